	.target	sm_80

	.elftype	@"ET_EXEC"


//--------------------- .note.nv.tkinfo           --------------------------
	.section	.note.nv.tkinfo,"",@"SHT_NOTE"
	.sectionflags	@"SHF_NOTE_NV_TKINFO"
	.tkinfo
        /*0018*/ 	.word	0x00000002
        /*0030*/ 	.string	""
        /*0030*/ 	.string	"ptxas"
        /*0030*/ 	.string	"Cuda compilation tools, release 13.0, V13.0.88"
        /*0030*/ 	.string	"Build cuda_13.0.r13.0/compiler.36424714_0"
        /*0030*/ 	.string	"-v  -suppress-debug-info  -lineinfo  -arch sm_80 "



//--------------------- .note.nv.cuinfo           --------------------------
	.section	.note.nv.cuinfo,"",@"SHT_NOTE"
	.sectionflags	@"SHF_NOTE_NV_CUINFO"
        /*0018*/ 	.short	0x0002
        /*001a*/ 	.short	0x0050
        /*001c*/ 	.short	0x0082
	.zero		2


//--------------------- .nv.info                  --------------------------
	.section	.nv.info,"",@"SHT_CUDA_INFO"
	.align	4


	//----- nvinfo : EIATTR_REGCOUNT
	.align		4
        /*0000*/ 	.byte	0x04, 0x2f
        /*0002*/ 	.short	(.L_1 - .L_0)
	.align		4
.L_0:
        /*0004*/ 	.word	index@(matmul_kernel)
        /*0008*/ 	.word	0x000000ff


	//----- nvinfo : EIATTR_FRAME_SIZE
	.align		4
.L_1:
        /*000c*/ 	.byte	0x04, 0x11
        /*000e*/ 	.short	(.L_3 - .L_2)
	.align		4
.L_2:
        /*0010*/ 	.word	index@(matmul_kernel)
        /*0014*/ 	.word	0x00000960


	//----- nvinfo : EIATTR_MIN_STACK_SIZE
	.align		4
.L_3:
        /*0018*/ 	.byte	0x04, 0x12
        /*001a*/ 	.short	(.L_5 - .L_4)
	.align		4
.L_4:
        /*001c*/ 	.word	index@(matmul_kernel)
        /*0020*/ 	.word	0x00000960
.L_5:


//--------------------- .nv.info.matmul_kernel    --------------------------
	.section	.nv.info.matmul_kernel,"",@"SHT_CUDA_INFO"
	.sectionflags	@""
	.align	4


	//----- nvinfo : EIATTR_CUDA_API_VERSION
	.align		4
        /*0000*/ 	.byte	0x04, 0x37
        /*0002*/ 	.short	(.L_7 - .L_6)
.L_6:
        /*0004*/ 	.word	0x00000082


	//----- nvinfo : EIATTR_SW2861232_WAR
	.align		4
.L_7:
        /*0008*/ 	.byte	0x01, 0x35
	.zero		2


	//----- nvinfo : EIATTR_PARAM_CBANK
	.align		4
        /*000c*/ 	.byte	0x04, 0x0a
        /*000e*/ 	.short	(.L_9 - .L_8)
	.align		4
.L_8:
        /*0010*/ 	.word	index@(.nv.constant0.matmul_kernel)
        /*0014*/ 	.short	0x0160
        /*0016*/ 	.short	0x0050


	//----- nvinfo : EIATTR_CBANK_PARAM_SIZE
	.align		4
.L_9:
        /*0018*/ 	.byte	0x03, 0x19
        /*001a*/ 	.short	0x0050


	//----- nvinfo : EIATTR_KPARAM_INFO
	.align		4
        /*001c*/ 	.byte	0x04, 0x17
        /*001e*/ 	.short	(.L_11 - .L_10)
.L_10:
        /*0020*/ 	.word	0x00000000
        /*0024*/ 	.short	0x000d
        /*0026*/ 	.short	0x0048
        /*0028*/ 	.byte	0x00, 0xf4, 0x21, 0x00


	//----- nvinfo : EIATTR_KPARAM_INFO
	.align		4
.L_11:
        /*002c*/ 	.byte	0x04, 0x17
        /*002e*/ 	.short	(.L_13 - .L_12)
.L_12:
        /*0030*/ 	.word	0x00000000
        /*0034*/ 	.short	0x000c
        /*0036*/ 	.short	0x0040
        /*0038*/ 	.byte	0x00, 0xf4, 0x21, 0x00


	//----- nvinfo : EIATTR_KPARAM_INFO
	.align		4
.L_13:
        /*003c*/ 	.byte	0x04, 0x17
        /*003e*/ 	.short	(.L_15 - .L_14)
.L_14:
        /*0040*/ 	.word	0x00000000
        /*0044*/ 	.short	0x000b
        /*0046*/ 	.short	0x0038
        /*0048*/ 	.byte	0x00, 0xf0, 0x11, 0x00


	//----- nvinfo : EIATTR_KPARAM_INFO
	.align		4
.L_15:
        /*004c*/ 	.byte	0x04, 0x17
        /*004e*/ 	.short	(.L_17 - .L_16)
.L_16:
        /*0050*/ 	.word	0x00000000
        /*0054*/ 	.short	0x000a
        /*0056*/ 	.short	0x0034
        /*0058*/ 	.byte	0x00, 0xf0, 0x11, 0x00


	//----- nvinfo : EIATTR_KPARAM_INFO
	.align		4
.L_17:
        /*005c*/ 	.byte	0x04, 0x17
        /*005e*/ 	.short	(.L_19 - .L_18)
.L_18:
        /*0060*/ 	.word	0x00000000
        /*0064*/ 	.short	0x0009
        /*0066*/ 	.short	0x0030
        /*0068*/ 	.byte	0x00, 0xf0, 0x11, 0x00


	//----- nvinfo : EIATTR_KPARAM_INFO
	.align		4
.L_19:
        /*006c*/ 	.byte	0x04, 0x17
        /*006e*/ 	.short	(.L_21 - .L_20)
.L_20:
        /*0070*/ 	.word	0x00000000
        /*0074*/ 	.short	0x0008
        /*0076*/ 	.short	0x002c
        /*0078*/ 	.byte	0x00, 0xf0, 0x11, 0x00


	//----- nvinfo : EIATTR_KPARAM_INFO
	.align		4
.L_21:
        /*007c*/ 	.byte	0x04, 0x17
        /*007e*/ 	.short	(.L_23 - .L_22)
.L_22:
        /*0080*/ 	.word	0x00000000
        /*0084*/ 	.short	0x0007
        /*0086*/ 	.short	0x0028
        /*0088*/ 	.byte	0x00, 0xf0, 0x11, 0x00


	//----- nvinfo : EIATTR_KPARAM_INFO
	.align		4
.L_23:
        /*008c*/ 	.byte	0x04, 0x17
        /*008e*/ 	.short	(.L_25 - .L_24)
.L_24:
        /*0090*/ 	.word	0x00000000
        /*0094*/ 	.short	0x0006
        /*0096*/ 	.short	0x0024
        /*0098*/ 	.byte	0x00, 0xf0, 0x11, 0x00


	//----- nvinfo : EIATTR_KPARAM_INFO
	.align		4
.L_25:
        /*009c*/ 	.byte	0x04, 0x17
        /*009e*/ 	.short	(.L_27 - .L_26)
.L_26:
        /*00a0*/ 	.word	0x00000000
        /*00a4*/ 	.short	0x0005
        /*00a6*/ 	.short	0x0020
        /*00a8*/ 	.byte	0x00, 0xf0, 0x11, 0x00


	//----- nvinfo : EIATTR_KPARAM_INFO
	.align		4
.L_27:
        /*00ac*/ 	.byte	0x04, 0x17
        /*00ae*/ 	.short	(.L_29 - .L_28)
.L_28:
        /*00b0*/ 	.word	0x00000000
        /*00b4*/ 	.short	0x0004
        /*00b6*/ 	.short	0x001c
        /*00b8*/ 	.byte	0x00, 0xf0, 0x11, 0x00


	//----- nvinfo : EIATTR_KPARAM_INFO
	.align		4
.L_29:
        /*00bc*/ 	.byte	0x04, 0x17
        /*00be*/ 	.short	(.L_31 - .L_30)
.L_30:
        /*00c0*/ 	.word	0x00000000
        /*00c4*/ 	.short	0x0003
        /*00c6*/ 	.short	0x0018
        /*00c8*/ 	.byte	0x00, 0xf0, 0x11, 0x00


	//----- nvinfo : EIATTR_KPARAM_INFO
	.align		4
.L_31:
        /*00cc*/ 	.byte	0x04, 0x17
        /*00ce*/ 	.short	(.L_33 - .L_32)
.L_32:
        /*00d0*/ 	.word	0x00000000
        /*00d4*/ 	.short	0x0002
        /*00d6*/ 	.short	0x0010
        /*00d8*/ 	.byte	0x00, 0xf4, 0x21, 0x00


	//----- nvinfo : EIATTR_KPARAM_INFO
	.align		4
.L_33:
        /*00dc*/ 	.byte	0x04, 0x17
        /*00de*/ 	.short	(.L_35 - .L_34)
.L_34:
        /*00e0*/ 	.word	0x00000000
        /*00e4*/ 	.short	0x0001
        /*00e6*/ 	.short	0x0008
        /*00e8*/ 	.byte	0x00, 0xf4, 0x21, 0x00


	//----- nvinfo : EIATTR_KPARAM_INFO
	.align		4
.L_35:
        /*00ec*/ 	.byte	0x04, 0x17
        /*00ee*/ 	.short	(.L_37 - .L_36)
.L_36:
        /*00f0*/ 	.word	0x00000000
        /*00f4*/ 	.short	0x0000
        /*00f6*/ 	.short	0x0000
        /*00f8*/ 	.byte	0x00, 0xf4, 0x21, 0x00


	//----- nvinfo : EIATTR_MAXREG_COUNT
	.align		4
.L_37:
        /*00fc*/ 	.byte	0x03, 0x1b
        /*00fe*/ 	.short	0x00ff


	//----- nvinfo : EIATTR_NUM_BARRIERS
	.align		4
        /*0100*/ 	.byte	0x02, 0x4c
        /*0102*/ 	.byte	0x01
	.zero		1


	//----- nvinfo : EIATTR_ANNOTATIONS
	.align		4
        /*0104*/ 	.byte	0x04, 0x55
        /*0106*/ 	.short	(.L_39 - .L_38)


	//   ....[0]....
.L_38:
        /*0108*/ 	.word	0x00000001
        /*010c*/ 	.byte	0x70, 0x07, 0x00, 0x00, 0x01, 0x00, 0x00, 0x00, 0x10, 0x08, 0x00, 0x00, 0x01, 0x00, 0x00, 0x00
        /* <DEDUP_REMOVED lines=1129> */
        /*47ac*/ 	.byte	0x20, 0x3e, 0x02, 0x00


	//----- nvinfo : EIATTR_MERCURY_ISA_VERSION
	.align		4
.L_39:
        /*47b0*/ 	.byte	0x03, 0x5f
        /*47b2*/ 	.short	0x0000


	//----- nvinfo : EIATTR_EXIT_INSTR_OFFSETS
	.align		4
        /*47b4*/ 	.byte	0x04, 0x1c
        /*47b6*/ 	.short	(.L_41 - .L_40)


	//   ....[0]....
.L_40:
        /*47b8*/ 	.word	0x000241a0


	//   ....[1]....
        /*47bc*/ 	.word	0x000241c0


	//----- nvinfo : EIATTR_REQNTID
	.align		4
.L_41:
        /*47c0*/ 	.byte	0x04, 0x10
        /*47c2*/ 	.short	(.L_43 - .L_42)
.L_42:
        /*47c4*/ 	.word	0x00000080
        /*47c8*/ 	.word	0x00000001
        /*47cc*/ 	.word	0x00000001
.L_43:


//--------------------- .nv.callgraph             --------------------------
	.section	.nv.callgraph,"",@"SHT_CUDA_CALLGRAPH"
	.align	4
	.sectionentsize	8
	.align		4
        /*0000*/ 	.word	0x00000000
	.align		4
        /*0004*/ 	.word	0xffffffff
	.align		4
        /*0008*/ 	.word	0x00000000
	.align		4
        /*000c*/ 	.word	0xfffffffe
	.align		4
        /*0010*/ 	.word	0x00000000
	.align		4
        /*0014*/ 	.word	0xfffffffd
	.align		4
        /*0018*/ 	.word	0x00000000
	.align		4
        /*001c*/ 	.word	0xfffffffc


//--------------------- .nv.rel.action            --------------------------
	.section	.nv.rel.action,"",@"SHT_CUDA_RELOCINFO"
	.align	8
	.sectionentsize	8
        /*0000*/ 	.byte	0x73, 0x00, 0x00, 0x00, 0x00, 0x00, 0x00, 0x00, 0x00, 0x00, 0x00, 0x11, 0x25, 0x00, 0x05, 0x36


//--------------------- .nv.constant0.matmul_kernel --------------------------
	.section	.nv.constant0.matmul_kernel,"a",@progbits
	.sectionflags	@""
	.align	4
.nv.constant0.matmul_kernel:
	.zero		432


//--------------------- .text.matmul_kernel       --------------------------
	.section	.text.matmul_kernel,"ax",@progbits
	.sectioninfo	@"SHI_REGISTERS=255"
	.align	128
        .global         matmul_kernel
        .type           matmul_kernel,@function
        .size           matmul_kernel,(.L_x_3 - matmul_kernel)
        .other          matmul_kernel,@"STO_CUDA_ENTRY STV_DEFAULT"
matmul_kernel:
.text.matmul_kernel:
[----:B------:R-:W-:Y:S02]  /*0000*/  IMAD.MOV.U32 R1, RZ, RZ, c[0x0][0x28] ;  /* 0x00000a00ff017624 */ /* 0x000fe400078e00ff */
[----:B------:R-:W-:Y:S01]  /*0010*/  IMAD.MOV.U32 R0, RZ, RZ, c[0x0][0x17c] ;  /* 0x00005f00ff007624 */ /* 0x000fe200078e00ff */
[----:B------:R-:W1:Y:S01]  /*0020*/  S2R R5, SR_CTAID.X ;  /* 0x0000000000057919 */ /* 0x000e620000002500 */
[----:B------:R-:W-:Y:S01]  /*0030*/  IABS R17, c[0x0][0x178] ;  /* 0x00005e0000117a13 */ /* 0x000fe20000000000 */
[----:B------:R-:W-:Y:S01]  /*0040*/  IMAD.MOV.U32 R252, RZ, RZ, c[0x0][0x188] ;  /* 0x00006200fffc7624 */ /* 0x000fe200078e00ff */
[----:B------:R-:W-:Y:S01]  /*0050*/  IADD3 R1, R1, -0x960, RZ ;  /* 0xfffff6a001017810 */ /* 0x000fe20007ffe0ff */
[----:B------:R-:W2:Y:S01]  /*0060*/  S2R R130, SR_TID.X ;  /* 0x0000000000827919 */ /* 0x000ea20000002100 */
[----:B------:R-:W-:Y:S01]  /*0070*/  IADD3 R0, R0, 0x1ff, RZ ;  /* 0x000001ff00007810 */ /* 0x000fe20007ffe0ff */
[----:B------:R-:W-:Y:S02]  /*0080*/  ULDC.64 UR6, c[0x0][0x118] ;  /* 0x0000460000067ab9 */ /* 0x000fe40000000a00 */
[----:B------:R-:W-:Y:S01]  /*0090*/  ULDC UR5, c[0x0][0x180] ;  /* 0x0000600000057ab9 */ /* 0x000fe20000000800 */
[----:B------:R-:W-:Y:S01]  /*00a0*/  SHF.R.S32.HI R3, RZ, 0x1f, R0 ;  /* 0x0000001fff037819 */ /* 0x000fe20000011400 */
[----:B------:R-:W-:-:S03]  /*00b0*/  UIADD3 UR4, UR5, -0x20, URZ ;  /* 0xffffffe005047890 */ /* 0x000fc6000fffe03f */
[----:B------:R-:W-:-:S04]  /*00c0*/  LEA.HI R3, R3, R0, RZ, 0x9 ;  /* 0x0000000003037211 */ /* 0x000fc800078f48ff */
[----:B------:R-:W-:-:S05]  /*00d0*/  SHF.R.S32.HI R3, RZ, 0x9, R3 ;  /* 0x00000009ff037819 */ /* 0x000fca0000011403 */
[----:B------:R-:W-:Y:S01]  /*00e0*/  IMAD.SHL.U32 R4, R3, 0x8, RZ ;  /* 0x0000000803047824 */ /* 0x000fe200078e00ff */
[----:B-1----:R-:W-:-:S04]  /*00f0*/  IABS R8, R5 ;  /* 0x0000000500087213 */ /* 0x002fc80000000000 */
[-C--:B------:R-:W-:Y:S02]  /*0100*/  IABS R7, R4.reuse ;  /* 0x0000000400077213 */ /* 0x080fe40000000000 */
[----:B------:R-:W-:Y:S02]  /*0110*/  IABS R10, R4 ;  /* 0x00000004000a7213 */ /* 0x000fe40000000000 */
[----:B------:R-:W1:Y:S01]  /*0120*/  I2F.RP R0, R7 ;  /* 0x0000000700007306 */ /* 0x000e620000209400 */
[----:B--2---:R-:W-:Y:S02]  /*0130*/  SHF.R.U32.HI R13, RZ, 0x6, R130 ;  /* 0x00000006ff0d7819 */ /* 0x004fe40000011682 */
[----:B------:R-:W-:Y:S02]  /*0140*/  LOP3.LUT R140, R130, 0x1f, RZ, 0xc0, !PT ;  /* 0x0000001f828c7812 */ /* 0x000fe400078ec0ff */
[----:B------:R-:W-:-:S04]  /*0150*/  SGXT.U32 R134, R13, 0x1 ;  /* 0x000000010d86781a */ /* 0x000fc80000000000 */
[C---:B------:R-:W-:Y:S01]  /*0160*/  LOP3.LUT R120, R134.reuse, 0x4, RZ, 0xfc, !PT ;  /* 0x0000000486787812 */ /* 0x040fe200078efcff */
[C---:B------:R-:W-:Y:S01]  /*0170*/  IMAD R132, R134.reuse, c[0x0][0x188], RZ ;  /* 0x0000620086847a24 */ /* 0x040fe200078e02ff */
[----:B------:R-:W-:-:S03]  /*0180*/  LOP3.LUT R118, R134, 0x8, RZ, 0xfc, !PT ;  /* 0x0000000886767812 */ /* 0x000fc600078efcff */
[C---:B------:R-:W-:Y:S01]  /*0190*/  IMAD R158, R252.reuse, 0x2, R132 ;  /* 0x00000002fc9e7824 */ /* 0x040fe200078e0284 */
[----:B-1----:R-:W1:Y:S03]  /*01a0*/  MUFU.RCP R0, R0 ;  /* 0x0000000000007308 */ /* 0x002e660000001000 */
[----:B------:R-:W-:-:S04]  /*01b0*/  IMAD R156, R252, 0x2, R158 ;  /* 0x00000002fc9c7824 */ /* 0x000fc800078e029e */
[----:B------:R-:W-:-:S04]  /*01c0*/  IMAD R128, R252, 0x2, R156 ;  /* 0x00000002fc807824 */ /* 0x000fc800078e029c */
[----:B------:R-:W-:-:S04]  /*01d0*/  IMAD R154, R252, 0x2, R128 ;  /* 0x00000002fc9a7824 */ /* 0x000fc800078e0280 */
[----:B------:R-:W-:Y:S01]  /*01e0*/  IMAD R124, R252, 0x2, R154 ;  /* 0x00000002fc7c7824 */ /* 0x000fe200078e029a */
[----:B-1----:R-:W-:Y:S01]  /*01f0*/  IADD3 R2, R0, 0xffffffe, RZ ;  /* 0x0ffffffe00027810 */ /* 0x002fe20007ffe0ff */
[----:B------:R-:W-:Y:S02]  /*0200*/  IMAD.MOV R0, RZ, RZ, -R10 ;  /* 0x000000ffff007224 */ /* 0x000fe400078e0a0a */
[C---:B------:R-:W-:Y:S01]  /*0210*/  IMAD R152, R252.reuse, 0x2, R124 ;  /* 0x00000002fc987824 */ /* 0x040fe200078e027c */
[----:B------:R1:W2:Y:S03]  /*0220*/  F2I.FTZ.U32.TRUNC.NTZ R3, R2 ;  /* 0x0000000200037305 */ /* 0x0002a6000021f000 */
[----:B------:R-:W-:-:S04]  /*0230*/  IMAD R150, R252, 0x2, R152 ;  /* 0x00000002fc967824 */ /* 0x000fc800078e0298 */
[C---:B------:R-:W-:Y:S02]  /*0240*/  IMAD R148, R252.reuse, 0x2, R150 ;  /* 0x00000002fc947824 */ /* 0x040fe400078e0296 */
[----:B-1----:R-:W-:Y:S02]  /*0250*/  IMAD.MOV.U32 R2, RZ, RZ, RZ ;  /* 0x000000ffff027224 */ /* 0x002fe400078e00ff */
[----:B------:R-:W-:-:S04]  /*0260*/  IMAD R146, R252, 0x2, R148 ;  /* 0x00000002fc927824 */ /* 0x000fc800078e0294 */
[C---:B------:R-:W-:Y:S02]  /*0270*/  IMAD R142, R252.reuse, 0x2, R146 ;  /* 0x00000002fc8e7824 */ /* 0x040fe400078e0292 */
[--C-:B--2---:R-:W-:Y:S02]  /*0280*/  IMAD.MOV R6, RZ, RZ, -R3.reuse ;  /* 0x000000ffff067224 */ /* 0x104fe400078e0a03 */
[----:B------:R-:W-:Y:S02]  /*0290*/  IMAD R138, R252, 0x2, R142 ;  /* 0x00000002fc8a7824 */ /* 0x000fe400078e028e */
[----:B------:R-:W-:Y:S02]  /*02a0*/  IMAD R9, R6, R7, RZ ;  /* 0x0000000706097224 */ /* 0x000fe400078e02ff */
[----:B------:R-:W-:Y:S02]  /*02b0*/  IMAD.MOV.U32 R6, RZ, RZ, R8 ;  /* 0x000000ffff067224 */ /* 0x000fe400078e0008 */
[----:B------:R-:W-:Y:S01]  /*02c0*/  IMAD.HI.U32 R3, R3, R9, R2 ;  /* 0x0000000903037227 */ /* 0x000fe200078e0002 */
[----:B------:R-:W-:-:S03]  /*02d0*/  LOP3.LUT R9, R130, 0x3f, RZ, 0xc0, !PT ;  /* 0x0000003f82097812 */ /* 0x000fc600078ec0ff */
[----:B------:R-:W-:Y:S02]  /*02e0*/  IMAD R105, R252, 0x2, R138 ;  /* 0x00000002fc697824 */ /* 0x000fe400078e028a */
[----:B------:R-:W-:-:S04]  /*02f0*/  IMAD.HI.U32 R3, R3, R6, RZ ;  /* 0x0000000603037227 */ /* 0x000fc800078e00ff */
[----:B------:R-:W-:Y:S02]  /*0300*/  IMAD R0, R3, R0, R6 ;  /* 0x0000000003007224 */ /* 0x000fe400078e0206 */
[----:B------:R-:W-:-:S03]  /*0310*/  IMAD.SHL.U32 R8, R9, 0x4, RZ ;  /* 0x0000000409087824 */ /* 0x000fc600078e00ff */
[----:B------:R-:W-:-:S13]  /*0320*/  ISETP.GT.U32.AND P1, PT, R7, R0, PT ;  /* 0x000000000700720c */ /* 0x000fda0003f24070 */
[----:B------:R-:W-:Y:S01]  /*0330*/  @!P1 IMAD.IADD R0, R0, 0x1, -R7 ;  /* 0x0000000100009824 */ /* 0x000fe200078e0a07 */
[----:B------:R-:W-:Y:S02]  /*0340*/  @!P1 IADD3 R3, R3, 0x1, RZ ;  /* 0x0000000103039810 */ /* 0x000fe40007ffe0ff */
[----:B------:R-:W-:Y:S02]  /*0350*/  ISETP.NE.AND P1, PT, R4, RZ, PT ;  /* 0x000000ff0400720c */ /* 0x000fe40003f25270 */
[----:B------:R-:W-:Y:S02]  /*0360*/  ISETP.GE.U32.AND P0, PT, R0, R7, PT ;  /* 0x000000070000720c */ /* 0x000fe40003f06070 */
[----:B------:R-:W-:-:S04]  /*0370*/  LOP3.LUT R0, R5, R4, RZ, 0x3c, !PT ;  /* 0x0000000405007212 */ /* 0x000fc800078e3cff */
[----:B------:R-:W-:Y:S01]  /*0380*/  ISETP.GE.AND P2, PT, R0, RZ, PT ;  /* 0x000000ff0000720c */ /* 0x000fe20003f46270 */
[----:B------:R-:W-:-:S05]  /*0390*/  IMAD.MOV.U32 R0, RZ, RZ, c[0x0][0x178] ;  /* 0x00005e00ff007624 */ /* 0x000fca00078e00ff */
[----:B------:R-:W-:Y:S02]  /*03a0*/  IADD3 R0, R0, 0x3f, RZ ;  /* 0x0000003f00007810 */ /* 0x000fe40007ffe0ff */
[----:B------:R-:W-:-:S05]  /*03b0*/  @P0 IADD3 R3, R3, 0x1, RZ ;  /* 0x0000000103030810 */ /* 0x000fca0007ffe0ff */
[----:B------:R-:W-:Y:S01]  /*03c0*/  IMAD.MOV.U32 R2, RZ, RZ, R3 ;  /* 0x000000ffff027224 */ /* 0x000fe200078e0003 */
[----:B------:R-:W-:-:S03]  /*03d0*/  SHF.R.S32.HI R3, RZ, 0x1f, R0 ;  /* 0x0000001fff037819 */ /* 0x000fc60000011400 */
[----:B------:R-:W-:Y:S01]  /*03e0*/  @!P2 IMAD.MOV R2, RZ, RZ, -R2 ;  /* 0x000000ffff02a224 */ /* 0x000fe200078e0a02 */
[----:B------:R-:W-:Y:S02]  /*03f0*/  @!P1 LOP3.LUT R2, RZ, R4, RZ, 0x33, !PT ;  /* 0x00000004ff029212 */ /* 0x000fe400078e33ff */
[----:B------:R-:W-:-:S03]  /*0400*/  LEA.HI R3, R3, R0, RZ, 0x6 ;  /* 0x0000000003037211 */ /* 0x000fc600078f30ff */
[----:B------:R-:W-:Y:S02]  /*0410*/  IMAD.SHL.U32 R10, R2, 0x8, RZ ;  /* 0x00000008020a7824 */ /* 0x000fe400078e00ff */
[----:B------:R-:W-:-:S03]  /*0420*/  IMAD.MOV R2, RZ, RZ, -R2 ;  /* 0x000000ffff027224 */ /* 0x000fc600078e0a02 */
[----:B------:R-:W-:Y:S01]  /*0430*/  LEA.HI.SX32 R3, R3, -R10, 0x1a ;  /* 0x8000000a03037211 */ /* 0x000fe200078fd2ff */
[----:B------:R-:W-:Y:S02]  /*0440*/  IMAD R12, R4, R2, R5 ;  /* 0x00000002040c7224 */ /* 0x000fe400078e0205 */
[----:B------:R-:W-:Y:S01]  /*0450*/  IMAD.MOV.U32 R2, RZ, RZ, RZ ;  /* 0x000000ffff027224 */ /* 0x000fe200078e00ff */
[----:B------:R-:W-:Y:S02]  /*0460*/  IMNMX R11, R3, 0x8, PT ;  /* 0x00000008030b7817 */ /* 0x000fe40003800200 */
[----:B------:R-:W-:Y:S02]  /*0470*/  IABS R4, R12 ;  /* 0x0000000c00047213 */ /* 0x000fe40000000000 */
[----:B------:R-:W-:-:S04]  /*0480*/  IABS R6, R11 ;  /* 0x0000000b00067213 */ /* 0x000fc80000000000 */
[----:B------:R-:W1:Y:S08]  /*0490*/  I2F.RP R0, R6 ;  /* 0x0000000600007306 */ /* 0x000e700000209400 */
[----:B-1----:R-:W1:Y:S02]  /*04a0*/  MUFU.RCP R0, R0 ;  /* 0x0000000000007308 */ /* 0x002e640000001000 */
[----:B-1----:R-:W-:-:S02]  /*04b0*/  IADD3 R3, R0, 0xffffffe, RZ ;  /* 0x0ffffffe00037810 */ /* 0x002fc40007ffe0ff */
[----:B------:R-:W-:-:S04]  /*04c0*/  IABS R0, c[0x0][0x17c] ;  /* 0x00005f0000007a13 */ /* 0x000fc80000000000 */
[----:B------:R-:W1:Y:S02]  /*04d0*/  F2I.FTZ.U32.TRUNC.NTZ R3, R3 ;  /* 0x0000000300037305 */ /* 0x000e64000021f000 */
[----:B-1----:R-:W-:-:S04]  /*04e0*/  IMAD.MOV R7, RZ, RZ, -R3 ;  /* 0x000000ffff077224 */ /* 0x002fc800078e0a03 */
[----:B------:R-:W-:Y:S01]  /*04f0*/  IMAD R5, R7, R6, RZ ;  /* 0x0000000607057224 */ /* 0x000fe200078e02ff */
[----:B------:R-:W-:-:S03]  /*0500*/  IABS R7, R11 ;  /* 0x0000000b00077213 */ /* 0x000fc60000000000 */
[----:B------:R-:W-:Y:S02]  /*0510*/  IMAD.HI.U32 R2, R3, R5, R2 ;  /* 0x0000000503027227 */ /* 0x000fe400078e0002 */
[----:B------:R-:W1:Y:S02]  /*0520*/  I2F.RP R5, R0 ;  /* 0x0000000000057306 */ /* 0x000e640000209400 */
[----:B------:R-:W-:Y:S02]  /*0530*/  IMAD.MOV.U32 R3, RZ, RZ, R4 ;  /* 0x000000ffff037224 */ /* 0x000fe400078e0004 */
[----:B------:R-:W-:Y:S01]  /*0540*/  IMAD.MOV R4, RZ, RZ, -R7 ;  /* 0x000000ffff047224 */ /* 0x000fe200078e0a07 */
[----:B------:R-:W-:Y:S01]  /*0550*/  SHF.R.S32.HI R7, RZ, 0x6, R130 ;  /* 0x00000006ff077819 */ /* 0x000fe20000011482 */
[----:B------:R-:W-:-:S04]  /*0560*/  IMAD.HI.U32 R2, R2, R3, RZ ;  /* 0x0000000302027227 */ /* 0x000fc800078e00ff */
[----:B------:R-:W-:Y:S02]  /*0570*/  IMAD R3, R2, R4, R3 ;  /* 0x0000000402037224 */ /* 0x000fe400078e0203 */
[----:B------:R-:W2:Y:S03]  /*0580*/  I2F.RP R4, R17 ;  /* 0x0000001100047306 */ /* 0x000ea60000209400 */
[----:B------:R-:W-:-:S05]  /*0590*/  ISETP.GT.U32.AND P1, PT, R6, R3, PT ;  /* 0x000000030600720c */ /* 0x000fca0003f24070 */
[----:B-1----:R-:W1:Y:S08]  /*05a0*/  MUFU.RCP R5, R5 ;  /* 0x0000000500057308 */ /* 0x002e700000001000 */
[----:B------:R-:W-:Y:S01]  /*05b0*/  @!P1 IMAD.IADD R3, R3, 0x1, -R6 ;  /* 0x0000000103039824 */ /* 0x000fe200078e0a06 */
[----:B--2---:R-:W2:Y:S01]  /*05c0*/  MUFU.RCP R4, R4 ;  /* 0x0000000400047308 */ /* 0x004ea20000001000 */
[----:B------:R-:W-:-:S02]  /*05d0*/  @!P1 IADD3 R2, R2, 0x1, RZ ;  /* 0x0000000102029810 */ /* 0x000fc40007ffe0ff */
[----:B------:R-:W-:Y:S02]  /*05e0*/  ISETP.NE.AND P1, PT, R11, RZ, PT ;  /* 0x000000ff0b00720c */ /* 0x000fe40003f25270 */
[----:B------:R-:W-:Y:S02]  /*05f0*/  ISETP.GE.U32.AND P0, PT, R3, R6, PT ;  /* 0x000000060300720c */ /* 0x000fe40003f06070 */
[----:B------:R-:W-:Y:S02]  /*0600*/  LOP3.LUT R3, R12, R11, RZ, 0x3c, !PT ;  /* 0x0000000b0c037212 */ /* 0x000fe400078e3cff */
[----:B-1----:R-:W-:Y:S01]  /*0610*/  IADD3 R6, R5, 0xffffffe, RZ ;  /* 0x0ffffffe05067810 */ /* 0x002fe20007ffe0ff */
[----:B------:R-:W-:Y:S01]  /*0620*/  IMAD.MOV.U32 R5, RZ, RZ, 0x1f ;  /* 0x0000001fff057424 */ /* 0x000fe200078e00ff */
[----:B------:R-:W-:Y:S02]  /*0630*/  ISETP.GE.AND P2, PT, R3, RZ, PT ;  /* 0x000000ff0300720c */ /* 0x000fe40003f46270 */
[----:B------:R-:W-:-:S02]  /*0640*/  SGXT R3, R7, 0x1 ;  /* 0x000000010703781a */ /* 0x000fc40000000200 */
[----:B------:R1:W3:Y:S01]  /*0650*/  F2I.FTZ.U32.TRUNC.NTZ R7, R6 ;  /* 0x0000000600077305 */ /* 0x0002e2000021f000 */
[----:B------:R-:W-:Y:S02]  /*0660*/  IADD3 R122, R5, c[0x0][0x180], RZ ;  /* 0x00006000057a7a10 */ /* 0x000fe40007ffe0ff */
[----:B------:R-:W-:Y:S02]  /*0670*/  @P0 IADD3 R2, R2, 0x1, RZ ;  /* 0x0000000102020810 */ /* 0x000fe40007ffe0ff */
[----:B------:R-:W-:Y:S02]  /*0680*/  LOP3.LUT R126, R8, 0x120, R3, 0x78, !PT ;  /* 0x00000120087e7812 */ /* 0x000fe400078e7803 */
[----:B--2---:R-:W-:Y:S01]  /*0690*/  IADD3 R5, R4, 0xffffffe, RZ ;  /* 0x0ffffffe04057810 */ /* 0x004fe20007ffe0ff */
[----:B------:R-:W-:Y:S01]  /*06a0*/  IMAD.MOV.U32 R8, RZ, RZ, R2 ;  /* 0x000000ffff087224 */ /* 0x000fe200078e0002 */
[----:B------:R-:W-:Y:S01]  /*06b0*/  SHF.R.U32.HI R3, RZ, 0x5, R130 ;  /* 0x00000005ff037819 */ /* 0x000fe20000011682 */
[----:B-1----:R-:W-:Y:S01]  /*06c0*/  IMAD.MOV.U32 R6, RZ, RZ, RZ ;  /* 0x000000ffff067224 */ /* 0x002fe200078e00ff */
[----:B------:R-:W-:Y:S01]  /*06d0*/  ISETP.GT.AND P0, PT, R122, 0x1f, PT ;  /* 0x0000001f7a00780c */ /* 0x000fe20003f04270 */
[----:B------:R-:W-:Y:S01]  /*06e0*/  @!P2 IMAD.MOV R8, RZ, RZ, -R8 ;  /* 0x000000ffff08a224 */ /* 0x000fe200078e0a08 */
[----:B------:R-:W-:Y:S01]  /*06f0*/  @!P1 LOP3.LUT R8, RZ, R11, RZ, 0x33, !PT ;  /* 0x0000000bff089212 */ /* 0x000fe200078e33ff */
[----:B------:R-:W1:Y:S01]  /*0700*/  F2I.FTZ.U32.TRUNC.NTZ R5, R5 ;  /* 0x0000000500057305 */ /* 0x000e62000021f000 */
[----:B------:R-:W-:Y:S01]  /*0710*/  SGXT.U32 R3, R3, 0x2 ;  /* 0x000000020303781a */ /* 0x000fe20000000000 */
[--C-:B---3--:R-:W-:Y:S01]  /*0720*/  IMAD.MOV R13, RZ, RZ, -R7.reuse ;  /* 0x000000ffff0d7224 */ /* 0x108fe200078e0a07 */
[----:B------:R-:W-:Y:S01]  /*0730*/  ISETP.GE.AND P2, PT, R134, c[0x0][0x180], PT ;  /* 0x0000600086007a0c */ /* 0x000fe20003f46270 */
[----:B------:R-:W-:Y:S01]  /*0740*/  IMAD.SHL.U32 R14, R8, 0x200, RZ ;  /* 0x00000200080e7824 */ /* 0x000fe200078e00ff */
[----:B------:R-:W-:Y:S01]  /*0750*/  SEL R89, RZ, 0x4, !P0 ;  /* 0x00000004ff597807 */ /* 0x000fe20004000000 */
[----:B------:R-:W-:Y:S01]  /*0760*/  IMAD.MOV R4, RZ, RZ, -R8 ;  /* 0x000000ffff047224 */ /* 0x000fe200078e0a08 */
[----:B------:R-:W-:Y:S02]  /*0770*/  STL [R1+0x1e0], R126 ;  /* 0x0001e07e01007387 */ /* 0x000fe40000100800 */
[----:B------:R-:W-:Y:S01]  /*0780*/  LOP3.LUT R3, R14, R3, RZ, 0xfc, !PT ;  /* 0x000000030e037212 */ /* 0x000fe200078efcff */
[----:B------:R-:W-:Y:S01]  /*0790*/  IMAD R4, R11, R4, R12 ;  /* 0x000000040b047224 */ /* 0x000fe200078e020c */
[----:B------:R-:W-:Y:S01]  /*07a0*/  SEL R2, R89, RZ, !P2 ;  /* 0x000000ff59027207 */ /* 0x000fe20005000000 */
[----:B------:R-:W-:Y:S01]  /*07b0*/  IMAD R11, R13, R0, RZ ;  /* 0x000000000d0b7224 */ /* 0x000fe200078e02ff */
[----:B------:R-:W-:Y:S01]  /*07c0*/  LOP3.LUT R19, R3, 0x1fc, RZ, 0xfc, !PT ;  /* 0x000001fc03137812 */ /* 0x000fe200078efcff */
[----:B------:R-:W-:Y:S01]  /*07d0*/  IMAD.IADD R4, R10, 0x1, R4 ;  /* 0x000000010a047824 */ /* 0x000fe200078e0204 */
[----:B------:R-:W-:Y:S01]  /*07e0*/  ISETP.NE.U32.AND P1, PT, R2, RZ, PT ;  /* 0x000000ff0200720c */ /* 0x000fe20003f25070 */
[----:B------:R-:W-:Y:S01]  /*07f0*/  IMAD.HI.U32 R2, R7, R11, R6 ;  /* 0x0000000b07027227 */ /* 0x000fe200078e0006 */
[----:B------:R-:W-:Y:S01]  /*0800*/  IABS R15, R19 ;  /* 0x00000013000f7213 */ /* 0x000fe20000000000 */
[----:B------:R2:W-:Y:S01]  /*0810*/  STL [R1+0x1b4], R14 ;  /* 0x0001b40e01007387 */ /* 0x0005e20000100800 */
[C---:B------:R-:W-:Y:S01]  /*0820*/  LOP3.LUT R12, R3.reuse, 0x4, RZ, 0xfc, !PT ;  /* 0x00000004030c7812 */ /* 0x040fe200078efcff */
[----:B-1----:R-:W-:Y:S01]  /*0830*/  IMAD.MOV R10, RZ, RZ, -R5 ;  /* 0x000000ffff0a7224 */ /* 0x002fe200078e0a05 */
[----:B------:R-:W-:Y:S01]  /*0840*/  IABS R11, R3 ;  /* 0x00000003000b7213 */ /* 0x000fe20000000000 */
[----:B------:R-:W-:Y:S01]  /*0850*/  IMAD R30, R4, 0x40, R9 ;  /* 0x00000040041e7824 */ /* 0x000fe200078e0209 */
[----:B------:R-:W-:Y:S01]  /*0860*/  IABS R13, R12 ;  /* 0x0000000c000d7213 */ /* 0x000fe20000000000 */
[----:B------:R-:W-:Y:S01]  /*0870*/  IMAD.MOV.U32 R4, RZ, RZ, RZ ;  /* 0x000000ffff047224 */ /* 0x000fe200078e00ff */
[C---:B------:R-:W-:Y:S01]  /*0880*/  LOP3.LUT R18, R3.reuse, 0x14, RZ, 0xfc, !PT ;  /* 0x0000001403127812 */ /* 0x040fe200078efcff */
[----:B------:R-:W-:Y:S01]  /*0890*/  IMAD R9, R10, R17, RZ ;  /* 0x000000110a097224 */ /* 0x000fe200078e02ff */
[----:B------:R-:W-:Y:S01]  /*08a0*/  IABS R104, R30 ;  /* 0x0000001e00687213 */ /* 0x000fe20000000000 */
[C---:B------:R-:W-:Y:S01]  /*08b0*/  IMAD.HI.U32 R8, R2.reuse, R15, RZ ;  /* 0x0000000f02087227 */ /* 0x040fe200078e00ff */
[C---:B--2---:R-:W-:Y:S01]  /*08c0*/  LOP3.LUT R14, R3.reuse, 0xc, RZ, 0xfc, !PT ;  /* 0x0000000c030e7812 */ /* 0x044fe200078efcff */
[----:B------:R1:W-:Y:S01]  /*08d0*/  STL [R1+0x754], R30 ;  /* 0x0007541e01007387 */ /* 0x0003e20000100800 */
[----:B------:R-:W-:Y:S01]  /*08e0*/  LOP3.LUT R16, R3, 0x10, RZ, 0xfc, !PT ;  /* 0x0000001003107812 */ /* 0x000fe200078efcff */
[----:B------:R-:W-:Y:S01]  /*08f0*/  IMAD.HI.U32 R4, R5, R9, R4 ;  /* 0x0000000905047227 */ /* 0x000fe200078e0004 */
[----:B------:R-:W-:Y:S01]  /*0900*/  IABS R97, R18 ;  /* 0x0000001200617213 */ /* 0x000fe20000000000 */
[----:B------:R-:W-:Y:S01]  /*0910*/  STL [R1+0x244], R158 ;  /* 0x0002449e01007387 */ /* 0x000fe20000100800 */
[C---:B------:R-:W-:Y:S01]  /*0920*/  LOP3.LUT R20, R3.reuse, 0x68, RZ, 0xfc, !PT ;  /* 0x0000006803147812 */ /* 0x040fe200078efcff */
[C---:B------:R-:W-:Y:S01]  /*0930*/  IMAD.HI.U32 R6, R2.reuse, R11, RZ ;  /* 0x0000000b02067227 */ /* 0x040fe200078e00ff */
[C---:B------:R-:W-:Y:S01]  /*0940*/  LOP3.LUT R22, R3.reuse, 0x6c, RZ, 0xfc, !PT ;  /* 0x0000006c03167812 */ /* 0x040fe200078efcff */
[----:B------:R-:W-:Y:S01]  /*0950*/  STL [R1+0x1d0], R156 ;  /* 0x0001d09c01007387 */ /* 0x000fe20000100800 */
[----:B------:R-:W-:Y:S01]  /*0960*/  IABS R43, R20 ;  /* 0x00000014002b7213 */ /* 0x000fe20000000000 */
[----:B------:R-:W-:Y:S01]  /*0970*/  IMAD.MOV R10, RZ, RZ, -R8 ;  /* 0x000000ffff0a7224 */ /* 0x000fe200078e0a08 */
[----:B------:R-:W-:Y:S01]  /*0980*/  IABS R65, R22 ;  /* 0x0000001600417213 */ /* 0x000fe20000000000 */
[----:B------:R-:W-:Y:S01]  /*0990*/  IMAD.HI.U32 R7, R2, R13, RZ ;  /* 0x0000000d02077227 */ /* 0x000fe200078e00ff */
[C---:B------:R-:W-:Y:S01]  /*09a0*/  LOP3.LUT R26, R3.reuse, 0x1ec, RZ, 0xfc, !PT ;  /* 0x000001ec031a7812 */ /* 0x040fe200078efcff */
[----:B------:R-:W-:Y:S01]  /*09b0*/  STL [R1+0x1cc], R128 ;  /* 0x0001cc8001007387 */ /* 0x000fe20000100800 */
[C---:B------:R-:W-:Y:S01]  /*09c0*/  LOP3.LUT R24, R3.reuse, 0x1e8, RZ, 0xfc, !PT ;  /* 0x000001e803187812 */ /* 0x040fe200078efcff */
[----:B------:R-:W-:Y:S01]  /*09d0*/  IMAD.MOV R6, RZ, RZ, -R6 ;  /* 0x000000ffff067224 */ /* 0x000fe200078e0a06 */
[----:B------:R-:W-:Y:S01]  /*09e0*/  IABS R203, R26 ;  /* 0x0000001a00cb7213 */ /* 0x000fe20000000000 */
[----:B------:R-:W-:Y:S01]  /*09f0*/  IMAD R15, R0, R10, R15 ;  /* 0x0000000a000f7224 */ /* 0x000fe200078e020f */
[C---:B------:R-:W-:Y:S01]  /*0a00*/  LOP3.LUT R10, R3.reuse, 0x8, RZ, 0xfc, !PT ;  /* 0x00000008030a7812 */ /* 0x040fe200078efcff */
[----:B------:R-:W-:Y:S01]  /*0a10*/  IMAD.HI.U32 R4, R4, R104, RZ ;  /* 0x0000006804047227 */ /* 0x000fe200078e00ff */
[----:B------:R-:W-:Y:S01]  /*0a20*/  IABS R199, R24 ;  /* 0x0000001800c77213 */ /* 0x000fe20000000000 */
[----:B------:R-:W-:Y:S01]  /*0a30*/  STL [R1+0x1b0], R154 ;  /* 0x0001b09a01007387 */ /* 0x000fe20000100800 */
[C---:B------:R-:W-:Y:S01]  /*0a40*/  ISETP.GT.U32.AND P0, PT, R0.reuse, R15, PT ;  /* 0x0000000f0000720c */ /* 0x040fe20003f04070 */
[----:B------:R-:W-:Y:S01]  /*0a50*/  IMAD.MOV R8, RZ, RZ, -R7 ;  /* 0x000000ffff087224 */ /* 0x000fe200078e0a07 */
[----:B------:R-:W-:Y:S01]  /*0a60*/  IABS R93, R10 ;  /* 0x0000000a005d7213 */ /* 0x000fe20000000000 */
[C---:B------:R-:W-:Y:S01]  /*0a70*/  IMAD R7, R0.reuse, R6, R11 ;  /* 0x0000000600077224 */ /* 0x040fe200078e020b */
[----:B------:R-:W-:Y:S01]  /*0a80*/  IABS R11, R14 ;  /* 0x0000000e000b7213 */ /* 0x000fe20000000000 */
[----:B------:R-:W-:Y:S01]  /*0a90*/  IMAD.MOV R4, RZ, RZ, -R4 ;  /* 0x000000ffff047224 */ /* 0x000fe200078e0a04 */
[----:B------:R-:W-:Y:S01]  /*0aa0*/  LOP3.LUT R28, R3, 0x1f0, RZ, 0xfc, !PT ;  /* 0x000001f0031c7812 */ /* 0x000fe200078efcff */
[C---:B------:R-:W-:Y:S01]  /*0ab0*/  IMAD R9, R0.reuse, R8, R13 ;  /* 0x0000000800097224 */ /* 0x040fe200078e020d */
[----:B------:R-:W-:Y:S01]  /*0ac0*/  ISETP.GT.U32.AND P2, PT, R0, R7, PT ;  /* 0x000000070000720c */ /* 0x000fe20003f44070 */
[C---:B------:R-:W-:Y:S01]  /*0ad0*/  IMAD R104, R17.reuse, R4, R104 ;  /* 0x0000000411687224 */ /* 0x040fe200078e0268 */
[----:B------:R-:W-:Y:S01]  /*0ae0*/  IABS R13, R16 ;  /* 0x00000010000d7213 */ /* 0x000fe20000000000 */
[----:B------:R-:W-:Y:S01]  /*0af0*/  IMAD.HI.U32 R4, R2, R93, RZ ;  /* 0x0000005d02047227 */ /* 0x000fe200078e00ff */
[----:B------:R-:W-:Y:S01]  /*0b00*/  IABS R207, R28 ;  /* 0x0000001c00cf7213 */ /* 0x000fe20000000000 */
[----:B------:R-:W-:Y:S01]  /*0b10*/  STL [R1+0x398], R124 ;  /* 0x0003987c01007387 */ /* 0x000fe20000100800 */
[----:B------:R-:W-:Y:S01]  /*0b20*/  ISETP.GT.U32.AND P5, PT, R17, R104, PT ;  /* 0x000000681100720c */ /* 0x000fe20003fa4070 */
[----:B------:R-:W-:-:S02]  /*0b30*/  IMAD.MOV R6, RZ, RZ, -R4 ;  /* 0x000000ffff067224 */ /* 0x000fc400078e0a04 */
[--C-:B------:R-:W-:Y:S01]  /*0b40*/  @!P0 IMAD.IADD R15, R15, 0x1, -R0.reuse ;  /* 0x000000010f0f8824 */ /* 0x100fe200078e0a00 */
[C---:B------:R-:W-:Y:S01]  /*0b50*/  ISETP.GT.U32.AND P0, PT, R0.reuse, R9, PT ;  /* 0x000000090000720c */ /* 0x040fe20003f04070 */
[----:B------:R-:W-:Y:S01]  /*0b60*/  IMAD R93, R0, R6, R93 ;  /* 0x00000006005d7224 */ /* 0x000fe200078e025d */
[----:B------:R-:W-:Y:S01]  /*0b70*/  LOP3.LUT R6, R3, 0x18, RZ, 0xfc, !PT ;  /* 0x0000001803067812 */ /* 0x000fe200078efcff */
[----:B------:R-:W-:Y:S01]  /*0b80*/  IMAD.HI.U32 R5, R2, R11, RZ ;  /* 0x0000000b02057227 */ /* 0x000fe200078e00ff */
[C---:B------:R-:W-:Y:S01]  /*0b90*/  ISETP.GT.U32.AND P3, PT, R0.reuse, R15, PT ;  /* 0x0000000f0000720c */ /* 0x040fe20003f64070 */
[----:B------:R-:W-:Y:S02]  /*0ba0*/  STL [R1+0x174], R152 ;  /* 0x0001749801007387 */ /* 0x000fe40000100800 */
[----:B------:R-:W-:Y:S01]  /*0bb0*/  @!P2 IMAD.IADD R7, R7, 0x1, -R0 ;  /* 0x000000010707a824 */ /* 0x000fe200078e0a00 */
[----:B------:R-:W-:Y:S01]  /*0bc0*/  ISETP.GT.U32.AND P2, PT, R0, R93, PT ;  /* 0x0000005d0000720c */ /* 0x000fe20003f44070 */
[----:B------:R-:W-:Y:S01]  /*0bd0*/  IMAD.MOV R8, RZ, RZ, -R5 ;  /* 0x000000ffff087224 */ /* 0x000fe200078e0a05 */
[----:B------:R-:W-:Y:S01]  /*0be0*/  STL [R1+0x170], R150 ;  /* 0x0001709601007387 */ /* 0x000fe20000100800 */
[----:B------:R-:W-:Y:S01]  /*0bf0*/  IMAD.HI.U32 R5, R2, R97, RZ ;  /* 0x0000006102057227 */ /* 0x000fe200078e00ff */
[----:B------:R-:W-:-:S02]  /*0c00*/  ISETP.GT.U32.AND P4, PT, R0, R7, PT ;  /* 0x000000070000720c */ /* 0x000fc40003f84070 */
[----:B------:R-:W-:Y:S01]  /*0c10*/  STL [R1+0x15c], R148 ;  /* 0x00015c9401007387 */ /* 0x000fe20000100800 */
[----:B------:R-:W-:Y:S01]  /*0c20*/  IMAD R11, R0, R8, R11 ;  /* 0x00000008000b7224 */ /* 0x000fe200078e020b */
[----:B------:R-:W-:Y:S01]  /*0c30*/  LOP3.LUT R8, R3, 0x20, RZ, 0xfc, !PT ;  /* 0x0000002003087812 */ /* 0x000fe200078efcff */
[--C-:B------:R-:W-:Y:S01]  /*0c40*/  @!P3 IMAD.IADD R15, R15, 0x1, -R0.reuse ;  /* 0x000000010f0fb824 */ /* 0x100fe200078e0a00 */
[----:B------:R-:W-:Y:S01]  /*0c50*/  ISETP.GE.AND P3, PT, R19, RZ, PT ;  /* 0x000000ff1300720c */ /* 0x000fe20003f66270 */
[----:B------:R-:W-:Y:S01]  /*0c60*/  IMAD.HI.U32 R4, R2, R13, RZ ;  /* 0x0000000d02047227 */ /* 0x000fe200078e00ff */
[----:B------:R-:W-:Y:S01]  /*0c70*/  ISETP.GT.U32.AND P6, PT, R0, R11, PT ;  /* 0x0000000b0000720c */ /* 0x000fe20003fc4070 */
[----:B------:R-:W-:Y:S01]  /*0c80*/  STL [R1+0x158], R146 ;  /* 0x0001589201007387 */ /* 0x000fe20000100800 */
[----:B------:R-:W-:Y:S01]  /*0c90*/  IABS R101, R8 ;  /* 0x0000000800657213 */ /* 0x000fe20000000000 */
[--C-:B------:R-:W-:Y:S02]  /*0ca0*/  @!P2 IMAD.IADD R93, R93, 0x1, -R0.reuse ;  /* 0x000000015d5da824 */ /* 0x100fe400078e0a00 */
[----:B------:R-:W-:Y:S01]  /*0cb0*/  @!P5 IMAD.IADD R104, R104, 0x1, -R17 ;  /* 0x000000016868d824 */ /* 0x000fe200078e0a11 */
[----:B------:R-:W-:Y:S01]  /*0cc0*/  ISETP.GE.AND P5, PT, R3, RZ, PT ;  /* 0x000000ff0300720c */ /* 0x000fe20003fa6270 */
[----:B------:R-:W-:Y:S01]  /*0cd0*/  @!P4 IMAD.IADD R7, R7, 0x1, -R0 ;  /* 0x000000010707c824 */ /* 0x000fe200078e0a00 */
[----:B------:R-:W-:Y:S01]  /*0ce0*/  ISETP.GT.U32.AND P4, PT, R0, R93, PT ;  /* 0x0000005d0000720c */ /* 0x000fe20003f84070 */
[----:B------:R-:W-:Y:S01]  /*0cf0*/  IMAD.MOV R5, RZ, RZ, -R5 ;  /* 0x000000ffff057224 */ /* 0x000fe200078e0a05 */
[----:B------:R-:W-:Y:S01]  /*0d00*/  STL [R1+0x154], R142 ;  /* 0x0001548e01007387 */ /* 0x000fe20000100800 */
[----:B------:R-:W-:-:S02]  /*0d10*/  IMAD.MOV R4, RZ, RZ, -R4 ;  /* 0x000000ffff047224 */ /* 0x000fc400078e0a04 */
[C---:B------:R-:W-:Y:S01]  /*0d20*/  IMAD R97, R0.reuse, R5, R97 ;  /* 0x0000000500617224 */ /* 0x040fe200078e0261 */
[----:B------:R-:W-:Y:S01]  /*0d30*/  STL [R1+0x150], R138 ;  /* 0x0001508a01007387 */ /* 0x000fe20000100800 */
[C---:B------:R-:W-:Y:S01]  /*0d40*/  IMAD R13, R0.reuse, R4, R13 ;  /* 0x00000004000d7224 */ /* 0x040fe200078e020d */
[----:B------:R-:W-:Y:S01]  /*0d50*/  IABS R4, R6 ;  /* 0x0000000600047213 */ /* 0x000fe20000000000 */
[--C-:B------:R-:W-:Y:S02]  /*0d60*/  @!P6 IMAD.IADD R11, R11, 0x1, -R0.reuse ;  /* 0x000000010b0be824 */ /* 0x100fe400078e0a00 */
[----:B------:R-:W-:Y:S01]  /*0d70*/  IMAD.MOV.U32 R5, RZ, RZ, R15 ;  /* 0x000000ffff057224 */ /* 0x000fe200078e000f */
[C---:B------:R-:W-:Y:S01]  /*0d80*/  ISETP.GT.U32.AND P6, PT, R0.reuse, R13, PT ;  /* 0x0000000d0000720c */ /* 0x040fe20003fc4070 */
[----:B------:R-:W-:Y:S01]  /*0d90*/  @!P0 IMAD.IADD R9, R9, 0x1, -R0 ;  /* 0x0000000109098824 */ /* 0x000fe200078e0a00 */
[----:B------:R-:W-:Y:S01]  /*0da0*/  ISETP.GT.U32.AND P0, PT, R17, R104, PT ;  /* 0x000000681100720c */ /* 0x000fe20003f04070 */
[----:B------:R-:W-:Y:S01]  /*0db0*/  @!P3 IMAD.MOV R5, RZ, RZ, -R5 ;  /* 0x000000ffff05b224 */ /* 0x000fe200078e0a05 */
[C---:B------:R-:W-:Y:S01]  /*0dc0*/  ISETP.GT.U32.AND P3, PT, R0.reuse, R11, PT ;  /* 0x0000000b0000720c */ /* 0x040fe20003f64070 */
[----:B------:R-:W-:Y:S01]  /*0dd0*/  IMAD.MOV.U32 R15, RZ, RZ, R4 ;  /* 0x000000ffff0f7224 */ /* 0x000fe200078e0004 */
[C---:B------:R-:W-:Y:S01]  /*0de0*/  ISETP.GT.U32.AND P2, PT, R0.reuse, R9, PT ;  /* 0x000000090000720c */ /* 0x040fe20003f44070 */
[----:B------:R-:W-:Y:S01]  /*0df0*/  @!P5 IMAD.MOV R7, RZ, RZ, -R7 ;  /* 0x000000ffff07d224 */ /* 0x000fe200078e0a07 */
[----:B------:R-:W-:Y:S01]  /*0e00*/  ISETP.GT.U32.AND P5, PT, R0, R97, PT ;  /* 0x000000610000720c */ /* 0x000fe20003fa4070 */
[----:B------:R-:W-:Y:S01]  /*0e10*/  @!P4 IMAD.IADD R93, R93, 0x1, -R0 ;  /* 0x000000015d5dc824 */ /* 0x000fe200078e0a00 */
[----:B------:R-:W-:Y:S01]  /*0e20*/  ISETP.GE.AND P4, PT, R14, RZ, PT ;  /* 0x000000ff0e00720c */ /* 0x000fe20003f86270 */
[----:B------:R-:W-:Y:S01]  /*0e30*/  IMAD.HI.U32 R4, R2, R15, RZ ;  /* 0x0000000f02047227 */ /* 0x000fe200078e00ff */
[----:B------:R-:W-:-:S03]  /*0e40*/  LOP3.LUT R14, R3, 0x34, RZ, 0xfc, !PT ;  /* 0x00000034030e7812 */ /* 0x000fc600078efcff */
[----:B------:R-:W-:Y:S01]  /*0e50*/  IMAD.MOV R4, RZ, RZ, -R4 ;  /* 0x000000ffff047224 */ /* 0x000fe200078e0a04 */
[----:B------:R-:W-:Y:S01]  /*0e60*/  IABS R25, R14 ;  /* 0x0000000e00197213 */ /* 0x000fe20000000000 */
[----:B------:R-:W-:Y:S01]  /*0e70*/  @!P0 IMAD.IADD R104, R104, 0x1, -R17 ;  /* 0x0000000168688824 */ /* 0x000fe200078e0a11 */
[----:B------:R-:W-:Y:S01]  /*0e80*/  ISETP.GE.AND P0, PT, R12, RZ, PT ;  /* 0x000000ff0c00720c */ /* 0x000fe20003f06270 */
[--C-:B------:R-:W-:Y:S01]  /*0e90*/  @!P3 IMAD.IADD R11, R11, 0x1, -R0.reuse ;  /* 0x000000010b0bb824 */ /* 0x100fe200078e0a00 */
[----:B------:R-:W-:Y:S01]  /*0ea0*/  ISETP.GE.AND P3, PT, R16, RZ, PT ;  /* 0x000000ff1000720c */ /* 0x000fe20003f66270 */
[--C-:B------:R-:W-:Y:S01]  /*0eb0*/  @!P6 IMAD.IADD R13, R13, 0x1, -R0.reuse ;  /* 0x000000010d0de824 */ /* 0x100fe200078e0a00 */
[----:B------:R-:W-:Y:S01]  /*0ec0*/  ISETP.GE.AND P6, PT, R18, RZ, PT ;  /* 0x000000ff1200720c */ /* 0x000fe20003fc6270 */
[C---:B------:R-:W-:Y:S01]  /*0ed0*/  IMAD R15, R0.reuse, R4, R15 ;  /* 0x00000004000f7224 */ /* 0x040fe200078e020f */
[----:B------:R-:W-:Y:S01]  /*0ee0*/  LOP3.LUT R4, R3, 0x1c, RZ, 0xfc, !PT ;  /* 0x0000001c03047812 */ /* 0x000fe200078efcff */
[--C-:B------:R-:W-:Y:S01]  /*0ef0*/  @!P5 IMAD.IADD R97, R97, 0x1, -R0.reuse ;  /* 0x000000016161d824 */ /* 0x100fe200078e0a00 */
[C---:B------:R-:W-:Y:S01]  /*0f00*/  ISETP.GT.U32.AND P5, PT, R0.reuse, R13, PT ;  /* 0x0000000d0000720c */ /* 0x040fe20003fa4070 */
[----:B------:R-:W-:Y:S01]  /*0f10*/  @!P4 IMAD.MOV R11, RZ, RZ, -R11 ;  /* 0x000000ffff0bc224 */ /* 0x000fe200078e0a0b */
[----:B------:R-:W-:Y:S01]  /*0f20*/  ISETP.GT.U32.AND P4, PT, R0, R15, PT ;  /* 0x0000000f0000720c */ /* 0x000fe20003f84070 */
[----:B------:R-:W-:Y:S01]  /*0f30*/  @!P2 IMAD.IADD R9, R9, 0x1, -R0 ;  /* 0x000000010909a824 */ /* 0x000fe200078e0a00 */
[----:B------:R-:W-:-:S02]  /*0f40*/  ISETP.GE.AND P2, PT, R10, RZ, PT ;  /* 0x000000ff0a00720c */ /* 0x000fc40003f46270 */
[----:B------:R-:W-:Y:S01]  /*0f50*/  IABS R17, R4 ;  /* 0x0000000400117213 */ /* 0x000fe20000000000 */
[----:B------:R-:W-:Y:S01]  /*0f60*/  @!P0 IMAD.MOV R9, RZ, RZ, -R9 ;  /* 0x000000ffff098224 */ /* 0x000fe200078e0a09 */
[----:B------:R-:W-:Y:S02]  /*0f70*/  ISETP.GT.U32.AND P0, PT, R0, R97, PT ;  /* 0x000000610000720c */ /* 0x000fe40003f04070 */
[C---:B------:R-:W-:Y:S02]  /*0f80*/  LOP3.LUT R10, R3.reuse, 0x24, RZ, 0xfc, !PT ;  /* 0x00000024030a7812 */ /* 0x040fe400078efcff */
[----:B------:R-:W-:Y:S01]  /*0f90*/  LOP3.LUT R12, R3, 0x30, RZ, 0xfc, !PT ;  /* 0x00000030030c7812 */ /* 0x000fe200078efcff */
[--C-:B------:R-:W-:Y:S01]  /*0fa0*/  @!P5 IMAD.IADD R13, R13, 0x1, -R0.reuse ;  /* 0x000000010d0dd824 */ /* 0x100fe200078e0a00 */
[----:B------:R-:W-:Y:S01]  /*0fb0*/  ISETP.GE.AND P5, PT, R4, RZ, PT ;  /* 0x000000ff0400720c */ /* 0x000fe20003fa6270 */
[----:B------:R-:W-:Y:S01]  /*0fc0*/  @!P4 IMAD.IADD R15, R15, 0x1, -R0 ;  /* 0x000000010f0fc824 */ /* 0x000fe200078e0a00 */
[----:B------:R-:W-:Y:S01]  /*0fd0*/  IABS R19, R10 ;  /* 0x0000000a00137213 */ /* 0x000fe20000000000 */
[----:B------:R-:W-:Y:S01]  /*0fe0*/  IMAD.HI.U32 R4, R2, R17, RZ ;  /* 0x0000001102047227 */ /* 0x000fe200078e00ff */
[----:B------:R-:W-:-:S02]  /*0ff0*/  IABS R85, R12 ;  /* 0x0000000c00557213 */ /* 0x000fc40000000000 */
[----:B------:R-:W-:Y:S01]  /*1000*/  ISETP.GT.U32.AND P4, PT, R0, R15, PT ;  /* 0x0000000f0000720c */ /* 0x000fe20003f84070 */
[----:B------:R-:W-:Y:S01]  /*1010*/  @!P2 IMAD.MOV R93, RZ, RZ, -R93 ;  /* 0x000000ffff5da224 */ /* 0x000fe200078e0a5d */
[----:B------:R-:W-:Y:S01]  /*1020*/  ISETP.GE.AND P2, PT, R6, RZ, PT ;  /* 0x000000ff0600720c */ /* 0x000fe20003f46270 */
[----:B------:R-:W-:Y:S01]  /*1030*/  IMAD.HI.U32 R6, R2, R101, RZ ;  /* 0x0000006502067227 */ /* 0x000fe200078e00ff */
[C---:B------:R-:W-:Y:S02]  /*1040*/  LOP3.LUT R16, R3.reuse, 0x38, RZ, 0xfc, !PT ;  /* 0x0000003803107812 */ /* 0x040fe400078efcff */
[----:B------:R-:W-:Y:S01]  /*1050*/  LOP3.LUT R18, R3, 0x5c, RZ, 0xfc, !PT ;  /* 0x0000005c03127812 */ /* 0x000fe200078efcff */
[----:B------:R-:W-:Y:S01]  /*1060*/  IMAD.MOV R4, RZ, RZ, -R4 ;  /* 0x000000ffff047224 */ /* 0x000fe200078e0a04 */
[----:B------:R-:W-:Y:S01]  /*1070*/  IABS R27, R16 ;  /* 0x00000010001b7213 */ /* 0x000fe20000000000 */
[----:B------:R-:W-:Y:S01]  /*1080*/  @!P0 IMAD.IADD R97, R97, 0x1, -R0 ;  /* 0x0000000161618824 */ /* 0x000fe200078e0a00 */
[----:B------:R-:W-:Y:S01]  /*1090*/  ISETP.GE.AND P0, PT, R8, RZ, PT ;  /* 0x000000ff0800720c */ /* 0x000fe20003f06270 */
[----:B------:R-:W-:Y:S01]  /*10a0*/  IMAD.MOV R6, RZ, RZ, -R6 ;  /* 0x000000ffff067224 */ /* 0x000fe200078e0a06 */
[----:B------:R-:W-:Y:S01]  /*10b0*/  LOP3.LUT R8, R3, 0x28, RZ, 0xfc, !PT ;  /* 0x0000002803087812 */ /* 0x000fe200078efcff */
[C---:B------:R-:W-:Y:S01]  /*10c0*/  IMAD R17, R0.reuse, R4, R17 ;  /* 0x0000000400117224 */ /* 0x040fe200078e0211 */
[----:B------:R-:W-:Y:S01]  /*10d0*/  IABS R39, R18 ;  /* 0x0000001200277213 */ /* 0x000fe20000000000 */
[C---:B------:R-:W-:Y:S01]  /*10e0*/  IMAD R101, R0.reuse, R6, R101 ;  /* 0x0000000600657224 */ /* 0x040fe200078e0265 */
[----:B------:R-:W-:Y:S01]  /*10f0*/  IABS R21, R8 ;  /* 0x0000000800157213 */ /* 0x000fe20000000000 */
[----:B------:R-:W-:Y:S01]  /*1100*/  @!P6 IMAD.MOV R97, RZ, RZ, -R97 ;  /* 0x000000ffff61e224 */ /* 0x000fe200078e0a61 */
[C---:B------:R-:W-:Y:S01]  /*1110*/  ISETP.GT.U32.AND P6, PT, R0.reuse, R17, PT ;  /* 0x000000110000720c */ /* 0x040fe20003fc4070 */
[----:B------:R-:W-:Y:S01]  /*1120*/  @!P4 IMAD.IADD R15, R15, 0x1, -R0 ;  /* 0x000000010f0fc824 */ /* 0x000fe200078e0a00 */
[----:B------:R-:W-:Y:S01]  /*1130*/  ISETP.GT.U32.AND P4, PT, R0, R101, PT ;  /* 0x000000650000720c */ /* 0x000fe20003f84070 */
[----:B------:R-:W-:-:S04]  /*1140*/  IMAD.HI.U32 R4, R2, R19, RZ ;  /* 0x0000001302047227 */ /* 0x000fc800078e00ff */
[----:B------:R-:W-:Y:S01]  /*1150*/  @!P3 IMAD.MOV R13, RZ, RZ, -R13 ;  /* 0x000000ffff0db224 */ /* 0x000fe200078e0a0d */
[----:B------:R-:W-:Y:S01]  /*1160*/  ISETP.GE.AND P3, PT, R10, RZ, PT ;  /* 0x000000ff0a00720c */ /* 0x000fe20003f66270 */
[----:B------:R-:W-:Y:S01]  /*1170*/  IMAD.MOV R4, RZ, RZ, -R4 ;  /* 0x000000ffff047224 */ /* 0x000fe200078e0a04 */
[----:B------:R-:W-:Y:S01]  /*1180*/  LOP3.LUT R10, R3, 0x2c, RZ, 0xfc, !PT ;  /* 0x0000002c030a7812 */ /* 0x000fe200078efcff */
[----:B------:R-:W-:Y:S02]  /*1190*/  @!P2 IMAD.MOV R15, RZ, RZ, -R15 ;  /* 0x000000ffff0fa224 */ /* 0x000fe400078e0a0f */
[--C-:B------:R-:W-:Y:S01]  /*11a0*/  @!P6 IMAD.IADD R17, R17, 0x1, -R0.reuse ;  /* 0x000000011111e824 */ /* 0x100fe200078e0a00 */
[----:B------:R-:W-:Y:S01]  /*11b0*/  IABS R23, R10 ;  /* 0x0000000a00177213 */ /* 0x000fe20000000000 */
[----:B------:R-:W-:Y:S02]  /*11c0*/  @!P4 IMAD.IADD R101, R101, 0x1, -R0 ;  /* 0x000000016565c824 */ /* 0x000fe400078e0a00 */
[C---:B------:R-:W-:Y:S01]  /*11d0*/  IMAD R19, R0.reuse, R4, R19 ;  /* 0x0000000400137224 */ /* 0x040fe200078e0213 */
[----:B------:R-:W-:Y:S01]  /*11e0*/  ISETP.GT.U32.AND P6, PT, R0, R17, PT ;  /* 0x000000110000720c */ /* 0x000fe20003fc4070 */
[----:B------:R-:W-:Y:S01]  /*11f0*/  IMAD.HI.U32 R4, R2, R21, RZ ;  /* 0x0000001502047227 */ /* 0x000fe200078e00ff */
[----:B------:R-:W-:-:S02]  /*1200*/  ISETP.GT.U32.AND P4, PT, R0, R101, PT ;  /* 0x000000650000720c */ /* 0x000fc40003f84070 */
[----:B------:R-:W-:Y:S01]  /*1210*/  ISETP.GT.U32.AND P2, PT, R0, R19, PT ;  /* 0x000000130000720c */ /* 0x000fe20003f44070 */
[----:B------:R-:W-:-:S04]  /*1220*/  IMAD.HI.U32 R6, R2, R23, RZ ;  /* 0x0000001702067227 */ /* 0x000fc800078e00ff */
[----:B------:R-:W-:Y:S02]  /*1230*/  IMAD.MOV R4, RZ, RZ, -R4 ;  /* 0x000000ffff047224 */ /* 0x000fe400078e0a04 */
[----:B------:R-:W-:Y:S02]  /*1240*/  IMAD.MOV R6, RZ, RZ, -R6 ;  /* 0x000000ffff067224 */ /* 0x000fe400078e0a06 */
[C---:B------:R-:W-:Y:S02]  /*1250*/  IMAD R21, R0.reuse, R4, R21 ;  /* 0x0000000400157224 */ /* 0x040fe400078e0215 */
[C---:B------:R-:W-:Y:S02]  /*1260*/  IMAD R23, R0.reuse, R6, R23 ;  /* 0x0000000600177224 */ /* 0x040fe400078e0217 */
[----:B------:R-:W-:Y:S01]  /*1270*/  @!P6 IMAD.IADD R17, R17, 0x1, -R0 ;  /* 0x000000011111e824 */ /* 0x000fe200078e0a00 */
[----:B------:R-:W-:Y:S01]  /*1280*/  ISETP.GT.U32.AND P6, PT, R0, R21, PT ;  /* 0x000000150000720c */ /* 0x000fe20003fc4070 */
[----:B------:R-:W-:-:S04]  /*1290*/  IMAD.HI.U32 R4, R2, R85, RZ ;  /* 0x0000005502047227 */ /* 0x000fc800078e00ff */
[----:B------:R-:W-:Y:S01]  /*12a0*/  @!P4 IMAD.IADD R101, R101, 0x1, -R0 ;  /* 0x000000016565c824 */ /* 0x000fe200078e0a00 */
[C---:B------:R-:W-:Y:S01]  /*12b0*/  ISETP.GT.U32.AND P4, PT, R0.reuse, R23, PT ;  /* 0x000000170000720c */ /* 0x040fe20003f84070 */
[----:B------:R-:W-:Y:S02]  /*12c0*/  IMAD.MOV R4, RZ, RZ, -R4 ;  /* 0x000000ffff047224 */ /* 0x000fe400078e0a04 */
[--C-:B------:R-:W-:Y:S02]  /*12d0*/  @!P2 IMAD.IADD R19, R19, 0x1, -R0.reuse ;  /* 0x000000011313a824 */ /* 0x100fe400078e0a00 */
[C---:B------:R-:W-:Y:S02]  /*12e0*/  IMAD R85, R0.reuse, R4, R85 ;  /* 0x0000000400557224 */ /* 0x040fe400078e0255 */
[----:B------:R-:W-:Y:S01]  /*12f0*/  @!P5 IMAD.MOV R17, RZ, RZ, -R17 ;  /* 0x000000ffff11d224 */ /* 0x000fe200078e0a11 */
[C---:B------:R-:W-:Y:S01]  /*1300*/  ISETP.GT.U32.AND P2, PT, R0.reuse, R19, PT ;  /* 0x000000130000720c */ /* 0x040fe20003f44070 */
[----:B------:R-:W-:Y:S01]  /*1310*/  @!P6 IMAD.IADD R21, R21, 0x1, -R0 ;  /* 0x000000011515e824 */ /* 0x000fe200078e0a00 */
[----:B------:R-:W-:Y:S01]  /*1320*/  ISETP.GT.U32.AND P5, PT, R0, R85, PT ;  /* 0x000000550000720c */ /* 0x000fe20003fa4070 */
[----:B------:R-:W-:-:S03]  /*1330*/  IMAD.HI.U32 R4, R2, R25, RZ ;  /* 0x0000001902047227 */ /* 0x000fc600078e00ff */
[----:B------:R-:W-:Y:S01]  /*1340*/  ISETP.GT.U32.AND P6, PT, R0, R21, PT ;  /* 0x000000150000720c */ /* 0x000fe20003fc4070 */
[----:B------:R-:W-:Y:S02]  /*1350*/  @!P4 IMAD.IADD R23, R23, 0x1, -R0 ;  /* 0x000000011717c824 */ /* 0x000fe400078e0a00 */
[----:B------:R-:W-:-:S03]  /*1360*/  IMAD.HI.U32 R6, R2, R27, RZ ;  /* 0x0000001b02067227 */ /* 0x000fc600078e00ff */
[----:B------:R-:W-:Y:S01]  /*1370*/  ISETP.GT.U32.AND P4, PT, R0, R23, PT ;  /* 0x000000170000720c */ /* 0x000fe20003f84070 */
[----:B------:R-:W-:Y:S02]  /*1380*/  IMAD.MOV R4, RZ, RZ, -R4 ;  /* 0x000000ffff047224 */ /* 0x000fe400078e0a04 */
[----:B------:R-:W-:Y:S01]  /*1390*/  @!P0 IMAD.MOV R101, RZ, RZ, -R101 ;  /* 0x000000ffff658224 */ /* 0x000fe200078e0a65 */
[----:B------:R-:W-:Y:S01]  /*13a0*/  ISETP.GE.AND P0, PT, R8, RZ, PT ;  /* 0x000000ff0800720c */ /* 0x000fe20003f06270 */
[----:B------:R-:W-:Y:S01]  /*13b0*/  IMAD.MOV R6, RZ, RZ, -R6 ;  /* 0x000000ffff067224 */ /* 0x000fe200078e0a06 */
[----:B------:R-:W-:Y:S01]  /*13c0*/  LOP3.LUT R8, R3, 0x3c, RZ, 0xfc, !PT ;  /* 0x0000003c03087812 */ /* 0x000fe200078efcff */
[--C-:B------:R-:W-:Y:S02]  /*13d0*/  @!P5 IMAD.IADD R85, R85, 0x1, -R0.reuse ;  /* 0x000000015555d824 */ /* 0x100fe400078e0a00 */
[C---:B------:R-:W-:Y:S01]  /*13e0*/  IMAD R25, R0.reuse, R4, R25 ;  /* 0x0000000400197224 */ /* 0x040fe200078e0219 */
[----:B------:R-:W-:Y:S01]  /*13f0*/  IABS R81, R8 ;  /* 0x0000000800517213 */ /* 0x000fe20000000000 */
[--C-:B------:R-:W-:Y:S01]  /*1400*/  @!P2 IMAD.IADD R19, R19, 0x1, -R0.reuse ;  /* 0x000000011313a824 */ /* 0x100fe200078e0a00 */
[C---:B------:R-:W-:Y:S01]  /*1410*/  ISETP.GT.U32.AND P5, PT, R0.reuse, R85, PT ;  /* 0x000000550000720c */ /* 0x040fe20003fa4070 */
[C---:B------:R-:W-:Y:S01]  /*1420*/  IMAD R27, R0.reuse, R6, R27 ;  /* 0x00000006001b7224 */ /* 0x040fe200078e021b */
[----:B------:R-:W-:Y:S01]  /*1430*/  LOP3.LUT R6, R3, 0x44, RZ, 0xfc, !PT ;  /* 0x0000004403067812 */ /* 0x000fe200078efcff */
[--C-:B------:R-:W-:Y:S01]  /*1440*/  @!P6 IMAD.IADD R21, R21, 0x1, -R0.reuse ;  /* 0x000000011515e824 */ /* 0x100fe200078e0a00 */
[C---:B------:R-:W-:Y:S01]  /*1450*/  ISETP.GT.U32.AND P6, PT, R0.reuse, R25, PT ;  /* 0x000000190000720c */ /* 0x040fe20003fc4070 */
[----:B------:R-:W-:Y:S01]  /*1460*/  @!P3 IMAD.MOV R19, RZ, RZ, -R19 ;  /* 0x000000ffff13b224 */ /* 0x000fe200078e0a13 */
[----:B------:R-:W-:Y:S01]  /*1470*/  ISETP.GT.U32.AND P3, PT, R0, R27, PT ;  /* 0x0000001b0000720c */ /* 0x000fe20003f64070 */
[----:B------:R-:W-:Y:S01]  /*1480*/  @!P4 IMAD.IADD R23, R23, 0x1, -R0 ;  /* 0x000000011717c824 */ /* 0x000fe200078e0a00 */
[----:B------:R-:W-:Y:S01]  /*1490*/  ISETP.GE.AND P4, PT, R12, RZ, PT ;  /* 0x000000ff0c00720c */ /* 0x000fe20003f86270 */
[----:B------:R-:W-:Y:S01]  /*14a0*/  IMAD.HI.U32 R4, R2, R81, RZ ;  /* 0x0000005102047227 */ /* 0x000fe200078e00ff */
[----:B------:R-:W-:-:S02]  /*14b0*/  IABS R31, R6 ;  /* 0x00000006001f7213 */ /* 0x000fc40000000000 */
[----:B------:R-:W-:Y:S01]  /*14c0*/  ISETP.GE.AND P2, PT, R10, RZ, PT ;  /* 0x000000ff0a00720c */ /* 0x000fe20003f46270 */
[----:B------:R-:W-:Y:S01]  /*14d0*/  IMAD.MOV R4, RZ, RZ, -R4 ;  /* 0x000000ffff047224 */ /* 0x000fe200078e0a04 */
[----:B------:R-:W-:Y:S01]  /*14e0*/  LOP3.LUT R10, R3, 0x48, RZ, 0xfc, !PT ;  /* 0x00000048030a7812 */ /* 0x000fe200078efcff */
[--C-:B------:R-:W-:Y:S01]  /*14f0*/  @!P5 IMAD.IADD R85, R85, 0x1, -R0.reuse ;  /* 0x000000015555d824 */ /* 0x100fe200078e0a00 */
[----:B------:R-:W-:Y:S01]  /*1500*/  ISETP.GE.AND P5, PT, R16, RZ, PT ;  /* 0x000000ff1000720c */ /* 0x000fe20003fa6270 */
[--C-:B------:R-:W-:Y:S01]  /*1510*/  @!P6 IMAD.IADD R25, R25, 0x1, -R0.reuse ;  /* 0x000000011919e824 */ /* 0x100fe200078e0a00 */
[----:B------:R-:W-:Y:S01]  /*1520*/  IABS R77, R10 ;  /* 0x0000000a004d7213 */ /* 0x000fe20000000000 */
[C---:B------:R-:W-:Y:S01]  /*1530*/  IMAD R81, R0.reuse, R4, R81 ;  /* 0x0000000400517224 */ /* 0x040fe200078e0251 */
[----:B------:R-:W-:Y:S01]  /*1540*/  LOP3.LUT R4, R3, 0x40, RZ, 0xfc, !PT ;  /* 0x0000004003047812 */ /* 0x000fe200078efcff */
[----:B------:R-:W-:Y:S01]  /*1550*/  @!P3 IMAD.IADD R27, R27, 0x1, -R0 ;  /* 0x000000011b1bb824 */ /* 0x000fe200078e0a00 */
[C---:B------:R-:W-:Y:S01]  /*1560*/  ISETP.GT.U32.AND P6, PT, R0.reuse, R25, PT ;  /* 0x000000190000720c */ /* 0x040fe20003fc4070 */
[----:B------:R-:W-:Y:S01]  /*1570*/  @!P4 IMAD.MOV R85, RZ, RZ, -R85 ;  /* 0x000000ffff55c224 */ /* 0x000fe200078e0a55 */
[----:B------:R-:W-:Y:S01]  /*1580*/  ISETP.GT.U32.AND P4, PT, R0, R81, PT ;  /* 0x000000510000720c */ /* 0x000fe20003f84070 */
[----:B------:R-:W-:Y:S01]  /*1590*/  @!P0 IMAD.MOV R21, RZ, RZ, -R21 ;  /* 0x000000ffff158224 */ /* 0x000fe200078e0a15 */
[----:B------:R-:W-:Y:S01]  /*15a0*/  ISETP.GE.AND P0, PT, R14, RZ, PT ;  /* 0x000000ff0e00720c */ /* 0x000fe20003f06270 */
[----:B------:R-:W-:Y:S01]  /*15b0*/  @!P2 IMAD.MOV R23, RZ, RZ, -R23 ;  /* 0x000000ffff17a224 */ /* 0x000fe200078e0a17 */
[----:B------:R-:W-:-:S02]  /*15c0*/  ISETP.GT.U32.AND P3, PT, R0, R27, PT ;  /* 0x0000001b0000720c */ /* 0x000fc40003f64070 */
[----:B------:R-:W-:Y:S02]  /*15d0*/  IABS R29, R4 ;  /* 0x00000004001d7213 */ /* 0x000fe40000000000 */
[----:B------:R-:W-:Y:S01]  /*15e0*/  ISETP.GE.AND P2, PT, R8, RZ, PT ;  /* 0x000000ff0800720c */ /* 0x000fe20003f46270 */
[----:B------:R-:W-:Y:S01]  /*15f0*/  IMAD.HI.U32 R8, R2, R77, RZ ;  /* 0x0000004d02087227 */ /* 0x000fe200078e00ff */
[C---:B------:R-:W-:Y:S02]  /*1600*/  LOP3.LUT R12, R3.reuse, 0x50, RZ, 0xfc, !PT ;  /* 0x00000050030c7812 */ /* 0x040fe400078efcff */
[----:B------:R-:W-:Y:S01]  /*1610*/  LOP3.LUT R14, R3, 0x54, RZ, 0xfc, !PT ;  /* 0x00000054030e7812 */ /* 0x000fe200078efcff */
[--C-:B------:R-:W-:Y:S01]  /*1620*/  @!P6 IMAD.IADD R25, R25, 0x1, -R0.reuse ;  /* 0x000000011919e824 */ /* 0x100fe200078e0a00 */
[----:B------:R-:W-:Y:S01]  /*1630*/  ISETP.GE.AND P6, PT, R4, RZ, PT ;  /* 0x000000ff0400720c */ /* 0x000fe20003fc6270 */
[----:B------:R-:W-:Y:S01]  /*1640*/  @!P4 IMAD.IADD R81, R81, 0x1, -R0 ;  /* 0x000000015151c824 */ /* 0x000fe200078e0a00 */
[----:B------:R-:W-:Y:S01]  /*1650*/  ISETP.GE.AND P4, PT, R10, RZ, PT ;  /* 0x000000ff0a00720c */ /* 0x000fe20003f86270 */
[----:B------:R-:W-:Y:S01]  /*1660*/  IMAD.HI.U32 R4, R2, R29, RZ ;  /* 0x0000001d02047227 */ /* 0x000fe200078e00ff */
[----:B------:R-:W-:-:S02]  /*1670*/  LOP3.LUT R10, R3, 0x4c, RZ, 0xfc, !PT ;  /* 0x0000004c030a7812 */ /* 0x000fc400078efcff */
[----:B------:R-:W-:Y:S01]  /*1680*/  IABS R35, R12 ;  /* 0x0000000c00237213 */ /* 0x000fe20000000000 */
[----:B------:R-:W-:Y:S01]  /*1690*/  @!P3 IMAD.IADD R27, R27, 0x1, -R0 ;  /* 0x000000011b1bb824 */ /* 0x000fe200078e0a00 */
[----:B------:R-:W-:Y:S01]  /*16a0*/  ISETP.GE.AND P3, PT, R6, RZ, PT ;  /* 0x000000ff0600720c */ /* 0x000fe20003f66270 */
[----:B------:R-:W-:Y:S01]  /*16b0*/  @!P0 IMAD.MOV R25, RZ, RZ, -R25 ;  /* 0x000000ffff198224 */ /* 0x000fe200078e0a19 */
[----:B------:R-:W-:Y:S01]  /*16c0*/  ISETP.GT.U32.AND P0, PT, R0, R81, PT ;  /* 0x000000510000720c */ /* 0x000fe20003f04070 */
[----:B------:R-:W-:Y:S01]  /*16d0*/  IMAD.HI.U32 R6, R2, R31, RZ ;  /* 0x0000001f02067227 */ /* 0x000fe200078e00ff */
[----:B------:R-:W-:Y:S02]  /*16e0*/  IABS R33, R10 ;  /* 0x0000000a00217213 */ /* 0x000fe40000000000 */
[----:B------:R-:W-:Y:S01]  /*16f0*/  LOP3.LUT R16, R3, 0x58, RZ, 0xfc, !PT ;  /* 0x0000005803107812 */ /* 0x000fe200078efcff */
[----:B------:R-:W-:Y:S01]  /*1700*/  IMAD.MOV R4, RZ, RZ, -R4 ;  /* 0x000000ffff047224 */ /* 0x000fe200078e0a04 */
[----:B------:R-:W-:Y:S01]  /*1710*/  IABS R73, R14 ;  /* 0x0000000e00497213 */ /* 0x000fe20000000000 */
[----:B------:R-:W-:Y:S01]  /*1720*/  IMAD.MOV R6, RZ, RZ, -R6 ;  /* 0x000000ffff067224 */ /* 0x000fe200078e0a06 */
[----:B------:R-:W-:Y:S01]  /*1730*/  IABS R37, R16 ;  /* 0x0000001000257213 */ /* 0x000fe20000000000 */
[----:B------:R-:W-:-:S02]  /*1740*/  IMAD R29, R0, R4, R29 ;  /* 0x00000004001d7224 */ /* 0x000fc400078e021d */
[C---:B------:R-:W-:Y:S02]  /*1750*/  IMAD R31, R0.reuse, R6, R31 ;  /* 0x00000006001f7224 */ /* 0x040fe400078e021f */
[----:B------:R-:W-:Y:S01]  /*1760*/  @!P5 IMAD.MOV R27, RZ, RZ, -R27 ;  /* 0x000000ffff1bd224 */ /* 0x000fe200078e0a1b */
[C---:B------:R-:W-:Y:S01]  /*1770*/  ISETP.GT.U32.AND P5, PT, R0.reuse, R29, PT ;  /* 0x0000001d0000720c */ /* 0x040fe20003fa4070 */
[----:B------:R-:W-:Y:S01]  /*1780*/  @!P0 IMAD.IADD R81, R81, 0x1, -R0 ;  /* 0x0000000151518824 */ /* 0x000fe200078e0a00 */
[----:B------:R-:W-:Y:S01]  /*1790*/  ISETP.GT.U32.AND P0, PT, R0, R31, PT ;  /* 0x0000001f0000720c */ /* 0x000fe20003f04070 */
[----:B------:R-:W-:Y:S02]  /*17a0*/  IMAD.MOV R8, RZ, RZ, -R8 ;  /* 0x000000ffff087224 */ /* 0x000fe400078e0a08 */
[----:B------:R-:W-:-:S04]  /*17b0*/  IMAD.HI.U32 R4, R2, R33, RZ ;  /* 0x0000002102047227 */ /* 0x000fc800078e00ff */
[C---:B------:R-:W-:Y:S02]  /*17c0*/  IMAD R77, R0.reuse, R8, R77 ;  /* 0x00000008004d7224 */ /* 0x040fe400078e024d */
[----:B------:R-:W-:Y:S02]  /*17d0*/  IMAD.MOV R4, RZ, RZ, -R4 ;  /* 0x000000ffff047224 */ /* 0x000fe400078e0a04 */
[--C-:B------:R-:W-:Y:S01]  /*17e0*/  @!P5 IMAD.IADD R29, R29, 0x1, -R0.reuse ;  /* 0x000000011d1dd824 */ /* 0x100fe200078e0a00 */
[C---:B------:R-:W-:Y:S01]  /*17f0*/  ISETP.GT.U32.AND P5, PT, R0.reuse, R77, PT ;  /* 0x0000004d0000720c */ /* 0x040fe20003fa4070 */
[----:B------:R-:W-:Y:S02]  /*1800*/  @!P0 IMAD.IADD R31, R31, 0x1, -R0 ;  /* 0x000000011f1f8824 */ /* 0x000fe400078e0a00 */
[C---:B------:R-:W-:Y:S01]  /*1810*/  IMAD R33, R0.reuse, R4, R33 ;  /* 0x0000000400217224 */ /* 0x040fe200078e0221 */
[----:B------:R-:W-:Y:S01]  /*1820*/  ISETP.GT.U32.AND P0, PT, R0, R29, PT ;  /* 0x0000001d0000720c */ /* 0x000fe20003f04070 */
[----:B------:R-:W-:-:S04]  /*1830*/  IMAD.HI.U32 R4, R2, R35, RZ ;  /* 0x0000002302047227 */ /* 0x000fc800078e00ff */
[----:B------:R-:W-:Y:S02]  /*1840*/  IMAD.MOV R4, RZ, RZ, -R4 ;  /* 0x000000ffff047224 */ /* 0x000fe400078e0a04 */
[----:B------:R-:W-:Y:S02]  /*1850*/  @!P2 IMAD.MOV R81, RZ, RZ, -R81 ;  /* 0x000000ffff51a224 */ /* 0x000fe400078e0a51 */
[C---:B------:R-:W-:Y:S02]  /*1860*/  IMAD R35, R0.reuse, R4, R35 ;  /* 0x0000000400237224 */ /* 0x040fe400078e0223 */
[--C-:B------:R-:W-:Y:S01]  /*1870*/  @!P5 IMAD.IADD R77, R77, 0x1, -R0.reuse ;  /* 0x000000014d4dd824 */ /* 0x100fe200078e0a00 */
[C---:B------:R-:W-:Y:S01]  /*1880*/  ISETP.GT.U32.AND P5, PT, R0.reuse, R31, PT ;  /* 0x0000001f0000720c */ /* 0x040fe20003fa4070 */
[----:B------:R-:W-:Y:S01]  /*1890*/  @!P0 IMAD.IADD R29, R29, 0x1, -R0 ;  /* 0x000000011d1d8824 */ /* 0x000fe200078e0a00 */
[----:B------:R-:W-:Y:S01]  /*18a0*/  ISETP.GT.U32.AND P0, PT, R0, R33, PT ;  /* 0x000000210000720c */ /* 0x000fe20003f04070 */
[----:B------:R-:W-:Y:S01]  /*18b0*/  IMAD.HI.U32 R6, R2, R73, RZ ;  /* 0x0000004902067227 */ /* 0x000fe200078e00ff */
[----:B------:R-:W-:-:S03]  /*18c0*/  ISETP.GT.U32.AND P2, PT, R0, R77, PT ;  /* 0x0000004d0000720c */ /* 0x000fc60003f44070 */
[----:B------:R-:W-:Y:S01]  /*18d0*/  @!P6 IMAD.MOV R29, RZ, RZ, -R29 ;  /* 0x000000ffff1de224 */ /* 0x000fe200078e0a1d */
[----:B------:R-:W-:Y:S01]  /*18e0*/  ISETP.GT.U32.AND P6, PT, R0, R35, PT ;  /* 0x000000230000720c */ /* 0x000fe20003fc4070 */
[----:B------:R-:W-:-:S04]  /*18f0*/  IMAD.HI.U32 R8, R2, R37, RZ ;  /* 0x0000002502087227 */ /* 0x000fc800078e00ff */
[----:B------:R-:W-:Y:S02]  /*1900*/  IMAD.MOV R6, RZ, RZ, -R6 ;  /* 0x000000ffff067224 */ /* 0x000fe400078e0a06 */
[--C-:B------:R-:W-:Y:S01]  /*1910*/  @!P0 IMAD.IADD R33, R33, 0x1, -R0.reuse ;  /* 0x0000000121218824 */ /* 0x100fe200078e0a00 */
[----:B------:R-:W-:Y:S01]  /*1920*/  ISETP.GE.AND P0, PT, R12, RZ, PT ;  /* 0x000000ff0c00720c */ /* 0x000fe20003f06270 */
[----:B------:R-:W-:Y:S01]  /*1930*/  @!P2 IMAD.IADD R77, R77, 0x1, -R0 ;  /* 0x000000014d4da824 */ /* 0x000fe200078e0a00 */
[----:B------:R-:W-:Y:S01]  /*1940*/  ISETP.GE.AND P2, PT, R10, RZ, PT ;  /* 0x000000ff0a00720c */ /* 0x000fe20003f46270 */
[----:B------:R-:W-:Y:S01]  /*1950*/  IMAD.MOV R8, RZ, RZ, -R8 ;  /* 0x000000ffff087224 */ /* 0x000fe200078e0a08 */
[----:B------:R-:W-:Y:S01]  /*1960*/  LOP3.LUT R10, R3, 0x60, RZ, 0xfc, !PT ;  /* 0x00000060030a7812 */ /* 0x000fe200078efcff */
[----:B------:R-:W-:Y:S01]  /*1970*/  @!P6 IMAD.IADD R35, R35, 0x1, -R0 ;  /* 0x000000012323e824 */ /* 0x000fe200078e0a00 */
[----:B------:R-:W-:Y:S01]  /*1980*/  ISETP.GT.U32.AND P6, PT, R0, R33, PT ;  /* 0x000000210000720c */ /* 0x000fe20003fc4070 */
[----:B------:R-:W-:Y:S01]  /*1990*/  IMAD.HI.U32 R4, R2, R39, RZ ;  /* 0x0000002702047227 */ /* 0x000fe200078e00ff */
[----:B------:R-:W-:-:S02]  /*19a0*/  IABS R69, R10 ;  /* 0x0000000a00457213 */ /* 0x000fc40000000000 */
[----:B------:R-:W-:Y:S01]  /*19b0*/  LOP3.LUT R12, R3, 0x64, RZ, 0xfc, !PT ;  /* 0x00000064030c7812 */ /* 0x000fe200078efcff */
[C---:B------:R-:W-:Y:S02]  /*19c0*/  IMAD R73, R0.reuse, R6, R73 ;  /* 0x0000000600497224 */ /* 0x040fe400078e0249 */
[C---:B------:R-:W-:Y:S01]  /*19d0*/  IMAD R37, R0.reuse, R8, R37 ;  /* 0x0000000800257224 */ /* 0x040fe200078e0225 */
[----:B------:R-:W-:Y:S01]  /*19e0*/  IABS R41, R12 ;  /* 0x0000000c00297213 */ /* 0x000fe20000000000 */
[----:B------:R-:W-:Y:S02]  /*19f0*/  IMAD.MOV R4, RZ, RZ, -R4 ;  /* 0x000000ffff047224 */ /* 0x000fe400078e0a04 */
[--C-:B------:R-:W-:Y:S01]  /*1a00*/  @!P5 IMAD.IADD R31, R31, 0x1, -R0.reuse ;  /* 0x000000011f1fd824 */ /* 0x100fe200078e0a00 */
[C---:B------:R-:W-:Y:S01]  /*1a10*/  ISETP.GT.U32.AND P5, PT, R0.reuse, R73, PT ;  /* 0x000000490000720c */ /* 0x040fe20003fa4070 */
[----:B------:R-:W-:Y:S01]  /*1a20*/  @!P6 IMAD.IADD R33, R33, 0x1, -R0 ;  /* 0x000000012121e824 */ /* 0x000fe200078e0a00 */
[C---:B------:R-:W-:Y:S01]  /*1a30*/  ISETP.GT.U32.AND P6, PT, R0.reuse, R37, PT ;  /* 0x000000250000720c */ /* 0x040fe20003fc4070 */
[----:B------:R-:W-:-:S02]  /*1a40*/  IMAD R39, R0, R4, R39 ;  /* 0x0000000400277224 */ /* 0x000fc400078e0227 */
        /* <DEDUP_REMOVED lines=10> */
[----:B------:R-:W-:Y:S02]  /*1af0*/  @!P4 IMAD.MOV R77, RZ, RZ, -R77 ;  /* 0x000000ffff4dc224 */ /* 0x000fe400078e0a4d */
[----:B------:R-:W-:Y:S02]  /*1b00*/  IMAD.MOV R6, RZ, RZ, -R6 ;  /* 0x000000ffff067224 */ /* 0x000fe400078e0a06 */
[----:B------:R-:W-:-:S04]  /*1b10*/  IMAD.HI.U32 R8, R2, R65, RZ ;  /* 0x0000004102087227 */ /* 0x000fc800078e00ff */
[--C-:B------:R-:W-:Y:S01]  /*1b20*/  @!P6 IMAD.IADD R69, R69, 0x1, -R0.reuse ;  /* 0x000000014545e824 */ /* 0x100fe200078e0a00 */
[----:B------:R-:W-:Y:S01]  /*1b30*/  ISETP.GT.U32.AND P6, PT, R0, R37, PT ;  /* 0x000000250000720c */ /* 0x000fe20003fc4070 */
[----:B------:R-:W-:Y:S01]  /*1b40*/  @!P3 IMAD.IADD R73, R73, 0x1, -R0 ;  /* 0x000000014949b824 */ /* 0x000fe200078e0a00 */
[----:B------:R-:W-:Y:S01]  /*1b50*/  ISETP.GE.AND P3, PT, R14, RZ, PT ;  /* 0x000000ff0e00720c */ /* 0x000fe20003f66270 */
[C---:B------:R-:W-:Y:S01]  /*1b60*/  IMAD R43, R0.reuse, R6, R43 ;  /* 0x00000006002b7224 */ /* 0x040fe200078e022b */
[----:B------:R-:W-:Y:S01]  /*1b70*/  ISETP.GT.U32.AND P4, PT, R0, R69, PT ;  /* 0x000000450000720c */ /* 0x000fe20003f84070 */
[----:B------:R-:W-:Y:S01]  /*1b80*/  IMAD.HI.U32 R4, R2, R41, RZ ;  /* 0x0000002902047227 */ /* 0x000fe200078e00ff */
[C---:B------:R-:W-:Y:S02]  /*1b90*/  LOP3.LUT R6, R3.reuse, 0x70, RZ, 0xfc, !PT ;  /* 0x0000007003067812 */ /* 0x040fe400078efcff */
[----:B------:R-:W-:Y:S01]  /*1ba0*/  LOP3.LUT R14, R3, 0x9c, RZ, 0xfc, !PT ;  /* 0x0000009c030e7812 */ /* 0x000fe200078efcff */
[----:B------:R-:W-:Y:S01]  /*1bb0*/  IMAD.MOV R8, RZ, RZ, -R8 ;  /* 0x000000ffff087224 */ /* 0x000fe200078e0a08 */
[----:B------:R-:W-:Y:S01]  /*1bc0*/  IABS R45, R6 ;  /* 0x00000006002d7213 */ /* 0x000fe20000000000 */
[----:B------:R-:W-:Y:S01]  /*1bd0*/  IMAD.MOV R4, RZ, RZ, -R4 ;  /* 0x000000ffff047224 */ /* 0x000fe200078e0a04 */
[----:B------:R-:W-:Y:S01]  /*1be0*/  IABS R71, R14 ;  /* 0x0000000e00477213 */ /* 0x000fe20000000000 */
[--C-:B------:R-:W-:Y:S01]  /*1bf0*/  @!P5 IMAD.IADD R35, R35, 0x1, -R0.reuse ;  /* 0x000000012323d824 */ /* 0x100fe200078e0a00 */
[C---:B------:R-:W-:Y:S01]  /*1c00*/  ISETP.GT.U32.AND P5, PT, R0.reuse, R39, PT ;  /* 0x000000270000720c */ /* 0x040fe20003fa4070 */
[C---:B------:R-:W-:Y:S01]  /*1c10*/  IMAD R65, R0.reuse, R8, R65 ;  /* 0x0000000800417224 */ /* 0x040fe200078e0241 */
[----:B------:R-:W-:Y:S01]  /*1c20*/  LOP3.LUT R8, R3, 0x74, RZ, 0xfc, !PT ;  /* 0x0000007403087812 */ /* 0x000fe200078efcff */
[----:B------:R-:W-:Y:S01]  /*1c30*/  @!P3 IMAD.MOV R73, RZ, RZ, -R73 ;  /* 0x000000ffff49b224 */ /* 0x000fe200078e0a49 */
[----:B------:R-:W-:Y:S01]  /*1c40*/  ISETP.GT.U32.AND P3, PT, R0, R43, PT ;  /* 0x0000002b0000720c */ /* 0x000fe20003f64070 */
[----:B------:R-:W-:Y:S01]  /*1c50*/  @!P4 IMAD.IADD R69, R69, 0x1, -R0 ;  /* 0x000000014545c824 */ /* 0x000fe200078e0a00 */
[----:B------:R-:W-:Y:S01]  /*1c60*/  ISETP.GE.AND P4, PT, R10, RZ, PT ;  /* 0x000000ff0a00720c */ /* 0x000fe20003f86270 */
[----:B------:R-:W-:Y:S01]  /*1c70*/  IMAD R41, R0, R4, R41 ;  /* 0x0000000400297224 */ /* 0x000fe200078e0229 */
[----:B------:R-:W-:Y:S01]  /*1c80*/  IABS R47, R8 ;  /* 0x00000008002f7213 */ /* 0x000fe20000000000 */
[----:B------:R-:W-:Y:S01]  /*1c90*/  IMAD.HI.U32 R4, R2, R45, RZ ;  /* 0x0000002d02047227 */ /* 0x000fe200078e00ff */
[----:B------:R-:W-:-:S03]  /*1ca0*/  LOP3.LUT R10, R3, 0x78, RZ, 0xfc, !PT ;  /* 0x00000078030a7812 */ /* 0x000fc600078efcff */
[----:B------:R-:W-:Y:S01]  /*1cb0*/  @!P6 IMAD.IADD R37, R37, 0x1, -R0 ;  /* 0x000000012525e824 */ /* 0x000fe200078e0a00 */
[----:B------:R-:W-:Y:S01]  /*1cc0*/  ISETP.GT.U32.AND P6, PT, R0, R65, PT ;  /* 0x000000410000720c */ /* 0x000fe20003fc4070 */
[----:B------:R-:W-:Y:S01]  /*1cd0*/  IMAD.MOV R4, RZ, RZ, -R4 ;  /* 0x000000ffff047224 */ /* 0x000fe200078e0a04 */
[----:B------:R-:W-:Y:S01]  /*1ce0*/  IABS R61, R10 ;  /* 0x0000000a003d7213 */ /* 0x000fe20000000000 */
[--C-:B------:R-:W-:Y:S01]  /*1cf0*/  @!P5 IMAD.IADD R39, R39, 0x1, -R0.reuse ;  /* 0x000000012727d824 */ /* 0x100fe200078e0a00 */
[----:B------:R-:W-:Y:S01]  /*1d00*/  ISETP.GE.AND P5, PT, R16, RZ, PT ;  /* 0x000000ff1000720c */ /* 0x000fe20003fa6270 */
[C---:B------:R-:W-:Y:S01]  /*1d10*/  IMAD R45, R0.reuse, R4, R45 ;  /* 0x00000004002d7224 */ /* 0x040fe200078e022d */
[----:B------:R-:W-:Y:S01]  /*1d20*/  LOP3.LUT R16, R3, 0xa4, RZ, 0xfc, !PT ;  /* 0x000000a403107812 */ /* 0x000fe200078efcff */
[--C-:B------:R-:W-:Y:S02]  /*1d30*/  @!P3 IMAD.IADD R43, R43, 0x1, -R0.reuse ;  /* 0x000000012b2bb824 */ /* 0x100fe400078e0a00 */
[----:B------:R-:W-:Y:S01]  /*1d40*/  @!P4 IMAD.MOV R69, RZ, RZ, -R69 ;  /* 0x000000ffff45c224 */ /* 0x000fe200078e0a45 */
[C---:B------:R-:W-:Y:S01]  /*1d50*/  ISETP.GT.U32.AND P4, PT, R0.reuse, R45, PT ;  /* 0x0000002d0000720c */ /* 0x040fe20003f84070 */
[----:B------:R-:W-:Y:S01]  /*1d60*/  @!P0 IMAD.MOV R35, RZ, RZ, -R35 ;  /* 0x000000ffff238224 */ /* 0x000fe200078e0a23 */
[C---:B------:R-:W-:Y:S01]  /*1d70*/  ISETP.GT.U32.AND P0, PT, R0.reuse, R41, PT ;  /* 0x000000290000720c */ /* 0x040fe20003f04070 */
[----:B------:R-:W-:Y:S01]  /*1d80*/  @!P6 IMAD.IADD R65, R65, 0x1, -R0 ;  /* 0x000000014141e824 */ /* 0x000fe200078e0a00 */
[----:B------:R-:W-:Y:S01]  /*1d90*/  ISETP.GT.U32.AND P6, PT, R0, R43, PT ;  /* 0x0000002b0000720c */ /* 0x000fe20003fc4070 */
[----:B------:R-:W-:Y:S01]  /*1da0*/  IMAD.HI.U32 R4, R2, R47, RZ ;  /* 0x0000002f02047227 */ /* 0x000fe200078e00ff */
[----:B------:R-:W-:-:S03]  /*1db0*/  IABS R79, R16 ;  /* 0x00000010004f7213 */ /* 0x000fc60000000000 */
[----:B------:R-:W-:Y:S02]  /*1dc0*/  IMAD.MOV R4, RZ, RZ, -R4 ;  /* 0x000000ffff047224 */ /* 0x000fe400078e0a04 */
[----:B------:R-:W-:Y:S01]  /*1dd0*/  @!P5 IMAD.MOV R37, RZ, RZ, -R37 ;  /* 0x000000ffff25d224 */ /* 0x000fe200078e0a25 */
[C---:B------:R-:W-:Y:S01]  /*1de0*/  ISETP.GT.U32.AND P5, PT, R0.reuse, R65, PT ;  /* 0x000000410000720c */ /* 0x040fe20003fa4070 */
[----:B------:R-:W-:Y:S02]  /*1df0*/  IMAD R47, R0, R4, R47 ;  /* 0x00000004002f7224 */ /* 0x000fe400078e022f */
[--C-:B------:R-:W-:Y:S02]  /*1e00*/  @!P4 IMAD.IADD R45, R45, 0x1, -R0.reuse ;  /* 0x000000012d2dc824 */ /* 0x100fe400078e0a00 */
[--C-:B------:R-:W-:Y:S01]  /*1e10*/  @!P0 IMAD.IADD R41, R41, 0x1, -R0.reuse ;  /* 0x0000000129298824 */ /* 0x100fe200078e0a00 */
[----:B------:R-:W-:Y:S01]  /*1e20*/  ISETP.GE.AND P0, PT, R12, RZ, PT ;  /* 0x000000ff0c00720c */ /* 0x000fe20003f06270 */
[----:B------:R-:W-:Y:S01]  /*1e30*/  @!P6 IMAD.IADD R43, R43, 0x1, -R0 ;  /* 0x000000012b2be824 */ /* 0x000fe200078e0a00 */
[----:B------:R-:W-:Y:S01]  /*1e40*/  LOP3.LUT R12, R3, 0x7c, RZ, 0xfc, !PT ;  /* 0x0000007c030c7812 */ /* 0x000fe200078efcff */
[----:B------:R-:W-:Y:S01]  /*1e50*/  IMAD.HI.U32 R4, R2, R61, RZ ;  /* 0x0000003d02047227 */ /* 0x000fe200078e00ff */
[----:B------:R-:W-:-:S02]  /*1e60*/  ISETP.GT.U32.AND P6, PT, R0, R47, PT ;  /* 0x0000002f0000720c */ /* 0x000fc40003fc4070 */
[C---:B------:R-:W-:Y:S01]  /*1e70*/  ISETP.GT.U32.AND P4, PT, R0.reuse, R45, PT ;  /* 0x0000002d0000720c */ /* 0x040fe20003f84070 */
[----:B------:R-:W-:Y:S01]  /*1e80*/  IMAD.MOV R4, RZ, RZ, -R4 ;  /* 0x000000ffff047224 */ /* 0x000fe200078e0a04 */
[----:B------:R-:W-:Y:S01]  /*1e90*/  IABS R49, R12 ;  /* 0x0000000c00317213 */ /* 0x000fe20000000000 */
[----:B------:R-:W-:Y:S01]  /*1ea0*/  @!P5 IMAD.IADD R65, R65, 0x1, -R0 ;  /* 0x000000014141d824 */ /* 0x000fe200078e0a00 */
[C---:B------:R-:W-:Y:S01]  /*1eb0*/  ISETP.GT.U32.AND P3, PT, R0.reuse, R41, PT ;  /* 0x000000290000720c */ /* 0x040fe20003f64070 */
[----:B------:R-:W-:Y:S01]  /*1ec0*/  IMAD R61, R0, R4, R61 ;  /* 0x00000004003d7224 */ /* 0x000fe200078e023d */
[----:B------:R-:W-:Y:S01]  /*1ed0*/  ISETP.GE.AND P5, PT, R6, RZ, PT ;  /* 0x000000ff0600720c */ /* 0x000fe20003fa6270 */
[----:B------:R-:W-:Y:S01]  /*1ee0*/  IMAD.HI.U32 R6, R2, R49, RZ ;  /* 0x0000003102067227 */ /* 0x000fe200078e00ff */
[----:B------:R-:W-:-:S03]  /*1ef0*/  LOP3.LUT R4, R3, 0x80, RZ, 0xfc, !PT ;  /* 0x0000008003047812 */ /* 0x000fc600078efcff */
[----:B------:R-:W-:Y:S01]  /*1f00*/  @!P6 IMAD.IADD R47, R47, 0x1, -R0 ;  /* 0x000000012f2fe824 */ /* 0x000fe200078e0a00 */
[----:B------:R-:W-:Y:S01]  /*1f10*/  IABS R51, R4 ;  /* 0x0000000400337213 */ /* 0x000fe20000000000 */
[----:B------:R-:W-:Y:S02]  /*1f20*/  IMAD.MOV R6, RZ, RZ, -R6 ;  /* 0x000000ffff067224 */ /* 0x000fe400078e0a06 */
[--C-:B------:R-:W-:Y:S01]  /*1f30*/  @!P4 IMAD.IADD R45, R45, 0x1, -R0.reuse ;  /* 0x000000012d2dc824 */ /* 0x100fe200078e0a00 */
[C---:B------:R-:W-:Y:S01]  /*1f40*/  ISETP.GT.U32.AND P4, PT, R0.reuse, R61, PT ;  /* 0x0000003d0000720c */ /* 0x040fe20003f84070 */
[C---:B------:R-:W-:Y:S01]  /*1f50*/  IMAD R49, R0.reuse, R6, R49 ;  /* 0x0000000600317224 */ /* 0x040fe200078e0231 */
[C---:B------:R-:W-:Y:S01]  /*1f60*/  ISETP.GT.U32.AND P6, PT, R0.reuse, R47, PT ;  /* 0x0000002f0000720c */ /* 0x040fe20003fc4070 */
[----:B------:R-:W-:Y:S01]  /*1f70*/  @!P2 IMAD.MOV R33, RZ, RZ, -R33 ;  /* 0x000000ffff21a224 */ /* 0x000fe200078e0a21 */
[C---:B------:R-:W-:Y:S01]  /*1f80*/  ISETP.GT.U32.AND P2, PT, R0.reuse, R39, PT ;  /* 0x000000270000720c */ /* 0x040fe20003f44070 */
[----:B------:R-:W-:Y:S01]  /*1f90*/  @!P3 IMAD.IADD R41, R41, 0x1, -R0 ;  /* 0x000000012929b824 */ /* 0x000fe200078e0a00 */
[----:B------:R-:W-:Y:S01]  /*1fa0*/  LOP3.LUT R6, R3, 0x84, RZ, 0xfc, !PT ;  /* 0x0000008403067812 */ /* 0x000fe200078efcff */
[----:B------:R-:W-:Y:S01]  /*1fb0*/  @!P5 IMAD.MOV R45, RZ, RZ, -R45 ;  /* 0x000000ffff2dd224 */ /* 0x000fe200078e0a2d */
[----:B------:R-:W-:Y:S01]  /*1fc0*/  ISETP.GT.U32.AND P5, PT, R0, R49, PT ;  /* 0x000000310000720c */ /* 0x000fe20003fa4070 */
[----:B------:R-:W-:Y:S01]  /*1fd0*/  @!P0 IMAD.MOV R41, RZ, RZ, -R41 ;  /* 0x000000ffff298224 */ /* 0x000fe200078e0a29 */
[----:B------:R-:W-:-:S02]  /*1fe0*/  ISETP.GE.AND P0, PT, R8, RZ, PT ;  /* 0x000000ff0800720c */ /* 0x000fc40003f06270 */
[----:B------:R-:W-:Y:S01]  /*1ff0*/  IABS R57, R6 ;  /* 0x0000000600397213 */ /* 0x000fe20000000000 */
[--C-:B------:R-:W-:Y:S01]  /*2000*/  @!P4 IMAD.IADD R61, R61, 0x1, -R0.reuse ;  /* 0x000000013d3dc824 */ /* 0x100fe200078e0a00 */
[----:B------:R-:W-:Y:S01]  /*2010*/  ISETP.GE.AND P3, PT, R22, RZ, PT ;  /* 0x000000ff1600720c */ /* 0x000fe20003f66270 */
[--C-:B------:R-:W-:Y:S01]  /*2020*/  @!P6 IMAD.IADD R47, R47, 0x1, -R0.reuse ;  /* 0x000000012f2fe824 */ /* 0x100fe200078e0a00 */
[----:B------:R-:W-:Y:S01]  /*2030*/  ISETP.GE.AND P6, PT, R4, RZ, PT ;  /* 0x000000ff0400720c */ /* 0x000fe20003fc6270 */
[----:B------:R-:W-:Y:S01]  /*2040*/  IMAD.HI.U32 R4, R2, R51, RZ ;  /* 0x0000003302047227 */ /* 0x000fe200078e00ff */
[----:B------:R-:W-:Y:S02]  /*2050*/  ISETP.GT.U32.AND P4, PT, R0, R61, PT ;  /* 0x0000003d0000720c */ /* 0x000fe40003f84070 */
[----:B------:R-:W-:Y:S01]  /*2060*/  LOP3.LUT R8, R3, 0x88, RZ, 0xfc, !PT ;  /* 0x0000008803087812 */ /* 0x000fe200078efcff */
[--C-:B------:R-:W-:Y:S01]  /*2070*/  @!P2 IMAD.IADD R39, R39, 0x1, -R0.reuse ;  /* 0x000000012727a824 */ /* 0x100fe200078e0a00 */
[----:B------:R-:W-:Y:S01]  /*2080*/  ISETP.GE.AND P2, PT, R18, RZ, PT ;  /* 0x000000ff1200720c */ /* 0x000fe20003f46270 */
[----:B------:R-:W-:Y:S01]  /*2090*/  @!P5 IMAD.IADD R49, R49, 0x1, -R0 ;  /* 0x000000013131d824 */ /* 0x000fe200078e0a00 */
[----:B------:R-:W-:Y:S01]  /*20a0*/  IABS R53, R8 ;  /* 0x0000000800357213 */ /* 0x000fe20000000000 */
[----:B------:R-:W-:Y:S01]  /*20b0*/  IMAD.MOV R4, RZ, RZ, -R4 ;  /* 0x000000ffff047224 */ /* 0x000fe200078e0a04 */
[----:B------:R-:W-:Y:S01]  /*20c0*/  LOP3.LUT R18, R3, 0xa8, RZ, 0xfc, !PT ;  /* 0x000000a803127812 */ /* 0x000fe200078efcff */
[----:B------:R-:W-:Y:S01]  /*20d0*/  @!P0 IMAD.MOV R47, RZ, RZ, -R47 ;  /* 0x000000ffff2f8224 */ /* 0x000fe200078e0a2f */
[----:B------:R-:W-:Y:S01]  /*20e0*/  ISETP.GE.AND P0, PT, R6, RZ, PT ;  /* 0x000000ff0600720c */ /* 0x000fe20003f06270 */
[----:B------:R-:W-:Y:S01]  /*20f0*/  IMAD.HI.U32 R6, R2, R57, RZ ;  /* 0x0000003902067227 */ /* 0x000fe200078e00ff */
[----:B------:R-:W-:-:S02]  /*2100*/  ISETP.GT.U32.AND P5, PT, R0, R49, PT ;  /* 0x000000310000720c */ /* 0x000fc40003fa4070 */
[----:B------:R-:W-:Y:S01]  /*2110*/  IABS R109, R18 ;  /* 0x00000012006d7213 */ /* 0x000fe20000000000 */
[C---:B------:R-:W-:Y:S01]  /*2120*/  IMAD R51, R0.reuse, R4, R51 ;  /* 0x0000000400337224 */ /* 0x040fe200078e0233 */
[----:B------:R-:W-:Y:S01]  /*2130*/  LOP3.LUT R22, R3, 0x168, RZ, 0xfc, !PT ;  /* 0x0000016803167812 */ /* 0x000fe200078efcff */
[----:B------:R-:W-:Y:S02]  /*2140*/  IMAD.MOV R6, RZ, RZ, -R6 ;  /* 0x000000ffff067224 */ /* 0x000fe400078e0a06 */
[--C-:B------:R-:W-:Y:S01]  /*2150*/  @!P4 IMAD.IADD R61, R61, 0x1, -R0.reuse ;  /* 0x000000013d3dc824 */ /* 0x100fe200078e0a00 */
[----:B------:R-:W-:Y:S01]  /*2160*/  ISETP.GT.U32.AND P4, PT, R0, R51, PT ;  /* 0x000000330000720c */ /* 0x000fe20003f84070 */
[----:B------:R-:W-:Y:S01]  /*2170*/  @!P2 IMAD.MOV R39, RZ, RZ, -R39 ;  /* 0x000000ffff27a224 */ /* 0x000fe200078e0a27 */
[----:B------:R-:W-:Y:S01]  /*2180*/  ISETP.GE.AND P2, PT, R20, RZ, PT ;  /* 0x000000ff1400720c */ /* 0x000fe20003f46270 */
[----:B------:R-:W-:Y:S01]  /*2190*/  IMAD R57, R0, R6, R57 ;  /* 0x0000000600397224 */ /* 0x000fe200078e0239 */
[----:B------:R-:W-:Y:S01]  /*21a0*/  IABS R95, R22 ;  /* 0x00000016005f7213 */ /* 0x000fe20000000000 */
[----:B------:R-:W-:Y:S01]  /*21b0*/  @!P5 IMAD.IADD R49, R49, 0x1, -R0 ;  /* 0x000000013131d824 */ /* 0x000fe200078e0a00 */
[----:B------:R-:W-:Y:S01]  /*21c0*/  LOP3.LUT R20, R3, 0x164, RZ, 0xfc, !PT ;  /* 0x0000016403147812 */ /* 0x000fe200078efcff */
[----:B------:R-:W-:Y:S01]  /*21d0*/  IMAD.HI.U32 R4, R2, R53, RZ ;  /* 0x0000003502047227 */ /* 0x000fe200078e00ff */
[----:B------:R-:W-:-:S02]  /*21e0*/  ISETP.GT.U32.AND P5, PT, R0, R57, PT ;  /* 0x000000390000720c */ /* 0x000fc40003fa4070 */
[----:B------:R-:W-:Y:S01]  /*21f0*/  IABS R91, R20 ;  /* 0x00000014005b7213 */ /* 0x000fe20000000000 */
[----:B------:R-:W-:Y:S01]  /*2200*/  @!P3 IMAD.MOV R65, RZ, RZ, -R65 ;  /* 0x000000ffff41b224 */ /* 0x000fe200078e0a41 */
[----:B------:R-:W-:Y:S01]  /*2210*/  ISETP.GE.AND P3, PT, R12, RZ, PT ;  /* 0x000000ff0c00720c */ /* 0x000fe20003f66270 */
[----:B------:R-:W-:Y:S01]  /*2220*/  @!P4 IMAD.IADD R51, R51, 0x1, -R0 ;  /* 0x000000013333c824 */ /* 0x000fe200078e0a00 */
[C---:B------:R-:W-:Y:S01]  /*2230*/  LOP3.LUT R12, R3.reuse, 0x90, RZ, 0xfc, !PT ;  /* 0x00000090030c7812 */ /* 0x040fe200078efcff */
[----:B------:R-:W-:Y:S01]  /*2240*/  @!P2 IMAD.MOV R43, RZ, RZ, -R43 ;  /* 0x000000ffff2ba224 */ /* 0x000fe200078e0a2b */
[----:B------:R-:W-:Y:S01]  /*2250*/  ISETP.GE.AND P2, PT, R10, RZ, PT ;  /* 0x000000ff0a00720c */ /* 0x000fe20003f46270 */
[----:B------:R-:W-:Y:S01]  /*2260*/  IMAD.MOV R4, RZ, RZ, -R4 ;  /* 0x000000ffff047224 */ /* 0x000fe200078e0a04 */
[----:B------:R-:W-:Y:S02]  /*2270*/  LOP3.LUT R10, R3, 0x8c, RZ, 0xfc, !PT ;  /* 0x0000008c030a7812 */ /* 0x000fe400078efcff */
[C---:B------:R-:W-:Y:S01]  /*2280*/  ISETP.GT.U32.AND P4, PT, R0.reuse, R51, PT ;  /* 0x000000330000720c */ /* 0x040fe20003f84070 */
[----:B------:R-:W-:Y:S01]  /*2290*/  @!P5 IMAD.IADD R57, R57, 0x1, -R0 ;  /* 0x000000013939d824 */ /* 0x000fe200078e0a00 */
[----:B------:R-:W-:Y:S01]  /*22a0*/  IABS R55, R10 ;  /* 0x0000000a00377213 */ /* 0x000fe20000000000 */
[C---:B------:R-:W-:Y:S01]  /*22b0*/  IMAD R53, R0.reuse, R4, R53 ;  /* 0x0000000400357224 */ /* 0x040fe200078e0235 */
[----:B------:R-:W-:Y:S01]  /*22c0*/  IABS R59, R12 ;  /* 0x0000000c003b7213 */ /* 0x000fe20000000000 */
[----:B------:R-:W-:Y:S01]  /*22d0*/  @!P3 IMAD.MOV R49, RZ, RZ, -R49 ;  /* 0x000000ffff31b224 */ /* 0x000fe200078e0a31 */
[----:B------:R-:W-:Y:S01]  /*22e0*/  ISETP.GT.U32.AND P5, PT, R0, R57, PT ;  /* 0x000000390000720c */ /* 0x000fe20003fa4070 */
[----:B------:R-:W-:Y:S01]  /*22f0*/  IMAD.HI.U32 R6, R2, R55, RZ ;  /* 0x0000003702067227 */ /* 0x000fe200078e00ff */
[----:B------:R-:W-:-:S02]  /*2300*/  ISETP.GE.AND P3, PT, R10, RZ, PT ;  /* 0x000000ff0a00720c */ /* 0x000fc40003f66270 */
[----:B------:R-:W-:Y:S01]  /*2310*/  LOP3.LUT R10, R3, 0x98, RZ, 0xfc, !PT ;  /* 0x00000098030a7812 */ /* 0x000fe200078efcff */
[----:B------:R-:W-:Y:S02]  /*2320*/  IMAD.MOV R6, RZ, RZ, -R6 ;  /* 0x000000ffff067224 */ /* 0x000fe400078e0a06 */
[----:B------:R-:W-:Y:S01]  /*2330*/  IMAD.HI.U32 R4, R2, R59, RZ ;  /* 0x0000003b02047227 */ /* 0x000fe200078e00ff */
[----:B------:R-:W-:-:S03]  /*2340*/  IABS R67, R10 ;  /* 0x0000000a00437213 */ /* 0x000fc60000000000 */
[----:B------:R-:W-:Y:S01]  /*2350*/  @!P4 IMAD.IADD R51, R51, 0x1, -R0 ;  /* 0x000000013333c824 */ /* 0x000fe200078e0a00 */
[C---:B------:R-:W-:Y:S01]  /*2360*/  ISETP.GT.U32.AND P4, PT, R0.reuse, R53, PT ;  /* 0x000000350000720c */ /* 0x040fe20003f84070 */
[C---:B------:R-:W-:Y:S02]  /*2370*/  IMAD R55, R0.reuse, R6, R55 ;  /* 0x0000000600377224 */ /* 0x040fe400078e0237 */
[----:B------:R-:W-:Y:S02]  /*2380*/  IMAD.MOV R4, RZ, RZ, -R4 ;  /* 0x000000ffff047224 */ /* 0x000fe400078e0a04 */
[--C-:B------:R-:W-:Y:S01]  /*2390*/  @!P5 IMAD.IADD R57, R57, 0x1, -R0.reuse ;  /* 0x000000013939d824 */ /* 0x100fe200078e0a00 */
[C---:B------:R-:W-:Y:S01]  /*23a0*/  ISETP.GT.U32.AND P5, PT, R0.reuse, R55, PT ;  /* 0x000000370000720c */ /* 0x040fe20003fa4070 */
[----:B------:R-:W-:Y:S02]  /*23b0*/  IMAD R59, R0, R4, R59 ;  /* 0x00000004003b7224 */ /* 0x000fe400078e023b */
[----:B------:R-:W-:Y:S01]  /*23c0*/  @!P2 IMAD.MOV R61, RZ, RZ, -R61 ;  /* 0x000000ffff3da224 */ /* 0x000fe200078e0a3d */
[----:B------:R-:W-:Y:S01]  /*23d0*/  ISETP.GE.AND P2, PT, R8, RZ, PT ;  /* 0x000000ff0800720c */ /* 0x000fe20003f46270 */
[----:B------:R-:W-:Y:S01]  /*23e0*/  @!P6 IMAD.MOV R51, RZ, RZ, -R51 ;  /* 0x000000ffff33e224 */ /* 0x000fe200078e0a33 */
[----:B------:R-:W-:Y:S01]  /*23f0*/  LOP3.LUT R8, R3, 0x94, RZ, 0xfc, !PT ;  /* 0x0000009403087812 */ /* 0x000fe200078efcff */
[----:B------:R-:W-:Y:S01]  /*2400*/  @!P4 IMAD.IADD R53, R53, 0x1, -R0 ;  /* 0x000000013535c824 */ /* 0x000fe200078e0a00 */
[----:B------:R-:W-:Y:S01]  /*2410*/  ISETP.GT.U32.AND P6, PT, R0, R59, PT ;  /* 0x0000003b0000720c */ /* 0x000fe20003fc4070 */
[----:B------:R-:W-:Y:S01]  /*2420*/  IMAD.HI.U32 R6, R2, R67, RZ ;  /* 0x0000004302067227 */ /* 0x000fe200078e00ff */
[----:B------:R-:W-:-:S02]  /*2430*/  IABS R63, R8 ;  /* 0x00000008003f7213 */ /* 0x000fc40000000000 */
[----:B------:R-:W-:Y:S01]  /*2440*/  ISETP.GT.U32.AND P4, PT, R0, R53, PT ;  /* 0x000000350000720c */ /* 0x000fe20003f84070 */
[----:B------:R-:W-:Y:S02]  /*2450*/  @!P5 IMAD.IADD R55, R55, 0x1, -R0 ;  /* 0x000000013737d824 */ /* 0x000fe400078e0a00 */
[----:B------:R-:W-:-:S03]  /*2460*/  IMAD.HI.U32 R4, R2, R63, RZ ;  /* 0x0000003f02047227 */ /* 0x000fc600078e00ff */
[C---:B------:R-:W-:Y:S01]  /*2470*/  ISETP.GT.U32.AND P5, PT, R0.reuse, R55, PT ;  /* 0x000000370000720c */ /* 0x040fe20003fa4070 */
[----:B------:R-:W-:Y:S02]  /*2480*/  IMAD.MOV R4, RZ, RZ, -R4 ;  /* 0x000000ffff047224 */ /* 0x000fe400078e0a04 */
[----:B------:R-:W-:Y:S02]  /*2490*/  @!P6 IMAD.IADD R59, R59, 0x1, -R0 ;  /* 0x000000013b3be824 */ /* 0x000fe400078e0a00 */
[C---:B------:R-:W-:Y:S02]  /*24a0*/  IMAD R63, R0.reuse, R4, R63 ;  /* 0x00000004003f7224 */ /* 0x040fe400078e023f */
[----:B------:R-:W-:Y:S01]  /*24b0*/  IMAD.MOV R6, RZ, RZ, -R6 ;  /* 0x000000ffff067224 */ /* 0x000fe200078e0a06 */
[----:B------:R-:W-:Y:S01]  /*24c0*/  ISETP.GT.U32.AND P6, PT, R0, R59, PT ;  /* 0x0000003b0000720c */ /* 0x000fe20003fc4070 */
[----:B------:R-:W-:-:S04]  /*24d0*/  IMAD.HI.U32 R4, R2, R71, RZ ;  /* 0x0000004702047227 */ /* 0x000fc800078e00ff */
        /* <DEDUP_REMOVED lines=9> */
[--C-:B------:R-:W-:Y:S01]  /*2570*/  @!P6 IMAD.IADD R59, R59, 0x1, -R0.reuse ;  /* 0x000000013b3be824 */ /* 0x100fe200078e0a00 */
[----:B------:R-:W-:Y:S01]  /*2580*/  ISETP.GT.U32.AND P6, PT, R0, R71, PT ;  /* 0x000000470000720c */ /* 0x000fe20003fc4070 */
[----:B------:R-:W-:Y:S01]  /*2590*/  @!P4 IMAD.IADD R63, R63, 0x1, -R0 ;  /* 0x000000013f3fc824 */ /* 0x000fe200078e0a00 */
[----:B------:R-:W-:Y:S01]  /*25a0*/  LOP3.LUT R12, R3, 0xa0, RZ, 0xfc, !PT ;  /* 0x000000a0030c7812 */ /* 0x000fe200078efcff */
[----:B------:R-:W-:Y:S01]  /*25b0*/  @!P2 IMAD.MOV R53, RZ, RZ, -R53 ;  /* 0x000000ffff35a224 */ /* 0x000fe200078e0a35 */
[----:B------:R-:W-:Y:S01]  /*25c0*/  ISETP.GE.AND P4, PT, R8, RZ, PT ;  /* 0x000000ff0800720c */ /* 0x000fe20003f86270 */
[----:B------:R-:W-:Y:S01]  /*25d0*/  IMAD.HI.U32 R6, R2, R79, RZ ;  /* 0x0000004f02067227 */ /* 0x000fe200078e00ff */
[----:B------:R-:W-:-:S02]  /*25e0*/  IABS R75, R12 ;  /* 0x0000000c004b7213 */ /* 0x000fc40000000000 */
[----:B------:R-:W-:Y:S01]  /*25f0*/  ISETP.GT.U32.AND P2, PT, R0, R63, PT ;  /* 0x0000003f0000720c */ /* 0x000fe20003f44070 */
[----:B------:R-:W-:Y:S01]  /*2600*/  @!P5 IMAD.IADD R67, R67, 0x1, -R0 ;  /* 0x000000014343d824 */ /* 0x000fe200078e0a00 */
[----:B------:R-:W-:Y:S01]  /*2610*/  ISETP.GE.AND P5, PT, R10, RZ, PT ;  /* 0x000000ff0a00720c */ /* 0x000fe20003fa6270 */
[----:B------:R-:W-:Y:S01]  /*2620*/  IMAD.HI.U32 R4, R2, R75, RZ ;  /* 0x0000004b02047227 */ /* 0x000fe200078e00ff */
[----:B------:R-:W-:-:S03]  /*2630*/  LOP3.LUT R10, R3, 0xb0, RZ, 0xfc, !PT ;  /* 0x000000b0030a7812 */ /* 0x000fc600078efcff */
[----:B------:R-:W-:Y:S01]  /*2640*/  @!P6 IMAD.IADD R71, R71, 0x1, -R0 ;  /* 0x000000014747e824 */ /* 0x000fe200078e0a00 */
[----:B------:R-:W-:Y:S01]  /*2650*/  ISETP.GT.U32.AND P6, PT, R0, R67, PT ;  /* 0x000000430000720c */ /* 0x000fe20003fc4070 */
[----:B------:R-:W-:Y:S01]  /*2660*/  IMAD.MOV R8, RZ, RZ, -R4 ;  /* 0x000000ffff087224 */ /* 0x000fe200078e0a04 */
[----:B------:R-:W-:Y:S01]  /*2670*/  IABS R117, R10 ;  /* 0x0000000a00757213 */ /* 0x000fe20000000000 */
[----:B------:R-:W-:-:S04]  /*2680*/  IMAD.HI.U32 R4, R2, R109, RZ ;  /* 0x0000006d02047227 */ /* 0x000fc800078e00ff */
[----:B------:R-:W-:Y:S02]  /*2690*/  IMAD.MOV R6, RZ, RZ, -R6 ;  /* 0x000000ffff067224 */ /* 0x000fe400078e0a06 */
[----:B------:R-:W-:Y:S02]  /*26a0*/  IMAD.MOV R4, RZ, RZ, -R4 ;  /* 0x000000ffff047224 */ /* 0x000fe400078e0a04 */
[--C-:B------:R-:W-:Y:S01]  /*26b0*/  @!P2 IMAD.IADD R63, R63, 0x1, -R0.reuse ;  /* 0x000000013f3fa824 */ /* 0x100fe200078e0a00 */
[----:B------:R-:W-:Y:S01]  /*26c0*/  ISETP.GE.AND P2, PT, R14, RZ, PT ;  /* 0x000000ff0e00720c */ /* 0x000fe20003f46270 */
[C---:B------:R-:W-:Y:S01]  /*26d0*/  IMAD R79, R0.reuse, R6, R79 ;  /* 0x00000006004f7224 */ /* 0x040fe200078e024f */
[C---:B------:R-:W-:Y:S01]  /*26e0*/  LOP3.LUT R14, R3.reuse, 0xbc, RZ, 0xfc, !PT ;  /* 0x000000bc030e7812 */ /* 0x040fe200078efcff */
[C---:B------:R-:W-:Y:S02]  /*26f0*/  IMAD R109, R0.reuse, R4, R109 ;  /* 0x00000004006d7224 */ /* 0x040fe400078e026d */
[----:B------:R-:W-:Y:S01]  /*2700*/  @!P4 IMAD.MOV R63, RZ, RZ, -R63 ;  /* 0x000000ffff3fc224 */ /* 0x000fe200078e0a3f */
[C---:B------:R-:W-:Y:S01]  /*2710*/  ISETP.GT.U32.AND P4, PT, R0.reuse, R79, PT ;  /* 0x0000004f0000720c */ /* 0x040fe20003f84070 */
[C---:B------:R-:W-:Y:S01]  /*2720*/  IMAD R75, R0.reuse, R8, R75 ;  /* 0x00000008004b7224 */ /* 0x040fe200078e024b */
[----:B------:R-:W-:Y:S01]  /*2730*/  LOP3.LUT R8, R3, 0xac, RZ, 0xfc, !PT ;  /* 0x000000ac03087812 */ /* 0x000fe200078efcff */
[----:B------:R-:W-:Y:S01]  /*2740*/  @!P6 IMAD.IADD R67, R67, 0x1, -R0 ;  /* 0x000000014343e824 */ /* 0x000fe200078e0a00 */
[C---:B------:R-:W-:Y:S01]  /*2750*/  ISETP.GT.U32.AND P6, PT, R0.reuse, R109, PT ;  /* 0x0000006d0000720c */ /* 0x040fe20003fc4070 */
[----:B------:R-:W-:Y:S01]  /*2760*/  @!P3 IMAD.MOV R55, RZ, RZ, -R55 ;  /* 0x000000ffff37b224 */ /* 0x000fe200078e0a37 */
[C---:B------:R-:W-:Y:S01]  /*2770*/  ISETP.GT.U32.AND P3, PT, R0.reuse, R71, PT ;  /* 0x000000470000720c */ /* 0x040fe20003f64070 */
[----:B------:R-:W-:Y:S01]  /*2780*/  @!P0 IMAD.MOV R59, RZ, RZ, -R59 ;  /* 0x000000ffff3b8224 */ /* 0x000fe200078e0a3b */
[----:B------:R-:W-:Y:S01]  /*2790*/  ISETP.GT.U32.AND P0, PT, R0, R75, PT ;  /* 0x0000004b0000720c */ /* 0x000fe20003f04070 */
[----:B------:R-:W-:Y:S01]  /*27a0*/  @!P5 IMAD.MOV R67, RZ, RZ, -R67 ;  /* 0x000000ffff43d224 */ /* 0x000fe200078e0a43 */
[----:B------:R-:W-:-:S02]  /*27b0*/  IABS R113, R8 ;  /* 0x0000000800717213 */ /* 0x000fc40000000000 */
[----:B------:R-:W-:Y:S01]  /*27c0*/  IABS R129, R14 ;  /* 0x0000000e00817213 */ /* 0x000fe20000000000 */
[----:B------:R-:W-:Y:S02]  /*27d0*/  @!P4 IMAD.IADD R79, R79, 0x1, -R0 ;  /* 0x000000014f4fc824 */ /* 0x000fe400078e0a00 */
[----:B------:R-:W-:-:S04]  /*27e0*/  IMAD.HI.U32 R4, R2, R113, RZ ;  /* 0x0000007102047227 */ /* 0x000fc800078e00ff */
[----:B------:R-:W-:Y:S02]  /*27f0*/  IMAD.MOV R6, RZ, RZ, -R4 ;  /* 0x000000ffff067224 */ /* 0x000fe400078e0a04 */
[--C-:B------:R-:W-:Y:S01]  /*2800*/  @!P6 IMAD.IADD R109, R109, 0x1, -R0.reuse ;  /* 0x000000016d6de824 */ /* 0x100fe200078e0a00 */
[----:B------:R-:W-:Y:S01]  /*2810*/  ISETP.GT.U32.AND P6, PT, R0, R79, PT ;  /* 0x0000004f0000720c */ /* 0x000fe20003fc4070 */
[--C-:B------:R-:W-:Y:S01]  /*2820*/  @!P3 IMAD.IADD R71, R71, 0x1, -R0.reuse ;  /* 0x000000014747b824 */ /* 0x100fe200078e0a00 */
[----:B------:R-:W-:Y:S01]  /*2830*/  ISETP.GE.AND P3, PT, R12, RZ, PT ;  /* 0x000000ff0c00720c */ /* 0x000fe20003f66270 */
[----:B------:R-:W-:Y:S01]  /*2840*/  @!P0 IMAD.IADD R75, R75, 0x1, -R0 ;  /* 0x000000014b4b8824 */ /* 0x000fe200078e0a00 */
[----:B------:R-:W-:Y:S01]  /*2850*/  LOP3.LUT R12, R3, 0xb4, RZ, 0xfc, !PT ;  /* 0x000000b4030c7812 */ /* 0x000fe200078efcff */
[C---:B------:R-:W-:Y:S01]  /*2860*/  IMAD R113, R0.reuse, R6, R113 ;  /* 0x0000000600717224 */ /* 0x040fe200078e0271 */
[C---:B------:R-:W-:Y:S01]  /*2870*/  ISETP.GT.U32.AND P5, PT, R0.reuse, R109, PT ;  /* 0x0000006d0000720c */ /* 0x040fe20003fa4070 */
[----:B------:R-:W-:Y:S01]  /*2880*/  @!P2 IMAD.MOV R71, RZ, RZ, -R71 ;  /* 0x000000ffff47a224 */ /* 0x000fe200078e0a47 */
[----:B------:R-:W-:Y:S01]  /*2890*/  ISETP.GT.U32.AND P4, PT, R0, R75, PT ;  /* 0x0000004b0000720c */ /* 0x000fe20003f84070 */
[----:B------:R-:W-:Y:S01]  /*28a0*/  IMAD.HI.U32 R4, R2, R117, RZ ;  /* 0x0000007502047227 */ /* 0x000fe200078e00ff */
[----:B------:R-:W-:-:S02]  /*28b0*/  ISETP.GT.U32.AND P2, PT, R0, R113, PT ;  /* 0x000000710000720c */ /* 0x000fc40003f44070 */
[----:B------:R-:W-:Y:S01]  /*28c0*/  IABS R121, R12 ;  /* 0x0000000c00797213 */ /* 0x000fe20000000000 */
[----:B------:R-:W-:Y:S01]  /*28d0*/  IMAD.MOV R4, RZ, RZ, -R4 ;  /* 0x000000ffff047224 */ /* 0x000fe200078e0a04 */
[----:B------:R-:W-:Y:S01]  /*28e0*/  ISETP.GE.AND P0, PT, R16, RZ, PT ;  /* 0x000000ff1000720c */ /* 0x000fe20003f06270 */
[--C-:B------:R-:W-:Y:S01]  /*28f0*/  @!P6 IMAD.IADD R79, R79, 0x1, -R0.reuse ;  /* 0x000000014f4fe824 */ /* 0x100fe200078e0a00 */
[----:B------:R-:W-:Y:S01]  /*2900*/  ISETP.GE.AND P6, PT, R8, RZ, PT ;  /* 0x000000ff0800720c */ /* 0x000fe20003fc6270 */
[----:B------:R-:W-:Y:S01]  /*2910*/  IMAD R117, R0, R4, R117 ;  /* 0x0000000400757224 */ /* 0x000fe200078e0275 */
[C---:B------:R-:W-:Y:S01]  /*2920*/  LOP3.LUT R8, R3.reuse, 0xb8, RZ, 0xfc, !PT ;  /* 0x000000b803087812 */ /* 0x040fe200078efcff */
[----:B------:R-:W-:Y:S01]  /*2930*/  IMAD.HI.U32 R4, R2, R121, RZ ;  /* 0x0000007902047227 */ /* 0x000fe200078e00ff */
[----:B------:R-:W-:Y:S02]  /*2940*/  LOP3.LUT R16, R3, 0xe8, RZ, 0xfc, !PT ;  /* 0x000000e803107812 */ /* 0x000fe400078efcff */
[----:B------:R-:W-:Y:S01]  /*2950*/  IABS R125, R8 ;  /* 0x00000008007d7213 */ /* 0x000fe20000000000 */
[----:B------:R-:W-:Y:S01]  /*2960*/  @!P4 IMAD.IADD R75, R75, 0x1, -R0 ;  /* 0x000000014b4bc824 */ /* 0x000fe200078e0a00 */
[----:B------:R-:W-:Y:S01]  /*2970*/  ISETP.GE.AND P4, PT, R18, RZ, PT ;  /* 0x000000ff1200720c */ /* 0x000fe20003f86270 */
[----:B------:R-:W-:Y:S01]  /*2980*/  IMAD.MOV R4, RZ, RZ, -R4 ;  /* 0x000000ffff047224 */ /* 0x000fe200078e0a04 */
[----:B------:R-:W-:Y:S01]  /*2990*/  IABS R173, R16 ;  /* 0x0000001000ad7213 */ /* 0x000fe20000000000 */
[----:B------:R-:W-:Y:S01]  /*29a0*/  @!P2 IMAD.IADD R113, R113, 0x1, -R0 ;  /* 0x000000017171a824 */ /* 0x000fe200078e0a00 */
[----:B------:R-:W-:Y:S01]  /*29b0*/  ISETP.GE.AND P2, PT, R10, RZ, PT ;  /* 0x000000ff0a00720c */ /* 0x000fe20003f46270 */
[C---:B------:R-:W-:Y:S01]  /*29c0*/  IMAD R121, R0.reuse, R4, R121 ;  /* 0x0000000400797224 */ /* 0x040fe200078e0279 */
[----:B------:R-:W-:Y:S01]  /*29d0*/  LOP3.LUT R10, R3, 0xc0, RZ, 0xfc, !PT ;  /* 0x000000c0030a7812 */ /* 0x000fe200078efcff */
[----:B------:R-:W-:Y:S01]  /*29e0*/  @!P3 IMAD.MOV R75, RZ, RZ, -R75 ;  /* 0x000000ffff4bb224 */ /* 0x000fe200078e0a4b */
[----:B------:R-:W-:Y:S01]  /*29f0*/  ISETP.GT.U32.AND P3, PT, R0, R113, PT ;  /* 0x000000710000720c */ /* 0x000fe20003f64070 */
[----:B------:R-:W-:Y:S01]  /*2a00*/  IMAD.HI.U32 R4, R2, R125, RZ ;  /* 0x0000007d02047227 */ /* 0x000fe200078e00ff */
[----:B------:R-:W-:-:S02]  /*2a10*/  IABS R133, R10 ;  /* 0x0000000a00857213 */ /* 0x000fc40000000000 */
[----:B------:R-:W-:Y:S01]  /*2a20*/  LOP3.LUT R18, R3, 0x160, RZ, 0xfc, !PT ;  /* 0x0000016003127812 */ /* 0x000fe200078efcff */
[----:B------:R-:W-:Y:S02]  /*2a30*/  IMAD.MOV R6, RZ, RZ, -R4 ;  /* 0x000000ffff067224 */ /* 0x000fe400078e0a04 */
[----:B------:R-:W-:Y:S01]  /*2a40*/  IMAD.HI.U32 R4, R2, R129, RZ ;  /* 0x0000008102047227 */ /* 0x000fe200078e00ff */
[----:B------:R-:W-:-:S03]  /*2a50*/  IABS R87, R18 ;  /* 0x0000001200577213 */ /* 0x000fc60000000000 */
[----:B------:R-:W-:Y:S02]  /*2a60*/  IMAD.MOV R4, RZ, RZ, -R4 ;  /* 0x000000ffff047224 */ /* 0x000fe400078e0a04 */
[--C-:B------:R-:W-:Y:S01]  /*2a70*/  @!P5 IMAD.IADD R109, R109, 0x1, -R0.reuse ;  /* 0x000000016d6dd824 */ /* 0x100fe200078e0a00 */
[----:B------:R-:W-:Y:S01]  /*2a80*/  ISETP.GT.U32.AND P5, PT, R0, R117, PT ;  /* 0x000000750000720c */ /* 0x000fe20003fa4070 */
[----:B------:R-:W-:Y:S01]  /*2a90*/  @!P3 IMAD.IADD R113, R113, 0x1, -R0 ;  /* 0x000000017171b824 */ /* 0x000fe200078e0a00 */
[----:B------:R-:W-:Y:S01]  /*2aa0*/  ISETP.GE.AND P3, PT, R8, RZ, PT ;  /* 0x000000ff0800720c */ /* 0x000fe20003f66270 */
[C---:B------:R-:W-:Y:S01]  /*2ab0*/  IMAD R129, R0.reuse, R4, R129 ;  /* 0x0000000400817224 */ /* 0x040fe200078e0281 */
[----:B------:R-:W-:Y:S01]  /*2ac0*/  LOP3.LUT R8, R3, 0xc4, RZ, 0xfc, !PT ;  /* 0x000000c403087812 */ /* 0x000fe200078efcff */
[----:B------:R-:W-:Y:S02]  /*2ad0*/  @!P6 IMAD.MOV R113, RZ, RZ, -R113 ;  /* 0x000000ffff71e224 */ /* 0x000fe400078e0a71 */
[----:B------:R-:W-:Y:S01]  /*2ae0*/  @!P0 IMAD.MOV R79, RZ, RZ, -R79 ;  /* 0x000000ffff4f8224 */ /* 0x000fe200078e0a4f */
[----:B------:R-:W-:Y:S01]  /*2af0*/  ISETP.GT.U32.AND P6, PT, R0, R129, PT ;  /* 0x000000810000720c */ /* 0x000fe20003fc4070 */
[----:B------:R-:W-:Y:S01]  /*2b00*/  IMAD.HI.U32 R4, R2, R133, RZ ;  /* 0x0000008502047227 */ /* 0x000fe200078e00ff */
[----:B------:R-:W-:-:S02]  /*2b10*/  ISETP.GT.U32.AND P0, PT, R0, R121, PT ;  /* 0x000000790000720c */ /* 0x000fc40003f04070 */
[----:B------:R-:W-:Y:S01]  /*2b20*/  IABS R137, R8 ;  /* 0x0000000800897213 */ /* 0x000fe20000000000 */
[----:B------:R-:W-:Y:S02]  /*2b30*/  @!P5 IMAD.IADD R117, R117, 0x1, -R0 ;  /* 0x000000017575d824 */ /* 0x000fe400078e0a00 */
[----:B------:R-:W-:Y:S02]  /*2b40*/  IMAD.MOV R4, RZ, RZ, -R4 ;  /* 0x000000ffff047224 */ /* 0x000fe400078e0a04 */
[C---:B------:R-:W-:Y:S01]  /*2b50*/  IMAD R125, R0.reuse, R6, R125 ;  /* 0x00000006007d7224 */ /* 0x040fe200078e027d */
[C---:B------:R-:W-:Y:S01]  /*2b60*/  ISETP.GT.U32.AND P5, PT, R0.reuse, R117, PT ;  /* 0x000000750000720c */ /* 0x040fe20003fa4070 */
[----:B------:R-:W-:Y:S02]  /*2b70*/  IMAD R133, R0, R4, R133 ;  /* 0x0000000400857224 */ /* 0x000fe400078e0285 */
[--C-:B------:R-:W-:Y:S02]  /*2b80*/  @!P6 IMAD.IADD R129, R129, 0x1, -R0.reuse ;  /* 0x000000018181e824 */ /* 0x100fe400078e0a00 */
[----:B------:R-:W-:-:S02]  /*2b90*/  @!P0 IMAD.IADD R121, R121, 0x1, -R0 ;  /* 0x0000000179798824 */ /* 0x000fc400078e0a00 */
[----:B------:R-:W-:Y:S01]  /*2ba0*/  IMAD.HI.U32 R4, R2, R137, RZ ;  /* 0x0000008902047227 */ /* 0x000fe200078e00ff */
[C---:B------:R-:W-:Y:S02]  /*2bb0*/  ISETP.GT.U32.AND P6, PT, R0.reuse, R129, PT ;  /* 0x000000810000720c */ /* 0x040fe40003fc4070 */
[C---:B------:R-:W-:Y:S01]  /*2bc0*/  ISETP.GT.U32.AND P0, PT, R0.reuse, R121, PT ;  /* 0x000000790000720c */ /* 0x040fe20003f04070 */
[----:B------:R-:W-:Y:S02]  /*2bd0*/  IMAD.MOV R6, RZ, RZ, -R4 ;  /* 0x000000ffff067224 */ /* 0x000fe400078e0a04 */
[--C-:B------:R-:W-:Y:S01]  /*2be0*/  @!P5 IMAD.IADD R117, R117, 0x1, -R0.reuse ;  /* 0x000000017575d824 */ /* 0x100fe200078e0a00 */
[C---:B------:R-:W-:Y:S01]  /*2bf0*/  ISETP.GT.U32.AND P5, PT, R0.reuse, R125, PT ;  /* 0x0000007d0000720c */ /* 0x040fe20003fa4070 */
[----:B------:R-:W-:Y:S01]  /*2c00*/  IMAD R137, R0, R6, R137 ;  /* 0x0000000600897224 */ /* 0x000fe200078e0289 */
[C---:B------:R-:W-:Y:S01]  /*2c10*/  LOP3.LUT R6, R3.reuse, 0xcc, RZ, 0xfc, !PT ;  /* 0x000000cc03067812 */ /* 0x040fe200078efcff */
[----:B------:R-:W-:Y:S01]  /*2c20*/  @!P4 IMAD.MOV R109, RZ, RZ, -R109 ;  /* 0x000000ffff6dc224 */ /* 0x000fe200078e0a6d */
[----:B------:R-:W-:Y:S01]  /*2c30*/  ISETP.GE.AND P4, PT, R12, RZ, PT ;  /* 0x000000ff0c00720c */ /* 0x000fe20003f86270 */
[----:B------:R-:W-:Y:S01]  /*2c40*/  @!P2 IMAD.MOV R117, RZ, RZ, -R117 ;  /* 0x000000ffff75a224 */ /* 0x000fe200078e0a75 */
[----:B------:R-:W-:Y:S01]  /*2c50*/  LOP3.LUT R12, R3, 0xc8, RZ, 0xfc, !PT ;  /* 0x000000c8030c7812 */ /* 0x000fe200078efcff */
[--C-:B------:R-:W-:Y:S01]  /*2c60*/  @!P6 IMAD.IADD R129, R129, 0x1, -R0.reuse ;  /* 0x000000018181e824 */ /* 0x100fe200078e0a00 */
[C---:B------:R-:W-:Y:S01]  /*2c70*/  ISETP.GT.U32.AND P6, PT, R0.reuse, R137, PT ;  /* 0x000000890000720c */ /* 0x040fe20003fc4070 */
[----:B------:R-:W-:Y:S01]  /*2c80*/  @!P0 IMAD.IADD R121, R121, 0x1, -R0 ;  /* 0x0000000179798824 */ /* 0x000fe200078e0a00 */
[----:B------:R-:W-:-:S02]  /*2c90*/  ISETP.GT.U32.AND P0, PT, R0, R133, PT ;  /* 0x000000850000720c */ /* 0x000fc40003f04070 */
[----:B------:R-:W-:Y:S01]  /*2ca0*/  IABS R141, R12 ;  /* 0x0000000c008d7213 */ /* 0x000fe20000000000 */
[--C-:B------:R-:W-:Y:S01]  /*2cb0*/  @!P5 IMAD.IADD R125, R125, 0x1, -R0.reuse ;  /* 0x000000017d7dd824 */ /* 0x100fe200078e0a00 */
[----:B------:R-:W-:Y:S02]  /*2cc0*/  ISETP.GE.AND P2, PT, R14, RZ, PT ;  /* 0x000000ff0e00720c */ /* 0x000fe40003f46270 */
[----:B------:R-:W-:Y:S01]  /*2cd0*/  IABS R145, R6 ;  /* 0x0000000600917213 */ /* 0x000fe20000000000 */
[----:B------:R-:W-:Y:S01]  /*2ce0*/  IMAD.HI.U32 R4, R2, R141, RZ ;  /* 0x0000008d02047227 */ /* 0x000fe200078e00ff */
[C---:B------:R-:W-:Y:S02]  /*2cf0*/  ISETP.GT.U32.AND P5, PT, R0.reuse, R125, PT ;  /* 0x0000007d0000720c */ /* 0x040fe40003fa4070 */
[----:B------:R-:W-:Y:S01]  /*2d00*/  LOP3.LUT R14, R3, 0xe4, RZ, 0xfc, !PT ;  /* 0x000000e4030e7812 */ /* 0x000fe200078efcff */
[----:B------:R-:W-:Y:S02]  /*2d10*/  @!P6 IMAD.IADD R137, R137, 0x1, -R0 ;  /* 0x000000018989e824 */ /* 0x000fe400078e0a00 */
[----:B------:R-:W-:Y:S01]  /*2d20*/  IMAD.MOV R4, RZ, RZ, -R4 ;  /* 0x000000ffff047224 */ /* 0x000fe200078e0a04 */
[----:B------:R-:W-:Y:S01]  /*2d30*/  IABS R169, R14 ;  /* 0x0000000e00a97213 */ /* 0x000fe20000000000 */
[----:B------:R-:W-:Y:S01]  /*2d40*/  @!P0 IMAD.IADD R133, R133, 0x1, -R0 ;  /* 0x0000000185858824 */ /* 0x000fe200078e0a00 */
[C---:B------:R-:W-:Y:S01]  /*2d50*/  ISETP.GT.U32.AND P6, PT, R0.reuse, R137, PT ;  /* 0x000000890000720c */ /* 0x040fe20003fc4070 */
[----:B------:R-:W-:-:S02]  /*2d60*/  IMAD R141, R0, R4, R141 ;  /* 0x00000004008d7224 */ /* 0x000fc400078e028d */
[----:B------:R-:W-:Y:S01]  /*2d70*/  IMAD.HI.U32 R4, R2, R145, RZ ;  /* 0x0000009102047227 */ /* 0x000fe200078e00ff */
[----:B------:R-:W-:-:S03]  /*2d80*/  ISETP.GT.U32.AND P0, PT, R0, R133, PT ;  /* 0x000000850000720c */ /* 0x000fc60003f04070 */
[----:B------:R-:W-:Y:S01]  /*2d90*/  @!P2 IMAD.MOV R129, RZ, RZ, -R129 ;  /* 0x000000ffff81a224 */ /* 0x000fe200078e0a81 */
[----:B------:R-:W-:Y:S01]  /*2da0*/  ISETP.GE.AND P2, PT, R6, RZ, PT ;  /* 0x000000ff0600720c */ /* 0x000fe20003f46270 */
[----:B------:R-:W-:Y:S02]  /*2db0*/  IMAD.MOV R6, RZ, RZ, -R4 ;  /* 0x000000ffff067224 */ /* 0x000fe400078e0a04 */
[----:B------:R-:W-:Y:S01]  /*2dc0*/  @!P4 IMAD.MOV R121, RZ, RZ, -R121 ;  /* 0x000000ffff79c224 */ /* 0x000fe200078e0a79 */
[----:B------:R-:W-:Y:S01]  /*2dd0*/  ISETP.GE.AND P4, PT, R10, RZ, PT ;  /* 0x000000ff0a00720c */ /* 0x000fe20003f86270 */
[--C-:B------:R-:W-:Y:S01]  /*2de0*/  @!P5 IMAD.IADD R125, R125, 0x1, -R0.reuse ;  /* 0x000000017d7dd824 */ /* 0x100fe200078e0a00 */
[----:B------:R-:W-:Y:S01]  /*2df0*/  ISETP.GE.AND P5, PT, R8, RZ, PT ;  /* 0x000000ff0800720c */ /* 0x000fe20003fa6270 */
[C---:B------:R-:W-:Y:S01]  /*2e00*/  IMAD R145, R0.reuse, R6, R145 ;  /* 0x0000000600917224 */ /* 0x040fe200078e0291 */
[----:B------:R-:W-:Y:S01]  /*2e10*/  LOP3.LUT R8, R3, 0xd0, RZ, 0xfc, !PT ;  /* 0x000000d003087812 */ /* 0x000fe200078efcff */
[--C-:B------:R-:W-:Y:S01]  /*2e20*/  @!P6 IMAD.IADD R137, R137, 0x1, -R0.reuse ;  /* 0x000000018989e824 */ /* 0x100fe200078e0a00 */
[----:B------:R-:W-:Y:S01]  /*2e30*/  LOP3.LUT R10, R3, 0xd4, RZ, 0xfc, !PT ;  /* 0x000000d4030a7812 */ /* 0x000fe200078efcff */
[----:B------:R-:W-:Y:S01]  /*2e40*/  @!P0 IMAD.IADD R133, R133, 0x1, -R0 ;  /* 0x0000000185858824 */ /* 0x000fe200078e0a00 */
[----:B------:R-:W-:Y:S01]  /*2e50*/  IABS R149, R8 ;  /* 0x0000000800957213 */ /* 0x000fe20000000000 */
[----:B------:R-:W-:Y:S01]  /*2e60*/  @!P3 IMAD.MOV R125, RZ, RZ, -R125 ;  /* 0x000000ffff7db224 */ /* 0x000fe200078e0a7d */
[----:B------:R-:W-:-:S02]  /*2e70*/  ISETP.GT.U32.AND P6, PT, R0, R145, PT ;  /* 0x000000910000720c */ /* 0x000fc40003fc4070 */
[----:B------:R-:W-:Y:S01]  /*2e80*/  ISETP.GT.U32.AND P0, PT, R0, R141, PT ;  /* 0x0000008d0000720c */ /* 0x000fe20003f04070 */
[----:B------:R-:W-:Y:S01]  /*2e90*/  IMAD.HI.U32 R4, R2, R149, RZ ;  /* 0x0000009502047227 */ /* 0x000fe200078e00ff */
[----:B------:R-:W-:Y:S02]  /*2ea0*/  IABS R153, R10 ;  /* 0x0000000a00997213 */ /* 0x000fe40000000000 */
[----:B------:R-:W-:Y:S01]  /*2eb0*/  ISETP.GE.AND P3, PT, R12, RZ, PT ;  /* 0x000000ff0c00720c */ /* 0x000fe20003f66270 */
[----:B------:R-:W-:Y:S01]  /*2ec0*/  @!P4 IMAD.MOV R133, RZ, RZ, -R133 ;  /* 0x000000ffff85c224 */ /* 0x000fe200078e0a85 */
[----:B------:R-:W-:Y:S01]  /*2ed0*/  ISETP.GE.AND P4, PT, R8, RZ, PT ;  /* 0x000000ff0800720c */ /* 0x000fe20003f86270 */
[----:B------:R-:W-:Y:S01]  /*2ee0*/  IMAD.MOV R6, RZ, RZ, -R4 ;  /* 0x000000ffff067224 */ /* 0x000fe200078e0a04 */
[C---:B------:R-:W-:Y:S01]  /*2ef0*/  LOP3.LUT R8, R3.reuse, 0xd8, RZ, 0xfc, !PT ;  /* 0x000000d803087812 */ /* 0x040fe200078efcff */
[----:B------:R-:W-:Y:S01]  /*2f00*/  IMAD.HI.U32 R4, R2, R153, RZ ;  /* 0x0000009902047227 */ /* 0x000fe200078e00ff */
[----:B------:R-:W-:-:S02]  /*2f10*/  LOP3.LUT R12, R3, 0xdc, RZ, 0xfc, !PT ;  /* 0x000000dc030c7812 */ /* 0x000fc400078efcff */
[----:B------:R-:W-:Y:S01]  /*2f20*/  IABS R157, R8 ;  /* 0x00000008009d7213 */ /* 0x000fe20000000000 */
[----:B------:R-:W-:Y:S01]  /*2f30*/  @!P6 IMAD.IADD R145, R145, 0x1, -R0 ;  /* 0x000000019191e824 */ /* 0x000fe200078e0a00 */
[----:B------:R-:W-:Y:S01]  /*2f40*/  IABS R161, R12 ;  /* 0x0000000c00a17213 */ /* 0x000fe20000000000 */
[----:B------:R-:W-:Y:S02]  /*2f50*/  IMAD.MOV R4, RZ, RZ, -R4 ;  /* 0x000000ffff047224 */ /* 0x000fe400078e0a04 */
[----:B------:R-:W-:Y:S01]  /*2f60*/  @!P0 IMAD.IADD R141, R141, 0x1, -R0 ;  /* 0x000000018d8d8824 */ /* 0x000fe200078e0a00 */
[C---:B------:R-:W-:Y:S01]  /*2f70*/  ISETP.GT.U32.AND P6, PT, R0.reuse, R145, PT ;  /* 0x000000910000720c */ /* 0x040fe20003fc4070 */
[C---:B------:R-:W-:Y:S02]  /*2f80*/  IMAD R153, R0.reuse, R4, R153 ;  /* 0x0000000400997224 */ /* 0x040fe400078e0299 */
[C---:B------:R-:W-:Y:S01]  /*2f90*/  IMAD R149, R0.reuse, R6, R149 ;  /* 0x0000000600957224 */ /* 0x040fe200078e0295 */
[----:B------:R-:W-:Y:S01]  /*2fa0*/  ISETP.GT.U32.AND P0, PT, R0, R141, PT ;  /* 0x0000008d0000720c */ /* 0x000fe20003f04070 */
[----:B------:R-:W-:-:S04]  /*2fb0*/  IMAD.HI.U32 R4, R2, R157, RZ ;  /* 0x0000009d02047227 */ /* 0x000fc800078e00ff */
[----:B------:R-:W-:Y:S01]  /*2fc0*/  @!P5 IMAD.MOV R137, RZ, RZ, -R137 ;  /* 0x000000ffff89d224 */ /* 0x000fe200078e0a89 */
[C---:B------:R-:W-:Y:S01]  /*2fd0*/  ISETP.GT.U32.AND P5, PT, R0.reuse, R149, PT ;  /* 0x000000950000720c */ /* 0x040fe20003fa4070 */
[----:B------:R-:W-:Y:S02]  /*2fe0*/  IMAD.MOV R6, RZ, RZ, -R4 ;  /* 0x000000ffff067224 */ /* 0x000fe400078e0a04 */
[--C-:B------:R-:W-:Y:S02]  /*2ff0*/  @!P6 IMAD.IADD R145, R145, 0x1, -R0.reuse ;  /* 0x000000019191e824 */ /* 0x100fe400078e0a00 */
[----:B------:R-:W-:Y:S02]  /*3000*/  IMAD R157, R0, R6, R157 ;  /* 0x00000006009d7224 */ /* 0x000fe400078e029d */
[----:B------:R-:W-:Y:S01]  /*3010*/  @!P0 IMAD.IADD R141, R141, 0x1, -R0 ;  /* 0x000000018d8d8824 */ /* 0x000fe200078e0a00 */
[----:B------:R-:W-:Y:S01]  /*3020*/  ISETP.GE.AND P0, PT, R10, RZ, PT ;  /* 0x000000ff0a00720c */ /* 0x000fe20003f06270 */
[----:B------:R-:W-:Y:S01]  /*3030*/  IMAD.HI.U32 R4, R2, R161, RZ ;  /* 0x000000a102047227 */ /* 0x000fe200078e00ff */
[----:B------:R-:W-:-:S02]  /*3040*/  ISETP.GT.U32.AND P6, PT, R0, R157, PT ;  /* 0x0000009d0000720c */ /* 0x000fc40003fc4070 */
[----:B------:R-:W-:Y:S01]  /*3050*/  LOP3.LUT R10, R3, 0xe0, RZ, 0xfc, !PT ;  /* 0x000000e0030a7812 */ /* 0x000fe200078efcff */
[----:B------:R-:W-:Y:S02]  /*3060*/  @!P5 IMAD.IADD R149, R149, 0x1, -R0 ;  /* 0x000000019595d824 */ /* 0x000fe400078e0a00 */
[----:B------:R-:W-:Y:S01]  /*3070*/  @!P3 IMAD.MOV R141, RZ, RZ, -R141 ;  /* 0x000000ffff8db224 */ /* 0x000fe200078e0a8d */
[C---:B------:R-:W-:Y:S01]  /*3080*/  ISETP.GT.U32.AND P3, PT, R0.reuse, R153, PT ;  /* 0x000000990000720c */ /* 0x040fe20003f64070 */
[----:B------:R-:W-:Y:S01]  /*3090*/  IMAD.MOV R4, RZ, RZ, -R4 ;  /* 0x000000ffff047224 */ /* 0x000fe200078e0a04 */
[----:B------:R-:W-:Y:S01]  /*30a0*/  IABS R165, R10 ;  /* 0x0000000a00a57213 */ /* 0x000fe20000000000 */
[----:B------:R-:W-:Y:S01]  /*30b0*/  @!P2 IMAD.MOV R145, RZ, RZ, -R145 ;  /* 0x000000ffff91a224 */ /* 0x000fe200078e0a91 */
[C---:B------:R-:W-:Y:S01]  /*30c0*/  ISETP.GT.U32.AND P5, PT, R0.reuse, R149, PT ;  /* 0x000000950000720c */ /* 0x040fe20003fa4070 */
[----:B------:R-:W-:Y:S01]  /*30d0*/  IMAD R161, R0, R4, R161 ;  /* 0x0000000400a17224 */ /* 0x000fe200078e02a1 */
[----:B------:R-:W-:Y:S01]  /*30e0*/  ISETP.GE.AND P2, PT, R8, RZ, PT ;  /* 0x000000ff0800720c */ /* 0x000fe20003f46270 */
[----:B------:R-:W-:-:S02]  /*30f0*/  @!P6 IMAD.IADD R157, R157, 0x1, -R0 ;  /* 0x000000019d9de824 */ /* 0x000fc400078e0a00 */
[----:B------:R-:W-:-:S03]  /*3100*/  IMAD.HI.U32 R4, R2, R165, RZ ;  /* 0x000000a502047227 */ /* 0x000fc600078e00ff */
[----:B------:R-:W-:Y:S01]  /*3110*/  ISETP.GT.U32.AND P6, PT, R0, R157, PT ;  /* 0x0000009d0000720c */ /* 0x000fe20003fc4070 */
[----:B------:R-:W-:Y:S02]  /*3120*/  IMAD.MOV R6, RZ, RZ, -R4 ;  /* 0x000000ffff067224 */ /* 0x000fe400078e0a04 */
[----:B------:R-:W-:-:S04]  /*3130*/  IMAD.HI.U32 R4, R2, R169, RZ ;  /* 0x000000a902047227 */ /* 0x000fc800078e00ff */
[--C-:B------:R-:W-:Y:S02]  /*3140*/  @!P3 IMAD.IADD R153, R153, 0x1, -R0.reuse ;  /* 0x000000019999b824 */ /* 0x100fe400078e0a00 */
[----:B------:R-:W-:Y:S01]  /*3150*/  @!P5 IMAD.IADD R149, R149, 0x1, -R0 ;  /* 0x000000019595d824 */ /* 0x000fe200078e0a00 */
[C---:B------:R-:W-:Y:S01]  /*3160*/  ISETP.GT.U32.AND P5, PT, R0.reuse, R161, PT ;  /* 0x000000a10000720c */ /* 0x040fe20003fa4070 */
[----:B------:R-:W-:Y:S01]  /*3170*/  IMAD.MOV R4, RZ, RZ, -R4 ;  /* 0x000000ffff047224 */ /* 0x000fe200078e0a04 */
[C---:B------:R-:W-:Y:S01]  /*3180*/  ISETP.GT.U32.AND P3, PT, R0.reuse, R153, PT ;  /* 0x000000990000720c */ /* 0x040fe20003f64070 */
[----:B------:R-:W-:Y:S02]  /*3190*/  @!P6 IMAD.IADD R157, R157, 0x1, -R0 ;  /* 0x000000019d9de824 */ /* 0x000fe400078e0a00 */
[C---:B------:R-:W-:Y:S02]  /*31a0*/  IMAD R169, R0.reuse, R4, R169 ;  /* 0x0000000400a97224 */ /* 0x040fe400078e02a9 */
[C---:B------:R-:W-:Y:S01]  /*31b0*/  IMAD R165, R0.reuse, R6, R165 ;  /* 0x0000000600a57224 */ /* 0x040fe200078e02a5 */
[----:B------:R-:W-:Y:S01]  /*31c0*/  LOP3.LUT R6, R3, 0xec, RZ, 0xfc, !PT ;  /* 0x000000ec03067812 */ /* 0x000fe200078efcff */
[----:B------:R-:W-:Y:S01]  /*31d0*/  @!P4 IMAD.MOV R149, RZ, RZ, -R149 ;  /* 0x000000ffff95c224 */ /* 0x000fe200078e0a95 */
[----:B------:R-:W-:Y:S01]  /*31e0*/  ISETP.GT.U32.AND P6, PT, R0, R169, PT ;  /* 0x000000a90000720c */ /* 0x000fe20003fc4070 */
[----:B------:R-:W-:Y:S01]  /*31f0*/  IMAD.HI.U32 R4, R2, R173, RZ ;  /* 0x000000ad02047227 */ /* 0x000fe200078e00ff */
[----:B------:R-:W-:-:S03]  /*3200*/  IABS R177, R6 ;  /* 0x0000000600b17213 */ /* 0x000fc60000000000 */
[--C-:B------:R-:W-:Y:S01]  /*3210*/  @!P5 IMAD.IADD R161, R161, 0x1, -R0.reuse ;  /* 0x00000001a1a1d824 */ /* 0x100fe200078e0a00 */
[----:B------:R-:W-:Y:S01]  /*3220*/  ISETP.GE.AND P5, PT, R12, RZ, PT ;  /* 0x000000ff0c00720c */ /* 0x000fe20003fa6270 */
[----:B------:R-:W-:Y:S01]  /*3230*/  @!P3 IMAD.IADD R153, R153, 0x1, -R0 ;  /* 0x000000019999b824 */ /* 0x000fe200078e0a00 */
[C---:B------:R-:W-:Y:S01]  /*3240*/  ISETP.GT.U32.AND P3, PT, R0.reuse, R165, PT ;  /* 0x000000a50000720c */ /* 0x040fe20003f64070 */
[----:B------:R-:W-:Y:S01]  /*3250*/  IMAD.MOV R4, RZ, RZ, -R4 ;  /* 0x000000ffff047224 */ /* 0x000fe200078e0a04 */
[----:B------:R-:W-:Y:S01]  /*3260*/  ISETP.GT.U32.AND P4, PT, R0, R161, PT ;  /* 0x000000a10000720c */ /* 0x000fe20003f84070 */
[----:B------:R-:W-:Y:S01]  /*3270*/  @!P0 IMAD.MOV R153, RZ, RZ, -R153 ;  /* 0x000000ffff998224 */ /* 0x000fe200078e0a99 */
[----:B------:R-:W-:Y:S01]  /*3280*/  ISETP.GE.AND P0, PT, R10, RZ, PT ;  /* 0x000000ff0a00720c */ /* 0x000fe20003f06270 */
[----:B------:R-:W-:Y:S01]  /*3290*/  @!P6 IMAD.IADD R169, R169, 0x1, -R0 ;  /* 0x00000001a9a9e824 */ /* 0x000fe200078e0a00 */
[C---:B------:R-:W-:Y:S01]  /*32a0*/  LOP3.LUT R10, R3.reuse, 0xf4, RZ, 0xfc, !PT ;  /* 0x000000f4030a7812 */ /* 0x040fe200078efcff */
[----:B------:R-:W-:Y:S01]  /*32b0*/  IMAD R173, R0, R4, R173 ;  /* 0x0000000400ad7224 */ /* 0x000fe200078e02ad */
[----:B------:R-:W-:Y:S01]  /*32c0*/  LOP3.LUT R12, R3, 0xf8, RZ, 0xfc, !PT ;  /* 0x000000f8030c7812 */ /* 0x000fe200078efcff */
[----:B------:R-:W-:Y:S01]  /*32d0*/  IMAD.HI.U32 R4, R2, R177, RZ ;  /* 0x000000b102047227 */ /* 0x000fe200078e00ff */
[----:B------:R-:W-:-:S02]  /*32e0*/  ISETP.GT.U32.AND P6, PT, R0, R169, PT ;  /* 0x000000a90000720c */ /* 0x000fc40003fc4070 */
[----:B------:R-:W-:Y:S01]  /*32f0*/  IABS R181, R10 ;  /* 0x0000000a00b57213 */ /* 0x000fe20000000000 */
[--C-:B------:R-:W-:Y:S01]  /*3300*/  @!P3 IMAD.IADD R165, R165, 0x1, -R0.reuse ;  /* 0x00000001a5a5b824 */ /* 0x100fe200078e0a00 */
[----:B------:R-:W-:Y:S01]  /*3310*/  IABS R189, R12 ;  /* 0x0000000c00bd7213 */ /* 0x000fe20000000000 */
[----:B------:R-:W-:Y:S01]  /*3320*/  @!P4 IMAD.IADD R161, R161, 0x1, -R0 ;  /* 0x00000001a1a1c824 */ /* 0x000fe200078e0a00 */
[----:B------:R-:W-:Y:S01]  /*3330*/  ISETP.GE.AND P4, PT, R14, RZ, PT ;  /* 0x000000ff0e00720c */ /* 0x000fe20003f86270 */
[----:B------:R-:W-:Y:S01]  /*3340*/  IMAD.MOV R4, RZ, RZ, -R4 ;  /* 0x000000ffff047224 */ /* 0x000fe200078e0a04 */
[C---:B------:R-:W-:Y:S01]  /*3350*/  ISETP.GT.U32.AND P3, PT, R0.reuse, R165, PT ;  /* 0x000000a50000720c */ /* 0x040fe20003f64070 */
[----:B------:R-:W-:Y:S01]  /*3360*/  @!P5 IMAD.MOV R161, RZ, RZ, -R161 ;  /* 0x000000ffffa1d224 */ /* 0x000fe200078e0aa1 */
[C---:B------:R-:W-:Y:S01]  /*3370*/  ISETP.GT.U32.AND P5, PT, R0.reuse, R173, PT ;  /* 0x000000ad0000720c */ /* 0x040fe20003fa4070 */
[----:B------:R-:W-:Y:S01]  /*3380*/  IMAD R177, R0, R4, R177 ;  /* 0x0000000400b17224 */ /* 0x000fe200078e02b1 */
[----:B------:R-:W-:Y:S01]  /*3390*/  LOP3.LUT R14, R3, 0xfc, RZ, 0xfc, !PT ;  /* 0x000000fc030e7812 */ /* 0x000fe200078efcff */
[----:B------:R-:W-:-:S02]  /*33a0*/  @!P6 IMAD.IADD R169, R169, 0x1, -R0 ;  /* 0x00000001a9a9e824 */ /* 0x000fc400078e0a00 */
[----:B------:R-:W-:Y:S01]  /*33b0*/  @!P2 IMAD.MOV R157, RZ, RZ, -R157 ;  /* 0x000000ffff9da224 */ /* 0x000fe200078e0a9d */
[----:B------:R-:W-:Y:S02]  /*33c0*/  ISETP.GT.U32.AND P6, PT, R0, R177, PT ;  /* 0x000000b10000720c */ /* 0x000fe40003fc4070 */
[----:B------:R-:W-:Y:S01]  /*33d0*/  ISETP.GE.AND P2, PT, R16, RZ, PT ;  /* 0x000000ff1000720c */ /* 0x000fe20003f46270 */
[----:B------:R-:W-:Y:S01]  /*33e0*/  @!P4 IMAD.MOV R169, RZ, RZ, -R169 ;  /* 0x000000ffffa9c224 */ /* 0x000fe200078e0aa9 */
[----:B------:R-:W-:Y:S01]  /*33f0*/  IABS R193, R14 ;  /* 0x0000000e00c17213 */ /* 0x000fe20000000000 */
[--C-:B------:R-:W-:Y:S01]  /*3400*/  @!P3 IMAD.IADD R165, R165, 0x1, -R0.reuse ;  /* 0x00000001a5a5b824 */ /* 0x100fe200078e0a00 */
[----:B------:R-:W-:Y:S01]  /*3410*/  ISETP.GE.AND P3, PT, R6, RZ, PT ;  /* 0x000000ff0600720c */ /* 0x000fe20003f66270 */
[----:B------:R-:W-:Y:S01]  /*3420*/  @!P5 IMAD.IADD R173, R173, 0x1, -R0 ;  /* 0x00000001adadd824 */ /* 0x000fe200078e0a00 */
[C---:B------:R-:W-:Y:S01]  /*3430*/  LOP3.LUT R6, R3.reuse, 0xf0, RZ, 0xfc, !PT ;  /* 0x000000f003067812 */ /* 0x040fe200078efcff */
[----:B------:R-:W-:Y:S01]  /*3440*/  @!P0 IMAD.MOV R165, RZ, RZ, -R165 ;  /* 0x000000ffffa58224 */ /* 0x000fe200078e0aa5 */
[----:B------:R-:W-:-:S02]  /*3450*/  LOP3.LUT R16, R3, 0x108, RZ, 0xfc, !PT ;  /* 0x0000010803107812 */ /* 0x000fc400078efcff */
[----:B------:R-:W-:Y:S01]  /*3460*/  IABS R185, R6 ;  /* 0x0000000600b97213 */ /* 0x000fe20000000000 */
[----:B------:R-:W-:Y:S01]  /*3470*/  @!P6 IMAD.IADD R177, R177, 0x1, -R0 ;  /* 0x00000001b1b1e824 */ /* 0x000fe200078e0a00 */
[----:B------:R-:W-:Y:S01]  /*3480*/  ISETP.GE.AND P5, PT, R6, RZ, PT ;  /* 0x000000ff0600720c */ /* 0x000fe20003fa6270 */
[----:B------:R-:W-:Y:S01]  /*3490*/  IMAD.HI.U32 R6, R2, R181, RZ ;  /* 0x000000b502067227 */ /* 0x000fe200078e00ff */
[C---:B------:R-:W-:Y:S02]  /*34a0*/  ISETP.GT.U32.AND P6, PT, R0.reuse, R173, PT ;  /* 0x000000ad0000720c */ /* 0x040fe40003fc4070 */
[----:B------:R-:W-:Y:S01]  /*34b0*/  ISETP.GT.U32.AND P0, PT, R0, R177, PT ;  /* 0x000000b10000720c */ /* 0x000fe20003f04070 */
[----:B------:R-:W-:Y:S01]  /*34c0*/  IMAD.MOV R8, RZ, RZ, -R6 ;  /* 0x000000ffff087224 */ /* 0x000fe200078e0a06 */
[----:B------:R-:W-:Y:S01]  /*34d0*/  IABS R205, R16 ;  /* 0x0000001000cd7213 */ /* 0x000fe20000000000 */
[----:B------:R-:W-:-:S04]  /*34e0*/  IMAD.HI.U32 R4, R2, R185, RZ ;  /* 0x000000b902047227 */ /* 0x000fc800078e00ff */
[C---:B------:R-:W-:Y:S01]  /*34f0*/  IMAD R181, R0.reuse, R8, R181 ;  /* 0x0000000800b57224 */ /* 0x040fe200078e02b5 */
[----:B------:R-:W-:Y:S01]  /*3500*/  LOP3.LUT R8, R3, 0x100, RZ, 0xfc, !PT ;  /* 0x0000010003087812 */ /* 0x000fe200078efcff */
[----:B------:R-:W-:Y:S02]  /*3510*/  IMAD.MOV R4, RZ, RZ, -R4 ;  /* 0x000000ffff047224 */ /* 0x000fe400078e0a04 */
[----:B------:R-:W-:Y:S01]  /*3520*/  @!P6 IMAD.IADD R173, R173, 0x1, -R0 ;  /* 0x00000001adade824 */ /* 0x000fe200078e0a00 */
[C---:B------:R-:W-:Y:S01]  /*3530*/  ISETP.GT.U32.AND P6, PT, R0.reuse, R181, PT ;  /* 0x000000b50000720c */ /* 0x040fe20003fc4070 */
[----:B------:R-:W-:Y:S01]  /*3540*/  IMAD R185, R0, R4, R185 ;  /* 0x0000000400b97224 */ /* 0x000fe200078e02b9 */
[----:B------:R-:W-:Y:S01]  /*3550*/  IABS R197, R8 ;  /* 0x0000000800c57213 */ /* 0x000fe20000000000 */
[----:B------:R-:W-:-:S03]  /*3560*/  IMAD.HI.U32 R4, R2, R189, RZ ;  /* 0x000000bd02047227 */ /* 0x000fc600078e00ff */
[C---:B------:R-:W-:Y:S01]  /*3570*/  ISETP.GT.U32.AND P4, PT, R0.reuse, R185, PT ;  /* 0x000000b90000720c */ /* 0x040fe20003f84070 */
[----:B------:R-:W-:Y:S02]  /*3580*/  IMAD.MOV R4, RZ, RZ, -R4 ;  /* 0x000000ffff047224 */ /* 0x000fe400078e0a04 */
[----:B------:R-:W-:Y:S02]  /*3590*/  @!P2 IMAD.MOV R173, RZ, RZ, -R173 ;  /* 0x000000ffffada224 */ /* 0x000fe400078e0aad */
[----:B------:R-:W-:Y:S02]  /*35a0*/  IMAD R189, R0, R4, R189 ;  /* 0x0000000400bd7224 */ /* 0x000fe400078e02bd */
[----:B------:R-:W-:Y:S02]  /*35b0*/  @!P6 IMAD.IADD R181, R181, 0x1, -R0 ;  /* 0x00000001b5b5e824 */ /* 0x000fe400078e0a00 */
[----:B------:R-:W-:Y:S01]  /*35c0*/  IMAD.HI.U32 R6, R2, R193, RZ ;  /* 0x000000c102067227 */ /* 0x000fe200078e00ff */
[----:B------:R-:W-:-:S02]  /*35d0*/  ISETP.GT.U32.AND P2, PT, R0, R189, PT ;  /* 0x000000bd0000720c */ /* 0x000fc40003f44070 */
[----:B------:R-:W-:Y:S01]  /*35e0*/  ISETP.GT.U32.AND P6, PT, R0, R181, PT ;  /* 0x000000b50000720c */ /* 0x000fe20003fc4070 */
[----:B------:R-:W-:Y:S02]  /*35f0*/  IMAD.MOV R6, RZ, RZ, -R6 ;  /* 0x000000ffff067224 */ /* 0x000fe400078e0a06 */
[----:B------:R-:W-:-:S04]  /*3600*/  IMAD.HI.U32 R4, R2, R197, RZ ;  /* 0x000000c502047227 */ /* 0x000fc800078e00ff */
[----:B------:R-:W-:Y:S01]  /*3610*/  @!P0 IMAD.IADD R177, R177, 0x1, -R0 ;  /* 0x00000001b1b18824 */ /* 0x000fe200078e0a00 */
[----:B------:R-:W-:Y:S01]  /*3620*/  ISETP.GE.AND P0, PT, R10, RZ, PT ;  /* 0x000000ff0a00720c */ /* 0x000fe20003f06270 */
[C---:B------:R-:W-:Y:S01]  /*3630*/  IMAD R193, R0.reuse, R6, R193 ;  /* 0x0000000600c17224 */ /* 0x040fe200078e02c1 */
[----:B------:R-:W-:Y:S01]  /*3640*/  LOP3.LUT R10, R3, 0x104, RZ, 0xfc, !PT ;  /* 0x00000104030a7812 */ /* 0x000fe200078efcff */
[----:B------:R-:W-:Y:S02]  /*3650*/  IMAD.MOV R4, RZ, RZ, -R4 ;  /* 0x000000ffff047224 */ /* 0x000fe400078e0a04 */
[--C-:B------:R-:W-:Y:S01]  /*3660*/  @!P4 IMAD.IADD R185, R185, 0x1, -R0.reuse ;  /* 0x00000001b9b9c824 */ /* 0x100fe200078e0a00 */
[----:B------:R-:W-:Y:S01]  /*3670*/  IABS R201, R10 ;  /* 0x0000000a00c97213 */ /* 0x000fe20000000000 */
[----:B------:R-:W-:Y:S01]  /*3680*/  @!P3 IMAD.MOV R177, RZ, RZ, -R177 ;  /* 0x000000ffffb1b224 */ /* 0x000fe200078e0ab1 */
[C---:B------:R-:W-:Y:S01]  /*3690*/  ISETP.GT.U32.AND P3, PT, R0.reuse, R193, PT ;  /* 0x000000c10000720c */ /* 0x040fe20003f64070 */
[C---:B------:R-:W-:Y:S01]  /*36a0*/  IMAD R197, R0.reuse, R4, R197 ;  /* 0x0000000400c57224 */ /* 0x040fe200078e02c5 */
[----:B------:R-:W-:Y:S01]  /*36b0*/  ISETP.GT.U32.AND P4, PT, R0, R185, PT ;  /* 0x000000b90000720c */ /* 0x000fe20003f84070 */
[----:B------:R-:W-:-:S02]  /*36c0*/  @!P2 IMAD.IADD R189, R189, 0x1, -R0 ;  /* 0x00000001bdbda824 */ /* 0x000fc400078e0a00 */
[----:B------:R-:W-:Y:S01]  /*36d0*/  @!P6 IMAD.IADD R181, R181, 0x1, -R0 ;  /* 0x00000001b5b5e824 */ /* 0x000fe200078e0a00 */
[----:B------:R-:W-:Y:S01]  /*36e0*/  ISETP.GT.U32.AND P6, PT, R0, R197, PT ;  /* 0x000000c50000720c */ /* 0x000fe20003fc4070 */
[----:B------:R-:W-:Y:S01]  /*36f0*/  IMAD.HI.U32 R4, R2, R201, RZ ;  /* 0x000000c902047227 */ /* 0x000fe200078e00ff */
[----:B------:R-:W-:-:S03]  /*3700*/  ISETP.GT.U32.AND P2, PT, R0, R189, PT ;  /* 0x000000bd0000720c */ /* 0x000fc60003f44070 */
[----:B------:R-:W-:Y:S02]  /*3710*/  IMAD.MOV R4, RZ, RZ, -R4 ;  /* 0x000000ffff047224 */ /* 0x000fe400078e0a04 */
[--C-:B------:R-:W-:Y:S01]  /*3720*/  @!P3 IMAD.IADD R193, R193, 0x1, -R0.reuse ;  /* 0x00000001c1c1b824 */ /* 0x100fe200078e0a00 */
[----:B------:R-:W-:Y:S01]  /*3730*/  ISETP.GE.AND P3, PT, R14, RZ, PT ;  /* 0x000000ff0e00720c */ /* 0x000fe20003f66270 */
[----:B------:R-:W-:Y:S01]  /*3740*/  IMAD R201, R0, R4, R201 ;  /* 0x0000000400c97224 */ /* 0x000fe200078e02c9 */
[----:B------:R-:W-:Y:S01]  /*3750*/  LOP3.LUT R14, R3, 0x110, RZ, 0xfc, !PT ;  /* 0x00000110030e7812 */ /* 0x000fe200078efcff */
[--C-:B------:R-:W-:Y:S01]  /*3760*/  @!P4 IMAD.IADD R185, R185, 0x1, -R0.reuse ;  /* 0x00000001b9b9c824 */ /* 0x100fe200078e0a00 */
[----:B------:R-:W-:Y:S01]  /*3770*/  ISETP.GE.AND P4, PT, R12, RZ, PT ;  /* 0x000000ff0c00720c */ /* 0x000fe20003f86270 */
[--C-:B------:R-:W-:Y:S01]  /*3780*/  @!P6 IMAD.IADD R197, R197, 0x1, -R0.reuse ;  /* 0x00000001c5c5e824 */ /* 0x100fe200078e0a00 */
[C---:B------:R-:W-:Y:S01]  /*3790*/  ISETP.GT.U32.AND P6, PT, R0.reuse, R193, PT ;  /* 0x000000c10000720c */ /* 0x040fe20003fc4070 */
[----:B------:R-:W-:Y:S01]  /*37a0*/  @!P2 IMAD.IADD R189, R189, 0x1, -R0 ;  /* 0x00000001bdbda824 */ /* 0x000fe200078e0a00 */
[----:B------:R-:W-:Y:S01]  /*37b0*/  ISETP.GT.U32.AND P2, PT, R0, R201, PT ;  /* 0x000000c90000720c */ /* 0x000fe20003f44070 */
[----:B------:R-:W-:Y:S01]  /*37c0*/  IMAD.HI.U32 R6, R2, R205, RZ ;  /* 0x000000cd02067227 */ /* 0x000fe200078e00ff */
[----:B------:R-:W-:-:S02]  /*37d0*/  LOP3.LUT R12, R3, 0x10c, RZ, 0xfc, !PT ;  /* 0x0000010c030c7812 */ /* 0x000fc400078efcff */
[----:B------:R-:W-:Y:S01]  /*37e0*/  IABS R213, R14 ;  /* 0x0000000e00d57213 */ /* 0x000fe20000000000 */
[----:B------:R-:W-:Y:S01]  /*37f0*/  IMAD.MOV R6, RZ, RZ, -R6 ;  /* 0x000000ffff067224 */ /* 0x000fe200078e0a06 */
[----:B------:R-:W-:Y:S01]  /*3800*/  IABS R209, R12 ;  /* 0x0000000c00d17213 */ /* 0x000fe20000000000 */
[----:B------:R-:W-:Y:S01]  /*3810*/  @!P0 IMAD.MOV R181, RZ, RZ, -R181 ;  /* 0x000000ffffb58224 */ /* 0x000fe200078e0ab5 */
[----:B------:R-:W-:Y:S01]  /*3820*/  ISETP.GE.AND P0, PT, R8, RZ, PT ;  /* 0x000000ff0800720c */ /* 0x000fe20003f06270 */
[----:B------:R-:W-:Y:S01]  /*3830*/  @!P5 IMAD.MOV R185, RZ, RZ, -R185 ;  /* 0x000000ffffb9d224 */ /* 0x000fe200078e0ab9 */
[----:B------:R-:W-:Y:S01]  /*3840*/  ISETP.GT.U32.AND P5, PT, R0, R197, PT ;  /* 0x000000c50000720c */ /* 0x000fe20003fa4070 */
[----:B------:R-:W-:Y:S01]  /*3850*/  IMAD.HI.U32 R4, R2, R209, RZ ;  /* 0x000000d102047227 */ /* 0x000fe200078e00ff */
[----:B------:R-:W-:-:S03]  /*3860*/  LOP3.LUT R8, R3, 0x114, RZ, 0xfc, !PT ;  /* 0x0000011403087812 */ /* 0x000fc600078efcff */
[--C-:B------:R-:W-:Y:S01]  /*3870*/  @!P6 IMAD.IADD R193, R193, 0x1, -R0.reuse ;  /* 0x00000001c1c1e824 */ /* 0x100fe200078e0a00 */
[----:B------:R-:W-:Y:S01]  /*3880*/  IABS R217, R8 ;  /* 0x0000000800d97213 */ /* 0x000fe20000000000 */
[----:B------:R-:W-:Y:S01]  /*3890*/  @!P2 IMAD.IADD R201, R201, 0x1, -R0 ;  /* 0x00000001c9c9a824 */ /* 0x000fe200078e0a00 */
[----:B------:R-:W-:Y:S01]  /*38a0*/  ISETP.GE.AND P2, PT, R16, RZ, PT ;  /* 0x000000ff1000720c */ /* 0x000fe20003f46270 */
[----:B------:R-:W-:Y:S01]  /*38b0*/  IMAD.MOV R4, RZ, RZ, -R4 ;  /* 0x000000ffff047224 */ /* 0x000fe200078e0a04 */
[C---:B------:R-:W-:Y:S01]  /*38c0*/  LOP3.LUT R16, R3.reuse, 0x11c, RZ, 0xfc, !PT ;  /* 0x0000011c03107812 */ /* 0x040fe200078efcff */
[----:B------:R-:W-:Y:S01]  /*38d0*/  @!P3 IMAD.MOV R193, RZ, RZ, -R193 ;  /* 0x000000ffffc1b224 */ /* 0x000fe200078e0ac1 */
[C---:B------:R-:W-:Y:S01]  /*38e0*/  ISETP.GT.U32.AND P3, PT, R0.reuse, R201, PT ;  /* 0x000000c90000720c */ /* 0x040fe20003f64070 */
[----:B------:R-:W-:Y:S01]  /*38f0*/  IMAD R209, R0, R4, R209 ;  /* 0x0000000400d17224 */ /* 0x000fe200078e02d1 */
[----:B------:R-:W-:Y:S01]  /*3900*/  ISETP.GE.AND P6, PT, R10, RZ, PT ;  /* 0x000000ff0a00720c */ /* 0x000fe20003fc6270 */
[----:B------:R-:W-:Y:S01]  /*3910*/  IMAD.HI.U32 R4, R2, R213, RZ ;  /* 0x000000d502047227 */ /* 0x000fe200078e00ff */
[----:B------:R-:W-:-:S02]  /*3920*/  LOP3.LUT R10, R3, 0x118, RZ, 0xfc, !PT ;  /* 0x00000118030a7812 */ /* 0x000fc400078efcff */
[----:B------:R-:W-:Y:S01]  /*3930*/  IABS R221, R16 ;  /* 0x0000001000dd7213 */ /* 0x000fe20000000000 */
[----:B------:R-:W-:Y:S01]  /*3940*/  IMAD.MOV R4, RZ, RZ, -R4 ;  /* 0x000000ffff047224 */ /* 0x000fe200078e0a04 */
[----:B------:R-:W-:Y:S01]  /*3950*/  IABS R219, R10 ;  /* 0x0000000a00db7213 */ /* 0x000fe20000000000 */
[C---:B------:R-:W-:Y:S02]  /*3960*/  IMAD R205, R0.reuse, R6, R205 ;  /* 0x0000000600cd7224 */ /* 0x040fe400078e02cd */
[C---:B------:R-:W-:Y:S02]  /*3970*/  IMAD R213, R0.reuse, R4, R213 ;  /* 0x0000000400d57224 */ /* 0x040fe400078e02d5 */
[----:B------:R-:W-:Y:S01]  /*3980*/  @!P4 IMAD.MOV R189, RZ, RZ, -R189 ;  /* 0x000000ffffbdc224 */ /* 0x000fe200078e0abd */
[C---:B------:R-:W-:Y:S01]  /*3990*/  ISETP.GT.U32.AND P4, PT, R0.reuse, R205, PT ;  /* 0x000000cd0000720c */ /* 0x040fe20003f84070 */
[----:B------:R-:W-:Y:S01]  /*39a0*/  @!P3 IMAD.IADD R201, R201, 0x1, -R0 ;  /* 0x00000001c9c9b824 */ /* 0x000fe200078e0a00 */
[----:B------:R-:W-:Y:S01]  /*39b0*/  ISETP.GT.U32.AND P3, PT, R0, R213, PT ;  /* 0x000000d50000720c */ /* 0x000fe20003f64070 */
[----:B------:R-:W-:-:S04]  /*39c0*/  IMAD.HI.U32 R4, R2, R217, RZ ;  /* 0x000000d902047227 */ /* 0x000fc800078e00ff */
[----:B------:R-:W-:Y:S01]  /*39d0*/  @!P5 IMAD.IADD R197, R197, 0x1, -R0 ;  /* 0x00000001c5c5d824 */ /* 0x000fe200078e0a00 */
[C---:B------:R-:W-:Y:S01]  /*39e0*/  ISETP.GT.U32.AND P5, PT, R0.reuse, R209, PT ;  /* 0x000000d10000720c */ /* 0x040fe20003fa4070 */
[----:B------:R-:W-:Y:S02]  /*39f0*/  IMAD.MOV R4, RZ, RZ, -R4 ;  /* 0x000000ffff047224 */ /* 0x000fe400078e0a04 */
[----:B------:R-:W-:Y:S02]  /*3a00*/  @!P0 IMAD.MOV R197, RZ, RZ, -R197 ;  /* 0x000000ffffc58224 */ /* 0x000fe400078e0ac5 */
[C---:B------:R-:W-:Y:S02]  /*3a10*/  IMAD R217, R0.reuse, R4, R217 ;  /* 0x0000000400d97224 */ /* 0x040fe400078e02d9 */
[--C-:B------:R-:W-:Y:S02]  /*3a20*/  @!P4 IMAD.IADD R205, R205, 0x1, -R0.reuse ;  /* 0x00000001cdcdc824 */ /* 0x100fe400078e0a00 */
[----:B------:R-:W-:Y:S01]  /*3a30*/  @!P3 IMAD.IADD R213, R213, 0x1, -R0 ;  /* 0x00000001d5d5b824 */ /* 0x000fe200078e0a00 */
[----:B------:R-:W-:Y:S01]  /*3a40*/  ISETP.GT.U32.AND P3, PT, R0, R217, PT ;  /* 0x000000d90000720c */ /* 0x000fe20003f64070 */
[----:B------:R-:W-:Y:S01]  /*3a50*/  IMAD.HI.U32 R4, R2, R221, RZ ;  /* 0x000000dd02047227 */ /* 0x000fe200078e00ff */
[----:B------:R-:W-:-:S02]  /*3a60*/  ISETP.GT.U32.AND P4, PT, R0, R205, PT ;  /* 0x000000cd0000720c */ /* 0x000fc40003f84070 */
[----:B------:R-:W-:Y:S01]  /*3a70*/  ISETP.GT.U32.AND P0, PT, R0, R213, PT ;  /* 0x000000d50000720c */ /* 0x000fe20003f04070 */
[----:B------:R-:W-:Y:S02]  /*3a80*/  @!P5 IMAD.IADD R209, R209, 0x1, -R0 ;  /* 0x00000001d1d1d824 */ /* 0x000fe400078e0a00 */
[----:B------:R-:W-:-:S03]  /*3a90*/  IMAD.HI.U32 R6, R2, R219, RZ ;  /* 0x000000db02067227 */ /* 0x000fc600078e00ff */
[C---:B------:R-:W-:Y:S01]  /*3aa0*/  ISETP.GT.U32.AND P5, PT, R0.reuse, R209, PT ;  /* 0x000000d10000720c */ /* 0x040fe20003fa4070 */
[----:B------:R-:W-:Y:S02]  /*3ab0*/  IMAD.MOV R4, RZ, RZ, -R4 ;  /* 0x000000ffff047224 */ /* 0x000fe400078e0a04 */
[----:B------:R-:W-:Y:S02]  /*3ac0*/  IMAD.MOV R6, RZ, RZ, -R6 ;  /* 0x000000ffff067224 */ /* 0x000fe400078e0a06 */
[----:B------:R-:W-:Y:S02]  /*3ad0*/  IMAD R221, R0, R4, R221 ;  /* 0x0000000400dd7224 */ /* 0x000fe400078e02dd */
[--C-:B------:R-:W-:Y:S02]  /*3ae0*/  @!P3 IMAD.IADD R217, R217, 0x1, -R0.reuse ;  /* 0x00000001d9d9b824 */ /* 0x100fe400078e0a00 */
[--C-:B------:R-:W-:Y:S01]  /*3af0*/  @!P4 IMAD.IADD R205, R205, 0x1, -R0.reuse ;  /* 0x00000001cdcdc824 */ /* 0x100fe200078e0a00 */
[----:B------:R-:W-:Y:S01]  /*3b00*/  ISETP.GE.AND P4, PT, R12, RZ, PT ;  /* 0x000000ff0c00720c */ /* 0x000fe20003f86270 */
[C---:B------:R-:W-:Y:S01]  /*3b10*/  IMAD R219, R0.reuse, R6, R219 ;  /* 0x0000000600db7224 */ /* 0x040fe200078e02db */
[C---:B------:R-:W-:Y:S01]  /*3b20*/  ISETP.GT.U32.AND P3, PT, R0.reuse, R217, PT ;  /* 0x000000d90000720c */ /* 0x040fe20003f64070 */
[--C-:B------:R-:W-:Y:S01]  /*3b30*/  @!P0 IMAD.IADD R213, R213, 0x1, -R0.reuse ;  /* 0x00000001d5d58824 */ /* 0x100fe200078e0a00 */
[C---:B------:R-:W-:Y:S01]  /*3b40*/  ISETP.GT.U32.AND P0, PT, R0.reuse, R221, PT ;  /* 0x000000dd0000720c */ /* 0x040fe20003f04070 */
[----:B------:R-:W-:Y:S01]  /*3b50*/  @!P6 IMAD.MOV R201, RZ, RZ, -R201 ;  /* 0x000000ffffc9e224 */ /* 0x000fe200078e0ac9 */
[----:B------:R-:W-:Y:S01]  /*3b60*/  ISETP.GT.U32.AND P6, PT, R0, R219, PT ;  /* 0x000000db0000720c */ /* 0x000fe20003fc4070 */
[----:B------:R-:W-:Y:S01]  /*3b70*/  @!P5 IMAD.IADD R209, R209, 0x1, -R0 ;  /* 0x00000001d1d1d824 */ /* 0x000fe200078e0a00 */
[----:B------:R-:W-:Y:S01]  /*3b80*/  LOP3.LUT R6, R3, 0x120, RZ, 0xfc, !PT ;  /* 0x0000012003067812 */ /* 0x000fe200078efcff */
[----:B------:R-:W-:Y:S01]  /*3b90*/  @!P2 IMAD.MOV R205, RZ, RZ, -R205 ;  /* 0x000000ffffcda224 */ /* 0x000fe200078e0acd */
[----:B------:R-:W-:-:S02]  /*3ba0*/  ISETP.GE.AND P5, PT, R14, RZ, PT ;  /* 0x000000ff0e00720c */ /* 0x000fc40003fa6270 */
[----:B------:R-:W-:Y:S01]  /*3bb0*/  ISETP.GE.AND P2, PT, R8, RZ, PT ;  /* 0x000000ff0800720c */ /* 0x000fe20003f46270 */
[----:B------:R-:W-:Y:S01]  /*3bc0*/  @!P4 IMAD.MOV R209, RZ, RZ, -R209 ;  /* 0x000000ffffd1c224 */ /* 0x000fe200078e0ad1 */
[----:B------:R-:W-:Y:S01]  /*3bd0*/  IABS R223, R6 ;  /* 0x0000000600df7213 */ /* 0x000fe20000000000 */
[--C-:B------:R-:W-:Y:S01]  /*3be0*/  @!P3 IMAD.IADD R217, R217, 0x1, -R0.reuse ;  /* 0x00000001d9d9b824 */ /* 0x100fe200078e0a00 */
[----:B------:R-:W-:Y:S01]  /*3bf0*/  LOP3.LUT R8, R3, 0x124, RZ, 0xfc, !PT ;  /* 0x0000012403087812 */ /* 0x000fe200078efcff */
[--C-:B------:R-:W-:Y:S01]  /*3c00*/  @!P0 IMAD.IADD R221, R221, 0x1, -R0.reuse ;  /* 0x00000001dddd8824 */ /* 0x100fe200078e0a00 */
[----:B------:R-:W-:Y:S01]  /*3c10*/  ISETP.GE.AND P4, PT, R10, RZ, PT ;  /* 0x000000ff0a00720c */ /* 0x000fe20003f86270 */
[----:B------:R-:W-:Y:S01]  /*3c20*/  IMAD.HI.U32 R4, R2, R223, RZ ;  /* 0x000000df02047227 */ /* 0x000fe200078e00ff */
[----:B------:R-:W-:Y:S02]  /*3c30*/  IABS R225, R8 ;  /* 0x0000000800e17213 */ /* 0x000fe40000000000 */
[----:B------:R-:W-:Y:S01]  /*3c40*/  LOP3.LUT R10, R3, 0x128, RZ, 0xfc, !PT ;  /* 0x00000128030a7812 */ /* 0x000fe200078efcff */
[----:B------:R-:W-:Y:S01]  /*3c50*/  @!P6 IMAD.IADD R219, R219, 0x1, -R0 ;  /* 0x00000001dbdbe824 */ /* 0x000fe200078e0a00 */
[----:B------:R-:W-:Y:S01]  /*3c60*/  ISETP.GE.AND P3, PT, R6, RZ, PT ;  /* 0x000000ff0600720c */ /* 0x000fe20003f66270 */
[----:B------:R-:W-:Y:S01]  /*3c70*/  IMAD.MOV R6, RZ, RZ, -R4 ;  /* 0x000000ffff067224 */ /* 0x000fe200078e0a04 */
[----:B------:R-:W-:Y:S01]  /*3c80*/  IABS R227, R10 ;  /* 0x0000000a00e37213 */ /* 0x000fe20000000000 */
[----:B------:R-:W-:Y:S01]  /*3c90*/  IMAD.HI.U32 R4, R2, R225, RZ ;  /* 0x000000e102047227 */ /* 0x000fe200078e00ff */
[----:B------:R-:W-:-:S02]  /*3ca0*/  ISETP.GT.U32.AND P0, PT, R0, R221, PT ;  /* 0x000000dd0000720c */ /* 0x000fc40003f04070 */
[----:B------:R-:W-:Y:S01]  /*3cb0*/  ISETP.GT.U32.AND P6, PT, R0, R219, PT ;  /* 0x000000db0000720c */ /* 0x000fe20003fc4070 */
[----:B------:R-:W-:Y:S01]  /*3cc0*/  @!P5 IMAD.MOV R213, RZ, RZ, -R213 ;  /* 0x000000ffffd5d224 */ /* 0x000fe200078e0ad5 */
[----:B------:R-:W-:Y:S01]  /*3cd0*/  ISETP.GE.AND P5, PT, R16, RZ, PT ;  /* 0x000000ff1000720c */ /* 0x000fe20003fa6270 */
[----:B------:R-:W-:Y:S01]  /*3ce0*/  IMAD R223, R0, R6, R223 ;  /* 0x0000000600df7224 */ /* 0x000fe200078e02df */
[C---:B------:R-:W-:Y:S01]  /*3cf0*/  LOP3.LUT R14, R3.reuse, 0x138, RZ, 0xfc, !PT ;  /* 0x00000138030e7812 */ /* 0x040fe200078efcff */
[----:B------:R-:W-:Y:S01]  /*3d00*/  IMAD.MOV R6, RZ, RZ, -R4 ;  /* 0x000000ffff067224 */ /* 0x000fe200078e0a04 */
[C---:B------:R-:W-:Y:S01]  /*3d10*/  LOP3.LUT R12, R3.reuse, 0x134, RZ, 0xfc, !PT ;  /* 0x00000134030c7812 */ /* 0x040fe200078efcff */
[----:B------:R-:W-:Y:S01]  /*3d20*/  IMAD.HI.U32 R4, R2, R227, RZ ;  /* 0x000000e302047227 */ /* 0x000fe200078e00ff */
[----:B------:R-:W-:Y:S02]  /*3d30*/  IABS R235, R14 ;  /* 0x0000000e00eb7213 */ /* 0x000fe40000000000 */
[----:B------:R-:W-:Y:S01]  /*3d40*/  IABS R233, R12 ;  /* 0x0000000c00e97213 */ /* 0x000fe20000000000 */
[----:B------:R-:W-:Y:S01]  /*3d50*/  IMAD.MOV R4, RZ, RZ, -R4 ;  /* 0x000000ffff047224 */ /* 0x000fe200078e0a04 */
[----:B------:R-:W-:Y:S01]  /*3d60*/  LOP3.LUT R16, R3, 0x144, RZ, 0xfc, !PT ;  /* 0x0000014403107812 */ /* 0x000fe200078efcff */
[----:B------:R-:W-:-:S02]  /*3d70*/  @!P0 IMAD.IADD R221, R221, 0x1, -R0 ;  /* 0x00000001dddd8824 */ /* 0x000fc400078e0a00 */
[----:B------:R-:W-:Y:S01]  /*3d80*/  IMAD R227, R0, R4, R227 ;  /* 0x0000000400e37224 */ /* 0x000fe200078e02e3 */
[----:B------:R-:W-:Y:S01]  /*3d90*/  IABS R241, R16 ;  /* 0x0000001000f17213 */ /* 0x000fe20000000000 */
[----:B------:R-:W-:Y:S01]  /*3da0*/  @!P6 IMAD.IADD R219, R219, 0x1, -R0 ;  /* 0x00000001dbdbe824 */ /* 0x000fe200078e0a00 */
[----:B------:R-:W-:Y:S01]  /*3db0*/  ISETP.GE.AND P6, PT, R8, RZ, PT ;  /* 0x000000ff0800720c */ /* 0x000fe20003fc6270 */
[----:B------:R-:W-:Y:S01]  /*3dc0*/  @!P2 IMAD.MOV R217, RZ, RZ, -R217 ;  /* 0x000000ffffd9a224 */ /* 0x000fe200078e0ad9 */
[C---:B------:R-:W-:Y:S01]  /*3dd0*/  ISETP.GT.U32.AND P2, PT, R0.reuse, R223, PT ;  /* 0x000000df0000720c */ /* 0x040fe20003f44070 */
[----:B------:R-:W-:Y:S01]  /*3de0*/  @!P5 IMAD.MOV R221, RZ, RZ, -R221 ;  /* 0x000000ffffddd224 */ /* 0x000fe200078e0add */
[C---:B------:R-:W-:Y:S01]  /*3df0*/  ISETP.GT.U32.AND P5, PT, R0.reuse, R227, PT ;  /* 0x000000e30000720c */ /* 0x040fe20003fa4070 */
[----:B------:R-:W-:Y:S01]  /*3e00*/  IMAD R225, R0, R6, R225 ;  /* 0x0000000600e17224 */ /* 0x000fe200078e02e1 */
[----:B------:R-:W-:Y:S01]  /*3e10*/  LOP3.LUT R8, R3, 0x12c, RZ, 0xfc, !PT ;  /* 0x0000012c03087812 */ /* 0x000fe200078efcff */
[----:B------:R-:W-:Y:S01]  /*3e20*/  @!P4 IMAD.MOV R219, RZ, RZ, -R219 ;  /* 0x000000ffffdbc224 */ /* 0x000fe200078e0adb */
[----:B------:R-:W-:-:S02]  /*3e30*/  ISETP.GE.AND P4, PT, R10, RZ, PT ;  /* 0x000000ff0a00720c */ /* 0x000fc40003f86270 */
[----:B------:R-:W-:Y:S02]  /*3e40*/  LOP3.LUT R10, R3, 0x130, RZ, 0xfc, !PT ;  /* 0x00000130030a7812 */ /* 0x000fe400078efcff */
[----:B------:R-:W-:Y:S02]  /*3e50*/  ISETP.GT.U32.AND P0, PT, R0, R225, PT ;  /* 0x000000e10000720c */ /* 0x000fe40003f04070 */
[----:B------:R-:W-:Y:S01]  /*3e60*/  IABS R231, R10 ;  /* 0x0000000a00e77213 */ /* 0x000fe20000000000 */
[--C-:B------:R-:W-:Y:S01]  /*3e70*/  @!P2 IMAD.IADD R223, R223, 0x1, -R0.reuse ;  /* 0x00000001dfdfa824 */ /* 0x100fe200078e0a00 */
[----:B------:R-:W-:Y:S01]  /*3e80*/  IABS R229, R8 ;  /* 0x0000000800e57213 */ /* 0x000fe20000000000 */
[----:B------:R-:W-:Y:S02]  /*3e90*/  @!P5 IMAD.IADD R227, R227, 0x1, -R0 ;  /* 0x00000001e3e3d824 */ /* 0x000fe400078e0a00 */
[----:B------:R-:W-:Y:S01]  /*3ea0*/  IMAD.HI.U32 R6, R2, R231, RZ ;  /* 0x000000e702067227 */ /* 0x000fe200078e00ff */
[----:B------:R-:W-:-:S02]  /*3eb0*/  ISETP.GT.U32.AND P2, PT, R0, R223, PT ;  /* 0x000000df0000720c */ /* 0x000fc40003f44070 */
[C---:B------:R-:W-:Y:S01]  /*3ec0*/  ISETP.GT.U32.AND P5, PT, R0.reuse, R227, PT ;  /* 0x000000e30000720c */ /* 0x040fe20003fa4070 */
[----:B------:R-:W-:Y:S02]  /*3ed0*/  IMAD.MOV R6, RZ, RZ, -R6 ;  /* 0x000000ffff067224 */ /* 0x000fe400078e0a06 */
[----:B------:R-:W-:Y:S02]  /*3ee0*/  @!P0 IMAD.IADD R225, R225, 0x1, -R0 ;  /* 0x00000001e1e18824 */ /* 0x000fe400078e0a00 */
[----:B------:R-:W-:Y:S02]  /*3ef0*/  IMAD R231, R0, R6, R231 ;  /* 0x0000000600e77224 */ /* 0x000fe400078e02e7 */
[----:B------:R-:W-:Y:S01]  /*3f00*/  IMAD.HI.U32 R6, R2, R235, RZ ;  /* 0x000000eb02067227 */ /* 0x000fe200078e00ff */
[----:B------:R-:W-:-:S03]  /*3f10*/  ISETP.GT.U32.AND P0, PT, R0, R225, PT ;  /* 0x000000e10000720c */ /* 0x000fc60003f04070 */
[----:B------:R-:W-:-:S04]  /*3f20*/  IMAD.HI.U32 R4, R2, R229, RZ ;  /* 0x000000e502047227 */ /* 0x000fc800078e00ff */
[----:B------:R-:W-:Y:S02]  /*3f30*/  IMAD.MOV R6, RZ, RZ, -R6 ;  /* 0x000000ffff067224 */ /* 0x000fe400078e0a06 */
[----:B------:R-:W-:Y:S02]  /*3f40*/  IMAD.MOV R4, RZ, RZ, -R4 ;  /* 0x000000ffff047224 */ /* 0x000fe400078e0a04 */
[--C-:B------:R-:W-:Y:S01]  /*3f50*/  @!P2 IMAD.IADD R223, R223, 0x1, -R0.reuse ;  /* 0x00000001dfdfa824 */ /* 0x100fe200078e0a00 */
[----:B------:R-:W-:Y:S01]  /*3f60*/  ISETP.GE.AND P2, PT, R8, RZ, PT ;  /* 0x000000ff0800720c */ /* 0x000fe20003f46270 */
[C---:B------:R-:W-:Y:S01]  /*3f70*/  IMAD R235, R0.reuse, R6, R235 ;  /* 0x0000000600eb7224 */ /* 0x040fe200078e02eb */
[----:B------:R-:W-:Y:S01]  /*3f80*/  LOP3.LUT R8, R3, 0x13c, RZ, 0xfc, !PT ;  /* 0x0000013c03087812 */ /* 0x000fe200078efcff */
[----:B------:R-:W-:Y:S02]  /*3f90*/  @!P5 IMAD.IADD R227, R227, 0x1, -R0 ;  /* 0x00000001e3e3d824 */ /* 0x000fe400078e0a00 */
[C---:B------:R-:W-:Y:S01]  /*3fa0*/  IMAD R229, R0.reuse, R4, R229 ;  /* 0x0000000400e57224 */ /* 0x040fe200078e02e5 */
[----:B------:R-:W-:Y:S01]  /*3fb0*/  IABS R237, R8 ;  /* 0x0000000800ed7213 */ /* 0x000fe20000000000 */
[----:B------:R-:W-:Y:S01]  /*3fc0*/  @!P3 IMAD.MOV R223, RZ, RZ, -R223 ;  /* 0x000000ffffdfb224 */ /* 0x000fe200078e0adf */
[C---:B------:R-:W-:Y:S01]  /*3fd0*/  ISETP.GT.U32.AND P3, PT, R0.reuse, R231, PT ;  /* 0x000000e70000720c */ /* 0x040fe20003f64070 */
[----:B------:R-:W-:Y:S01]  /*3fe0*/  @!P4 IMAD.MOV R227, RZ, RZ, -R227 ;  /* 0x000000ffffe3c224 */ /* 0x000fe200078e0ae3 */
[----:B------:R-:W-:Y:S01]  /*3ff0*/  ISETP.GT.U32.AND P4, PT, R0, R235, PT ;  /* 0x000000eb0000720c */ /* 0x000fe20003f84070 */
[----:B------:R-:W-:-:S04]  /*4000*/  IMAD.HI.U32 R4, R2, R233, RZ ;  /* 0x000000e902047227 */ /* 0x000fc800078e00ff */
[----:B------:R-:W-:Y:S01]  /*4010*/  @!P0 IMAD.IADD R225, R225, 0x1, -R0 ;  /* 0x00000001e1e18824 */ /* 0x000fe200078e0a00 */
[----:B------:R-:W-:Y:S01]  /*4020*/  ISETP.GT.U32.AND P0, PT, R0, R229, PT ;  /* 0x000000e50000720c */ /* 0x000fe20003f04070 */
[----:B------:R-:W-:Y:S02]  /*4030*/  IMAD.MOV R4, RZ, RZ, -R4 ;  /* 0x000000ffff047224 */ /* 0x000fe400078e0a04 */
[----:B------:R-:W-:Y:S01]  /*4040*/  @!P6 IMAD.MOV R225, RZ, RZ, -R225 ;  /* 0x000000ffffe1e224 */ /* 0x000fe200078e0ae1 */
[----:B------:R-:W-:Y:S01]  /*4050*/  ISETP.GE.AND P6, PT, R10, RZ, PT ;  /* 0x000000ff0a00720c */ /* 0x000fe20003fc6270 */
[----:B------:R-:W-:Y:S01]  /*4060*/  IMAD R233, R0, R4, R233 ;  /* 0x0000000400e97224 */ /* 0x000fe200078e02e9 */
[----:B------:R-:W-:Y:S01]  /*4070*/  LOP3.LUT R10, R3, 0x140, RZ, 0xfc, !PT ;  /* 0x00000140030a7812 */ /* 0x000fe200078efcff */
[----:B------:R-:W-:-:S03]  /*4080*/  IMAD.HI.U32 R4, R2, R237, RZ ;  /* 0x000000ed02047227 */ /* 0x000fc600078e00ff */
[----:B------:R-:W-:Y:S01]  /*4090*/  IABS R239, R10 ;  /* 0x0000000a00ef7213 */ /* 0x000fe20000000000 */
[--C-:B------:R-:W-:Y:S01]  /*40a0*/  @!P3 IMAD.IADD R231, R231, 0x1, -R0.reuse ;  /* 0x00000001e7e7b824 */ /* 0x100fe200078e0a00 */
[C---:B------:R-:W-:Y:S01]  /*40b0*/  ISETP.GT.U32.AND P5, PT, R0.reuse, R233, PT ;  /* 0x000000e90000720c */ /* 0x040fe20003fa4070 */
[----:B------:R-:W-:Y:S02]  /*40c0*/  @!P4 IMAD.IADD R235, R235, 0x1, -R0 ;  /* 0x00000001ebebc824 */ /* 0x000fe400078e0a00 */
[----:B------:R-:W-:Y:S01]  /*40d0*/  IMAD.MOV R4, RZ, RZ, -R4 ;  /* 0x000000ffff047224 */ /* 0x000fe200078e0a04 */
[C---:B------:R-:W-:Y:S01]  /*40e0*/  ISETP.GT.U32.AND P3, PT, R0.reuse, R231, PT ;  /* 0x000000e70000720c */ /* 0x040fe20003f64070 */
[----:B------:R-:W-:Y:S01]  /*40f0*/  @!P0 IMAD.IADD R229, R229, 0x1, -R0 ;  /* 0x00000001e5e58824 */ /* 0x000fe200078e0a00 */
[C---:B------:R-:W-:Y:S01]  /*4100*/  ISETP.GT.U32.AND P4, PT, R0.reuse, R235, PT ;  /* 0x000000eb0000720c */ /* 0x040fe20003f84070 */
[----:B------:R-:W-:Y:S02]  /*4110*/  IMAD R237, R0, R4, R237 ;  /* 0x0000000400ed7224 */ /* 0x000fe400078e02ed */
[----:B------:R-:W-:Y:S01]  /*4120*/  IMAD.HI.U32 R4, R2, R239, RZ ;  /* 0x000000ef02047227 */ /* 0x000fe200078e00ff */
[----:B------:R-:W-:-:S03]  /*4130*/  ISETP.GT.U32.AND P0, PT, R0, R229, PT ;  /* 0x000000e50000720c */ /* 0x000fc60003f04070 */
[----:B------:R-:W-:Y:S02]  /*4140*/  IMAD.MOV R6, RZ, RZ, -R4 ;  /* 0x000000ffff067224 */ /* 0x000fe400078e0a04 */
[----:B------:R-:W-:-:S04]  /*4150*/  IMAD.HI.U32 R4, R2, R241, RZ ;  /* 0x000000f102047227 */ /* 0x000fc800078e00ff */
[C---:B------:R-:W-:Y:S01]  /*4160*/  IMAD R239, R0.reuse, R6, R239 ;  /* 0x0000000600ef7224 */ /* 0x040fe200078e02ef */
[----:B------:R-:W-:Y:S01]  /*4170*/  LOP3.LUT R6, R3, 0x148, RZ, 0xfc, !PT ;  /* 0x0000014803067812 */ /* 0x000fe200078efcff */
[--C-:B------:R-:W-:Y:S01]  /*4180*/  @!P3 IMAD.IADD R231, R231, 0x1, -R0.reuse ;  /* 0x00000001e7e7b824 */ /* 0x100fe200078e0a00 */
[C---:B------:R-:W-:Y:S01]  /*4190*/  ISETP.GT.U32.AND P3, PT, R0.reuse, R237, PT ;  /* 0x000000ed0000720c */ /* 0x040fe20003f64070 */
[--C-:B------:R-:W-:Y:S01]  /*41a0*/  @!P4 IMAD.IADD R235, R235, 0x1, -R0.reuse ;  /* 0x00000001ebebc824 */ /* 0x100fe200078e0a00 */
[----:B------:R-:W-:Y:S01]  /*41b0*/  ISETP.GT.U32.AND P4, PT, R0, R239, PT ;  /* 0x000000ef0000720c */ /* 0x000fe20003f84070 */
[----:B------:R-:W-:Y:S01]  /*41c0*/  @!P0 IMAD.IADD R229, R229, 0x1, -R0 ;  /* 0x00000001e5e58824 */ /* 0x000fe200078e0a00 */
[----:B------:R-:W-:Y:S01]  /*41d0*/  IABS R243, R6 ;  /* 0x0000000600f37213 */ /* 0x000fe20000000000 */
[----:B------:R-:W-:Y:S01]  /*41e0*/  @!P6 IMAD.MOV R231, RZ, RZ, -R231 ;  /* 0x000000ffffe7e224 */ /* 0x000fe200078e0ae7 */
[----:B------:R-:W-:Y:S01]  /*41f0*/  ISETP.GE.AND P6, PT, R8, RZ, PT ;  /* 0x000000ff0800720c */ /* 0x000fe20003fc6270 */
[----:B------:R-:W-:Y:S01]  /*4200*/  @!P2 IMAD.MOV R229, RZ, RZ, -R229 ;  /* 0x000000ffffe5a224 */ /* 0x000fe200078e0ae5 */
[----:B------:R-:W-:Y:S01]  /*4210*/  ISETP.GE.AND P2, PT, R14, RZ, PT ;  /* 0x000000ff0e00720c */ /* 0x000fe20003f46270 */
[----:B------:R-:W-:Y:S01]  /*4220*/  IMAD.MOV R4, RZ, RZ, -R4 ;  /* 0x000000ffff047224 */ /* 0x000fe200078e0a04 */
[----:B------:R-:W-:Y:S01]  /*4230*/  LOP3.LUT R8, R3, 0x14c, RZ, 0xfc, !PT ;  /* 0x0000014c03087812 */ /* 0x000fe200078efcff */
[--C-:B------:R-:W-:Y:S01]  /*4240*/  @!P5 IMAD.IADD R233, R233, 0x1, -R0.reuse ;  /* 0x00000001e9e9d824 */ /* 0x100fe200078e0a00 */
[----:B------:R-:W-:Y:S01]  /*4250*/  ISETP.GE.AND P0, PT, R12, RZ, PT ;  /* 0x000000ff0c00720c */ /* 0x000fe20003f06270 */
[--C-:B------:R-:W-:Y:S01]  /*4260*/  @!P3 IMAD.IADD R237, R237, 0x1, -R0.reuse ;  /* 0x00000001ededb824 */ /* 0x100fe200078e0a00 */
[----:B------:R-:W-:Y:S01]  /*4270*/  IABS R245, R8 ;  /* 0x0000000800f57213 */ /* 0x000fe20000000000 */
[----:B------:R-:W-:Y:S01]  /*4280*/  @!P4 IMAD.IADD R239, R239, 0x1, -R0 ;  /* 0x00000001efefc824 */ /* 0x000fe200078e0a00 */
[C---:B------:R-:W-:Y:S01]  /*4290*/  ISETP.GT.U32.AND P5, PT, R0.reuse, R233, PT ;  /* 0x000000e90000720c */ /* 0x040fe20003fa4070 */
[C---:B------:R-:W-:Y:S01]  /*42a0*/  IMAD R241, R0.reuse, R4, R241 ;  /* 0x0000000400f17224 */ /* 0x040fe200078e02f1 */
[----:B------:R-:W-:Y:S01]  /*42b0*/  ISETP.GT.U32.AND P3, PT, R0, R237, PT ;  /* 0x000000ed0000720c */ /* 0x000fe20003f64070 */
[----:B------:R-:W-:Y:S01]  /*42c0*/  IMAD.HI.U32 R4, R2, R243, RZ ;  /* 0x000000f302047227 */ /* 0x000fe200078e00ff */
[----:B------:R-:W-:-:S02]  /*42d0*/  ISETP.GT.U32.AND P4, PT, R0, R239, PT ;  /* 0x000000ef0000720c */ /* 0x000fc40003f84070 */
[C---:B------:R-:W-:Y:S01]  /*42e0*/  LOP3.LUT R12, R3.reuse, 0x154, RZ, 0xfc, !PT ;  /* 0x00000154030c7812 */ /* 0x040fe200078efcff */
[----:B------:R-:W-:Y:S01]  /*42f0*/  @!P2 IMAD.MOV R235, RZ, RZ, -R235 ;  /* 0x000000ffffeba224 */ /* 0x000fe200078e0aeb */
[----:B------:R-:W-:Y:S01]  /*4300*/  ISETP.GE.AND P2, PT, R6, RZ, PT ;  /* 0x000000ff0600720c */ /* 0x000fe20003f46270 */
[----:B------:R-:W-:Y:S01]  /*4310*/  IMAD.HI.U32 R6, R2, R245, RZ ;  /* 0x000000f502067227 */ /* 0x000fe200078e00ff */
[----:B------:R-:W-:Y:S02]  /*4320*/  IABS R249, R12 ;  /* 0x0000000c00f97213 */ /* 0x000fe40000000000 */
[----:B------:R-:W-:Y:S01]  /*4330*/  LOP3.LUT R14, R3, 0x158, RZ, 0xfc, !PT ;  /* 0x00000158030e7812 */ /* 0x000fe200078efcff */
[----:B------:R-:W-:Y:S02]  /*4340*/  IMAD.MOV R4, RZ, RZ, -R4 ;  /* 0x000000ffff047224 */ /* 0x000fe400078e0a04 */
[----:B------:R-:W-:Y:S01]  /*4350*/  IMAD.MOV R6, RZ, RZ, -R6 ;  /* 0x000000ffff067224 */ /* 0x000fe200078e0a06 */
[----:B------:R-:W-:Y:S01]  /*4360*/  IABS R83, R14 ;  /* 0x0000000e00537213 */ /* 0x000fe20000000000 */
[----:B------:R-:W-:-:S02]  /*4370*/  IMAD R243, R0, R4, R243 ;  /* 0x0000000400f37224 */ /* 0x000fc400078e02f3 */
[--C-:B------:R-:W-:Y:S01]  /*4380*/  @!P3 IMAD.IADD R237, R237, 0x1, -R0.reuse ;  /* 0x00000001ededb824 */ /* 0x100fe200078e0a00 */
[C---:B------:R-:W-:Y:S01]  /*4390*/  ISETP.GT.U32.AND P3, PT, R0.reuse, R241, PT ;  /* 0x000000f10000720c */ /* 0x040fe20003f64070 */
[C---:B------:R-:W-:Y:S02]  /*43a0*/  IMAD R245, R0.reuse, R6, R245 ;  /* 0x0000000600f57224 */ /* 0x040fe400078e02f5 */
[--C-:B------:R-:W-:Y:S01]  /*43b0*/  @!P4 IMAD.IADD R239, R239, 0x1, -R0.reuse ;  /* 0x00000001efefc824 */ /* 0x100fe200078e0a00 */
[C---:B------:R-:W-:Y:S01]  /*43c0*/  ISETP.GT.U32.AND P4, PT, R0.reuse, R243, PT ;  /* 0x000000f30000720c */ /* 0x040fe20003f84070 */
[----:B------:R-:W-:Y:S01]  /*43d0*/  @!P6 IMAD.MOV R237, RZ, RZ, -R237 ;  /* 0x000000ffffede224 */ /* 0x000fe200078e0aed */
[----:B------:R-:W-:Y:S01]  /*43e0*/  ISETP.GT.U32.AND P6, PT, R0, R245, PT ;  /* 0x000000f50000720c */ /* 0x000fe20003fc4070 */
[----:B------:R-:W-:Y:S01]  /*43f0*/  @!P5 IMAD.IADD R233, R233, 0x1, -R0 ;  /* 0x00000001e9e9d824 */ /* 0x000fe200078e0a00 */
[----:B------:R-:W-:Y:S01]  /*4400*/  ISETP.GE.AND P5, PT, R10, RZ, PT ;  /* 0x000000ff0a00720c */ /* 0x000fe20003fa6270 */
[----:B------:R-:W-:Y:S01]  /*4410*/  IMAD.HI.U32 R6, R2, R249, RZ ;  /* 0x000000f902067227 */ /* 0x000fe200078e00ff */
[----:B------:R-:W-:-:S03]  /*4420*/  LOP3.LUT R10, R3, 0x150, RZ, 0xfc, !PT ;  /* 0x00000150030a7812 */ /* 0x000fc600078efcff */
[--C-:B------:R-:W-:Y:S01]  /*4430*/  @!P3 IMAD.IADD R241, R241, 0x1, -R0.reuse ;  /* 0x00000001f1f1b824 */ /* 0x100fe200078e0a00 */
[----:B------:R-:W-:Y:S01]  /*4440*/  IABS R251, R10 ;  /* 0x0000000a00fb7213 */ /* 0x000fe20000000000 */
[----:B------:R-:W-:Y:S01]  /*4450*/  @!P0 IMAD.MOV R233, RZ, RZ, -R233 ;  /* 0x000000ffffe98224 */ /* 0x000fe200078e0ae9 */
[----:B------:R-:W-:Y:S01]  /*4460*/  ISETP.GE.AND P0, PT, R16, RZ, PT ;  /* 0x000000ff1000720c */ /* 0x000fe20003f06270 */
[--C-:B------:R-:W-:Y:S01]  /*4470*/  @!P4 IMAD.IADD R243, R243, 0x1, -R0.reuse ;  /* 0x00000001f3f3c824 */ /* 0x100fe200078e0a00 */
[----:B------:R-:W-:Y:S01]  /*4480*/  ISETP.GT.U32.AND P3, PT, R0, R241, PT ;  /* 0x000000f10000720c */ /* 0x000fe20003f64070 */
[----:B------:R-:W-:Y:S01]  /*4490*/  @!P6 IMAD.IADD R245, R245, 0x1, -R0 ;  /* 0x00000001f5f5e824 */ /* 0x000fe200078e0a00 */
[----:B------:R-:W-:Y:S01]  /*44a0*/  LOP3.LUT R16, R3, 0x15c, RZ, 0xfc, !PT ;  /* 0x0000015c03107812 */ /* 0x000fe200078efcff */
[----:B------:R-:W-:Y:S01]  /*44b0*/  IMAD.HI.U32 R4, R2, R251, RZ ;  /* 0x000000fb02047227 */ /* 0x000fe200078e00ff */
[C---:B------:R-:W-:Y:S02]  /*44c0*/  ISETP.GT.U32.AND P4, PT, R0.reuse, R243, PT ;  /* 0x000000f30000720c */ /* 0x040fe40003f84070 */
[----:B------:R-:W-:Y:S01]  /*44d0*/  ISETP.GT.U32.AND P6, PT, R0, R245, PT ;  /* 0x000000f50000720c */ /* 0x000fe20003fc4070 */
[----:B------:R-:W-:Y:S01]  /*44e0*/  IMAD.MOV R4, RZ, RZ, -R4 ;  /* 0x000000ffff047224 */ /* 0x000fe200078e0a04 */
[----:B------:R-:W-:Y:S01]  /*44f0*/  IABS R247, R16 ;  /* 0x0000001000f77213 */ /* 0x000fe20000000000 */
[----:B------:R-:W-:-:S02]  /*4500*/  IMAD.MOV R6, RZ, RZ, -R6 ;  /* 0x000000ffff067224 */ /* 0x000fc400078e0a06 */
[C---:B------:R-:W-:Y:S02]  /*4510*/  IMAD R251, R0.reuse, R4, R251 ;  /* 0x0000000400fb7224 */ /* 0x040fe400078e02fb */
[----:B------:R-:W-:Y:S02]  /*4520*/  IMAD R249, R0, R6, R249 ;  /* 0x0000000600f97224 */ /* 0x000fe400078e02f9 */
[----:B------:R-:W-:-:S04]  /*4530*/  IMAD.HI.U32 R4, R2, R83, RZ ;  /* 0x0000005302047227 */ /* 0x000fc800078e00ff */
[--C-:B------:R-:W-:Y:S01]  /*4540*/  @!P4 IMAD.IADD R243, R243, 0x1, -R0.reuse ;  /* 0x00000001f3f3c824 */ /* 0x100fe200078e0a00 */
[C---:B------:R-:W-:Y:S01]  /*4550*/  ISETP.GT.U32.AND P4, PT, R0.reuse, R251, PT ;  /* 0x000000fb0000720c */ /* 0x040fe20003f84070 */
[----:B------:R-:W-:Y:S01]  /*4560*/  @!P6 IMAD.IADD R245, R245, 0x1, -R0 ;  /* 0x00000001f5f5e824 */ /* 0x000fe200078e0a00 */
[----:B------:R-:W-:Y:S01]  /*4570*/  ISETP.GT.U32.AND P6, PT, R0, R249, PT ;  /* 0x000000f90000720c */ /* 0x000fe20003fc4070 */
[----:B------:R-:W-:Y:S02]  /*4580*/  IMAD.MOV R106, RZ, RZ, -R4 ;  /* 0x000000ffff6a7224 */ /* 0x000fe400078e0a04 */
[----:B------:R-:W-:-:S04]  /*4590*/  IMAD.HI.U32 R4, R2, R247, RZ ;  /* 0x000000f702047227 */ /* 0x000fc800078e00ff */
[----:B------:R-:W-:Y:S01]  /*45a0*/  @!P3 IMAD.IADD R241, R241, 0x1, -R0 ;  /* 0x00000001f1f1b824 */ /* 0x000fe200078e0a00 */
[----:B------:R-:W-:Y:S01]  /*45b0*/  ISETP.GE.AND P3, PT, R10, RZ, PT ;  /* 0x000000ff0a00720c */ /* 0x000fe20003f66270 */
[C---:B------:R-:W-:Y:S02]  /*45c0*/  IMAD R106, R0.reuse, R106, R83 ;  /* 0x0000006a006a7224 */ /* 0x040fe400078e0253 */
[----:B------:R-:W-:Y:S02]  /*45d0*/  IMAD.MOV R10, RZ, RZ, -R4 ;  /* 0x000000ffff0a7224 */ /* 0x000fe400078e0a04 */
[--C-:B------:R-:W-:Y:S01]  /*45e0*/  @!P4 IMAD.IADD R251, R251, 0x1, -R0.reuse ;  /* 0x00000001fbfbc824 */ /* 0x100fe200078e0a00 */
[C---:B------:R-:W-:Y:S01]  /*45f0*/  ISETP.GT.U32.AND P4, PT, R0.reuse, R106, PT ;  /* 0x0000006a0000720c */ /* 0x040fe20003f84070 */
[----:B------:R-:W-:Y:S01]  /*4600*/  IMAD R247, R0, R10, R247 ;  /* 0x0000000a00f77224 */ /* 0x000fe200078e02f7 */
[----:B------:R-:W-:Y:S01]  /*4610*/  LOP3.LUT R10, R3, 0x170, RZ, 0xfc, !PT ;  /* 0x00000170030a7812 */ /* 0x000fe200078efcff */
[----:B------:R-:W-:-:S02]  /*4620*/  @!P6 IMAD.IADD R249, R249, 0x1, -R0 ;  /* 0x00000001f9f9e824 */ /* 0x000fc400078e0a00 */
[----:B------:R-:W-:Y:S01]  /*4630*/  @!P5 IMAD.MOV R239, RZ, RZ, -R239 ;  /* 0x000000ffffefd224 */ /* 0x000fe200078e0aef */
[----:B------:R-:W-:Y:S01]  /*4640*/  ISETP.GT.U32.AND P6, PT, R0, R247, PT ;  /* 0x000000f70000720c */ /* 0x000fe20003fc4070 */
[----:B------:R-:W-:Y:S01]  /*4650*/  IMAD.HI.U32 R6, R2, R87, RZ ;  /* 0x0000005702067227 */ /* 0x000fe200078e00ff */
[----:B------:R-:W-:-:S03]  /*4660*/  ISETP.GE.AND P5, PT, R8, RZ, PT ;  /* 0x000000ff0800720c */ /* 0x000fc60003fa6270 */
[----:B------:R-:W-:-:S04]  /*4670*/  IMAD.HI.U32 R4, R2, R95, RZ ;  /* 0x0000005f02047227 */ /* 0x000fc800078e00ff */
[----:B------:R-:W-:Y:S01]  /*4680*/  @!P4 IMAD.IADD R106, R106, 0x1, -R0 ;  /* 0x000000016a6ac824 */ /* 0x000fe200078e0a00 */
[C---:B------:R-:W-:Y:S01]  /*4690*/  ISETP.GT.U32.AND P4, PT, R0.reuse, R251, PT ;  /* 0x000000fb0000720c */ /* 0x040fe20003f84070 */
[----:B------:R-:W-:Y:S02]  /*46a0*/  IMAD.MOV R6, RZ, RZ, -R6 ;  /* 0x000000ffff067224 */ /* 0x000fe400078e0a06 */
[----:B------:R-:W-:Y:S01]  /*46b0*/  @!P6 IMAD.IADD R247, R247, 0x1, -R0 ;  /* 0x00000001f7f7e824 */ /* 0x000fe200078e0a00 */
[C---:B------:R-:W-:Y:S01]  /*46c0*/  ISETP.GT.U32.AND P6, PT, R0.reuse, R106, PT ;  /* 0x0000006a0000720c */ /* 0x040fe20003fc4070 */
[C---:B------:R-:W-:Y:S01]  /*46d0*/  IMAD R108, R0.reuse, R6, R87 ;  /* 0x00000006006c7224 */ /* 0x040fe200078e0257 */
[----:B------:R-:W-:Y:S01]  /*46e0*/  IABS R87, R10 ;  /* 0x0000000a00577213 */ /* 0x000fe20000000000 */
[----:B------:R-:W-:Y:S02]  /*46f0*/  IMAD.MOV R4, RZ, RZ, -R4 ;  /* 0x000000ffff047224 */ /* 0x000fe400078e0a04 */
[----:B------:R-:W-:Y:S01]  /*4700*/  @!P5 IMAD.MOV R245, RZ, RZ, -R245 ;  /* 0x000000fffff5d224 */ /* 0x000fe200078e0af5 */
[C---:B------:R-:W-:Y:S01]  /*4710*/  ISETP.GT.U32.AND P5, PT, R0.reuse, R108, PT ;  /* 0x0000006c0000720c */ /* 0x040fe20003fa4070 */
[----:B------:R-:W-:-:S02]  /*4720*/  IMAD R112, R0, R4, R95 ;  /* 0x0000000400707224 */ /* 0x000fc400078e025f */
[----:B------:R-:W-:-:S04]  /*4730*/  IMAD.HI.U32 R8, R2, R91, RZ ;  /* 0x0000005b02087227 */ /* 0x000fc800078e00ff */
[----:B------:R-:W-:Y:S01]  /*4740*/  @!P6 IMAD.IADD R106, R106, 0x1, -R0 ;  /* 0x000000016a6ae824 */ /* 0x000fe200078e0a00 */
[C---:B------:R-:W-:Y:S01]  /*4750*/  ISETP.GT.U32.AND P6, PT, R0.reuse, R112, PT ;  /* 0x000000700000720c */ /* 0x040fe20003fc4070 */
[----:B------:R-:W-:Y:S01]  /*4760*/  @!P2 IMAD.MOV R243, RZ, RZ, -R243 ;  /* 0x000000fffff3a224 */ /* 0x000fe200078e0af3 */
[C---:B------:R-:W-:Y:S01]  /*4770*/  ISETP.GT.U32.AND P2, PT, R0.reuse, R247, PT ;  /* 0x000000f70000720c */ /* 0x040fe20003f44070 */
[----:B------:R-:W-:Y:S02]  /*4780*/  IMAD.MOV R8, RZ, RZ, -R8 ;  /* 0x000000ffff087224 */ /* 0x000fe400078e0a08 */
[----:B------:R-:W-:Y:S01]  /*4790*/  @!P0 IMAD.MOV R241, RZ, RZ, -R241 ;  /* 0x000000fffff18224 */ /* 0x000fe200078e0af1 */
[C---:B------:R-:W-:Y:S01]  /*47a0*/  ISETP.GT.U32.AND P0, PT, R0.reuse, R249, PT ;  /* 0x000000f90000720c */ /* 0x040fe20003f04070 */
[----:B------:R-:W-:Y:S01]  /*47b0*/  IMAD R110, R0, R8, R91 ;  /* 0x00000008006e7224 */ /* 0x000fe200078e025b */
[----:B------:R-:W-:Y:S01]  /*47c0*/  LOP3.LUT R8, R3, 0x16c, RZ, 0xfc, !PT ;  /* 0x0000016c03087812 */ /* 0x000fe200078efcff */
[--C-:B------:R-:W-:Y:S01]  /*47d0*/  @!P5 IMAD.IADD R108, R108, 0x1, -R0.reuse ;  /* 0x000000016c6cd824 */ /* 0x100fe200078e0a00 */
[----:B------:R-:W-:Y:S01]  /*47e0*/  ISETP.GE.AND P5, PT, R16, RZ, PT ;  /* 0x000000ff1000720c */ /* 0x000fe20003fa6270 */
[--C-:B------:R-:W-:Y:S01]  /*47f0*/  @!P4 IMAD.IADD R251, R251, 0x1, -R0.reuse ;  /* 0x00000001fbfbc824 */ /* 0x100fe200078e0a00 */
[----:B------:R-:W-:Y:S01]  /*4800*/  IABS R83, R8 ;  /* 0x0000000800537213 */ /* 0x000fe20000000000 */
[----:B------:R-:W-:Y:S01]  /*4810*/  @!P6 IMAD.IADD R112, R112, 0x1, -R0 ;  /* 0x000000017070e824 */ /* 0x000fe200078e0a00 */
[----:B------:R-:W-:Y:S01]  /*4820*/  ISETP.GT.U32.AND P4, PT, R0, R110, PT ;  /* 0x0000006e0000720c */ /* 0x000fe20003f84070 */
[----:B------:R-:W-:Y:S01]  /*4830*/  IMAD.HI.U32 R6, R2, R87, RZ ;  /* 0x0000005702067227 */ /* 0x000fe200078e00ff */
[----:B------:R-:W-:-:S02]  /*4840*/  ISETP.GT.U32.AND P6, PT, R0, R108, PT ;  /* 0x0000006c0000720c */ /* 0x000fc40003fc4070 */
[----:B------:R-:W-:Y:S01]  /*4850*/  LOP3.LUT R16, R3, 0x194, RZ, 0xfc, !PT ;  /* 0x0000019403107812 */ /* 0x000fe200078efcff */
[----:B------:R-:W-:Y:S01]  /*4860*/  @!P2 IMAD.IADD R247, R247, 0x1, -R0 ;  /* 0x00000001f7f7a824 */ /* 0x000fe200078e0a00 */
[----:B------:R-:W-:Y:S01]  /*4870*/  ISETP.GE.AND P2, PT, R14, RZ, PT ;  /* 0x000000ff0e00720c */ /* 0x000fe20003f46270 */
[----:B------:R-:W-:Y:S01]  /*4880*/  IMAD.HI.U32 R4, R2, R83, RZ ;  /* 0x0000005302047227 */ /* 0x000fe200078e00ff */
[----:B------:R-:W-:Y:S02]  /*4890*/  LOP3.LUT R14, R3, 0x178, RZ, 0xfc, !PT ;  /* 0x00000178030e7812 */ /* 0x000fe400078efcff */
[----:B------:R-:W-:Y:S01]  /*48a0*/  IABS R115, R16 ;  /* 0x0000001000737213 */ /* 0x000fe20000000000 */
[----:B------:R-:W-:Y:S02]  /*48b0*/  IMAD.MOV R6, RZ, RZ, -R6 ;  /* 0x000000ffff067224 */ /* 0x000fe400078e0a06 */
[----:B------:R-:W-:Y:S02]  /*48c0*/  IMAD.MOV R4, RZ, RZ, -R4 ;  /* 0x000000ffff047224 */ /* 0x000fe400078e0a04 */
[--C-:B------:R-:W-:Y:S01]  /*48d0*/  @!P0 IMAD.IADD R249, R249, 0x1, -R0.reuse ;  /* 0x00000001f9f98824 */ /* 0x100fe200078e0a00 */
[----:B------:R-:W-:Y:S01]  /*48e0*/  ISETP.GE.AND P0, PT, R12, RZ, PT ;  /* 0x000000ff0c00720c */ /* 0x000fe20003f06270 */
[----:B------:R-:W-:Y:S01]  /*48f0*/  IMAD R116, R0, R6, R87 ;  /* 0x0000000600747224 */ /* 0x000fe200078e0257 */
[----:B------:R-:W-:Y:S01]  /*4900*/  LOP3.LUT R12, R3, 0x174, RZ, 0xfc, !PT ;  /* 0x00000174030c7812 */ /* 0x000fe200078efcff */
[--C-:B------:R-:W-:Y:S01]  /*4910*/  @!P4 IMAD.IADD R110, R110, 0x1, -R0.reuse ;  /* 0x000000016e6ec824 */ /* 0x100fe200078e0a00 */
[----:B------:R-:W-:Y:S01]  /*4920*/  ISETP.GE.AND P4, PT, R18, RZ, PT ;  /* 0x000000ff1200720c */ /* 0x000fe20003f86270 */
[----:B------:R-:W-:Y:S01]  /*4930*/  IMAD R114, R0, R4, R83 ;  /* 0x0000000400727224 */ /* 0x000fe200078e0253 */
[----:B------:R-:W-:Y:S01]  /*4940*/  IABS R83, R12 ;  /* 0x0000000c00537213 */ /* 0x000fe20000000000 */
[----:B------:R-:W-:Y:S01]  /*4950*/  @!P6 IMAD.IADD R108, R108, 0x1, -R0 ;  /* 0x000000016c6ce824 */ /* 0x000fe200078e0a00 */
[C---:B------:R-:W-:Y:S01]  /*4960*/  ISETP.GT.U32.AND P6, PT, R0.reuse, R116, PT ;  /* 0x000000740000720c */ /* 0x040fe20003fc4070 */
[----:B------:R-:W-:Y:S01]  /*4970*/  @!P3 IMAD.MOV R251, RZ, RZ, -R251 ;  /* 0x000000fffffbb224 */ /* 0x000fe200078e0afb */
[C---:B------:R-:W-:Y:S01]  /*4980*/  ISETP.GT.U32.AND P3, PT, R0.reuse, R110, PT ;  /* 0x0000006e0000720c */ /* 0x040fe20003f64070 */
[----:B------:R-:W-:Y:S01]  /*4990*/  @!P2 IMAD.MOV R106, RZ, RZ, -R106 ;  /* 0x000000ffff6aa224 */ /* 0x000fe200078e0a6a */
[----:B------:R-:W-:Y:S01]  /*49a0*/  ISETP.GT.U32.AND P2, PT, R0, R114, PT ;  /* 0x000000720000720c */ /* 0x000fe20003f44070 */
[----:B------:R-:W-:Y:S01]  /*49b0*/  @!P5 IMAD.MOV R247, RZ, RZ, -R247 ;  /* 0x000000fffff7d224 */ /* 0x000fe200078e0af7 */
[----:B------:R-:W-:Y:S01]  /*49c0*/  ISETP.GE.AND P5, PT, R20, RZ, PT ;  /* 0x000000ff1400720c */ /* 0x000fe20003fa6270 */
[----:B------:R-:W-:Y:S01]  /*49d0*/  IMAD.HI.U32 R4, R2, R83, RZ ;  /* 0x0000005302047227 */ /* 0x000fe200078e00ff */
[----:B------:R-:W-:-:S02]  /*49e0*/  IABS R87, R14 ;  /* 0x0000000e00577213 */ /* 0x000fc40000000000 */
[C---:B------:R-:W-:Y:S01]  /*49f0*/  LOP3.LUT R18, R3.reuse, 0x1a0, RZ, 0xfc, !PT ;  /* 0x000001a003127812 */ /* 0x040fe200078efcff */
[----:B------:R-:W-:Y:S01]  /*4a00*/  @!P0 IMAD.MOV R249, RZ, RZ, -R249 ;  /* 0x000000fffff98224 */ /* 0x000fe200078e0af9 */
[----:B------:R-:W-:Y:S01]  /*4a10*/  ISETP.GT.U32.AND P0, PT, R0, R112, PT ;  /* 0x000000700000720c */ /* 0x000fe20003f04070 */
[----:B------:R-:W-:Y:S01]  /*4a20*/  IMAD.MOV R6, RZ, RZ, -R4 ;  /* 0x000000ffff067224 */ /* 0x000fe200078e0a04 */
[----:B------:R-:W-:Y:S01]  /*4a30*/  IABS R127, R18 ;  /* 0x00000012007f7213 */ /* 0x000fe20000000000 */
[--C-:B------:R-:W-:Y:S01]  /*4a40*/  @!P6 IMAD.IADD R116, R116, 0x1, -R0.reuse ;  /* 0x000000017474e824 */ /* 0x100fe200078e0a00 */
[C---:B------:R-:W-:Y:S01]  /*4a50*/  LOP3.LUT R20, R3.reuse, 0x1dc, RZ, 0xfc, !PT ;  /* 0x000001dc03147812 */ /* 0x040fe200078efcff */
[--C-:B------:R-:W-:Y:S01]  /*4a60*/  @!P3 IMAD.IADD R110, R110, 0x1, -R0.reuse ;  /* 0x000000016e6eb824 */ /* 0x100fe200078e0a00 */
[----:B------:R-:W-:Y:S01]  /*4a70*/  ISETP.GE.AND P3, PT, R22, RZ, PT ;  /* 0x000000ff1600720c */ /* 0x000fe20003f66270 */
[----:B------:R-:W-:Y:S01]  /*4a80*/  @!P2 IMAD.IADD R114, R114, 0x1, -R0 ;  /* 0x000000017272a824 */ /* 0x000fe200078e0a00 */
[C---:B------:R-:W-:Y:S01]  /*4a90*/  ISETP.GT.U32.AND P6, PT, R0.reuse, R116, PT ;  /* 0x000000740000720c */ /* 0x040fe20003fc4070 */
[----:B------:R-:W-:Y:S01]  /*4aa0*/  IMAD R83, R0, R6, R83 ;  /* 0x0000000600537224 */ /* 0x000fe200078e0253 */
[----:B------:R-:W-:Y:S01]  /*4ab0*/  ISETP.GE.AND P2, PT, R10, RZ, PT ;  /* 0x000000ff0a00720c */ /* 0x000fe20003f46270 */
[----:B------:R-:W-:Y:S01]  /*4ac0*/  IMAD.HI.U32 R4, R2, R87, RZ ;  /* 0x0000005702047227 */ /* 0x000fe200078e00ff */
[----:B------:R-:W-:-:S02]  /*4ad0*/  LOP3.LUT R10, R3, 0x184, RZ, 0xfc, !PT ;  /* 0x00000184030a7812 */ /* 0x000fc400078efcff */
[C---:B------:R-:W-:Y:S01]  /*4ae0*/  LOP3.LUT R22, R3.reuse, 0x1e0, RZ, 0xfc, !PT ;  /* 0x000001e003167812 */ /* 0x040fe200078efcff */
[----:B------:R-:W-:Y:S01]  /*4af0*/  @!P4 IMAD.MOV R108, RZ, RZ, -R108 ;  /* 0x000000ffff6cc224 */ /* 0x000fe200078e0a6c */
[C---:B------:R-:W-:Y:S01]  /*4b00*/  ISETP.GT.U32.AND P4, PT, R0.reuse, R114, PT ;  /* 0x000000720000720c */ /* 0x040fe20003f84070 */
[----:B------:R-:W-:Y:S01]  /*4b10*/  @!P5 IMAD.MOV R110, RZ, RZ, -R110 ;  /* 0x000000ffff6ed224 */ /* 0x000fe200078e0a6e */
[----:B------:R-:W-:Y:S01]  /*4b20*/  ISETP.GT.U32.AND P5, PT, R0, R83, PT ;  /* 0x000000530000720c */ /* 0x000fe20003fa4070 */
[----:B------:R-:W-:Y:S01]  /*4b30*/  @!P0 IMAD.IADD R112, R112, 0x1, -R0 ;  /* 0x0000000170708824 */ /* 0x000fe200078e0a00 */
[----:B------:R-:W-:Y:S01]  /*4b40*/  ISETP.GE.AND P0, PT, R8, RZ, PT ;  /* 0x000000ff0800720c */ /* 0x000fe20003f06270 */
[----:B------:R-:W-:Y:S01]  /*4b50*/  IMAD.MOV R4, RZ, RZ, -R4 ;  /* 0x000000ffff047224 */ /* 0x000fe200078e0a04 */
[C---:B------:R-:W-:Y:S01]  /*4b60*/  LOP3.LUT R8, R3.reuse, 0x180, RZ, 0xfc, !PT ;  /* 0x0000018003087812 */ /* 0x040fe200078efcff */
[----:B------:R-:W-:Y:S01]  /*4b70*/  @!P6 IMAD.IADD R116, R116, 0x1, -R0 ;  /* 0x000000017474e824 */ /* 0x000fe200078e0a00 */
[----:B------:R-:W-:Y:S01]  /*4b80*/  IABS R99, R10 ;  /* 0x0000000a00637213 */ /* 0x000fe20000000000 */
[----:B------:R-:W-:Y:S01]  /*4b90*/  IMAD R87, R0, R4, R87 ;  /* 0x0000000400577224 */ /* 0x000fe200078e0257 */
[----:B------:R-:W-:Y:S01]  /*4ba0*/  LOP3.LUT R4, R3, 0x17c, RZ, 0xfc, !PT ;  /* 0x0000017c03047812 */ /* 0x000fe200078efcff */
[----:B------:R-:W-:Y:S01]  /*4bb0*/  @!P3 IMAD.MOV R112, RZ, RZ, -R112 ;  /* 0x000000ffff70b224 */ /* 0x000fe200078e0a70 */
[----:B------:R-:W-:Y:S01]  /*4bc0*/  ISETP.GE.AND P3, PT, R12, RZ, PT ;  /* 0x000000ff0c00720c */ /* 0x000fe20003f66270 */
[--C-:B------:R-:W-:Y:S01]  /*4bd0*/  @!P4 IMAD.IADD R114, R114, 0x1, -R0.reuse ;  /* 0x000000017272c824 */ /* 0x100fe200078e0a00 */
[----:B------:R-:W-:Y:S01]  /*4be0*/  ISETP.GT.U32.AND P6, PT, R0, R87, PT ;  /* 0x000000570000720c */ /* 0x000fe20003fc4070 */
[----:B------:R-:W-:Y:S01]  /*4bf0*/  @!P5 IMAD.IADD R83, R83, 0x1, -R0 ;  /* 0x000000015353d824 */ /* 0x000fe200078e0a00 */
[----:B------:R-:W-:Y:S01]  /*4c00*/  IABS R91, R4 ;  /* 0x00000004005b7213 */ /* 0x000fe20000000000 */
[----:B------:R-:W-:Y:S01]  /*4c10*/  @!P0 IMAD.MOV R114, RZ, RZ, -R114 ;  /* 0x000000ffff728224 */ /* 0x000fe200078e0a72 */
[----:B------:R-:W-:Y:S01]  /*4c20*/  ISETP.GE.AND P5, PT, R4, RZ, PT ;  /* 0x000000ff0400720c */ /* 0x000fe20003fa6270 */
[----:B------:R-:W-:Y:S01]  /*4c30*/  @!P2 IMAD.MOV R116, RZ, RZ, -R116 ;  /* 0x000000ffff74a224 */ /* 0x000fe200078e0a74 */
[----:B------:R-:W-:Y:S01]  /*4c40*/  ISETP.GT.U32.AND P0, PT, R0, R83, PT ;  /* 0x000000530000720c */ /* 0x000fe20003f04070 */
[----:B------:R-:W-:Y:S01]  /*4c50*/  IMAD.HI.U32 R4, R2, R91, RZ ;  /* 0x0000005b02047227 */ /* 0x000fe200078e00ff */
[----:B------:R-:W-:-:S02]  /*4c60*/  IABS R95, R8 ;  /* 0x00000008005f7213 */ /* 0x000fc40000000000 */
[----:B------:R-:W-:Y:S01]  /*4c70*/  ISETP.GE.AND P4, PT, R14, RZ, PT ;  /* 0x000000ff0e00720c */ /* 0x000fe20003f86270 */
[----:B------:R-:W-:Y:S01]  /*4c80*/  IMAD.MOV R4, RZ, RZ, -R4 ;  /* 0x000000ffff047224 */ /* 0x000fe200078e0a04 */
[----:B------:R-:W-:Y:S01]  /*4c90*/  LOP3.LUT R12, R3, 0x18c, RZ, 0xfc, !PT ;  /* 0x0000018c030c7812 */ /* 0x000fe200078efcff */
[--C-:B------:R-:W-:Y:S01]  /*4ca0*/  @!P6 IMAD.IADD R87, R87, 0x1, -R0.reuse ;  /* 0x000000015757e824 */ /* 0x100fe200078e0a00 */
[----:B------:R-:W-:Y:S01]  /*4cb0*/  LOP3.LUT R14, R3, 0x190, RZ, 0xfc, !PT ;  /* 0x00000190030e7812 */ /* 0x000fe200078efcff */
[----:B------:R-:W-:Y:S01]  /*4cc0*/  IMAD.HI.U32 R6, R2, R95, RZ ;  /* 0x0000005f02067227 */ /* 0x000fe200078e00ff */
[----:B------:R-:W-:Y:S02]  /*4cd0*/  IABS R107, R12 ;  /* 0x0000000c006b7213 */ /* 0x000fe40000000000 */
[----:B------:R-:W-:Y:S01]  /*4ce0*/  ISETP.GT.U32.AND P6, PT, R0, R87, PT ;  /* 0x000000570000720c */ /* 0x000fe20003fc4070 */
[----:B------:R-:W-:Y:S01]  /*4cf0*/  @!P0 IMAD.IADD R83, R83, 0x1, -R0 ;  /* 0x0000000153538824 */ /* 0x000fe200078e0a00 */
[----:B------:R-:W-:Y:S01]  /*4d00*/  ISETP.GE.AND P0, PT, R10, RZ, PT ;  /* 0x000000ff0a00720c */ /* 0x000fe20003f06270 */
[C---:B------:R-:W-:Y:S01]  /*4d10*/  IMAD R91, R0.reuse, R4, R91 ;  /* 0x00000004005b7224 */ /* 0x040fe200078e025b */
[----:B------:R-:W-:Y:S01]  /*4d20*/  LOP3.LUT R10, R3, 0x188, RZ, 0xfc, !PT ;  /* 0x00000188030a7812 */ /* 0x000fe200078efcff */
[----:B------:R-:W-:Y:S01]  /*4d30*/  IMAD.MOV R6, RZ, RZ, -R6 ;  /* 0x000000ffff067224 */ /* 0x000fe200078e0a06 */
[----:B------:R-:W-:Y:S01]  /*4d40*/  IABS R111, R14 ;  /* 0x0000000e006f7213 */ /* 0x000fe20000000000 */
[----:B------:R-:W-:Y:S01]  /*4d50*/  @!P3 IMAD.MOV R83, RZ, RZ, -R83 ;  /* 0x000000ffff53b224 */ /* 0x000fe200078e0a53 */
[----:B------:R-:W-:Y:S01]  /*4d60*/  ISETP.GT.U32.AND P3, PT, R0, R91, PT ;  /* 0x0000005b0000720c */ /* 0x000fe20003f64070 */
[----:B------:R-:W-:Y:S01]  /*4d70*/  IMAD.HI.U32 R4, R2, R99, RZ ;  /* 0x0000006302047227 */ /* 0x000fe200078e00ff */
[----:B------:R-:W-:-:S02]  /*4d80*/  IABS R103, R10 ;  /* 0x0000000a00677213 */ /* 0x000fc40000000000 */
[----:B------:R-:W-:Y:S01]  /*4d90*/  ISETP.GE.AND P2, PT, R8, RZ, PT ;  /* 0x000000ff0800720c */ /* 0x000fe20003f46270 */
[C---:B------:R-:W-:Y:S01]  /*4da0*/  IMAD R95, R0.reuse, R6, R95 ;  /* 0x00000006005f7224 */ /* 0x040fe200078e025f */
[----:B------:R-:W-:Y:S01]  /*4db0*/  IABS R191, R22 ;  /* 0x0000001600bf7213 */ /* 0x000fe20000000000 */
[----:B------:R-:W-:Y:S01]  /*4dc0*/  IMAD.MOV R4, RZ, RZ, -R4 ;  /* 0x000000ffff047224 */ /* 0x000fe200078e0a04 */
[----:B------:R-:W-:Y:S01]  /*4dd0*/  IABS R187, R20 ;  /* 0x0000001400bb7213 */ /* 0x000fe20000000000 */
[--C-:B------:R-:W-:Y:S01]  /*4de0*/  @!P6 IMAD.IADD R87, R87, 0x1, -R0.reuse ;  /* 0x000000015757e824 */ /* 0x100fe200078e0a00 */
[C---:B------:R-:W-:Y:S01]  /*4df0*/  ISETP.GT.U32.AND P6, PT, R0.reuse, R95, PT ;  /* 0x0000005f0000720c */ /* 0x040fe20003fc4070 */
[----:B------:R-:W-:Y:S02]  /*4e00*/  IMAD R99, R0, R4, R99 ;  /* 0x0000000400637224 */ /* 0x000fe400078e0263 */
[----:B------:R-:W-:Y:S02]  /*4e10*/  @!P3 IMAD.IADD R91, R91, 0x1, -R0 ;  /* 0x000000015b5bb824 */ /* 0x000fe400078e0a00 */
[----:B------:R-:W-:Y:S01]  /*4e20*/  IMAD.HI.U32 R4, R2, R103, RZ ;  /* 0x0000006702047227 */ /* 0x000fe200078e00ff */
[----:B------:R-:W-:-:S03]  /*4e30*/  ISETP.GT.U32.AND P3, PT, R0, R99, PT ;  /* 0x000000630000720c */ /* 0x000fc60003f64070 */
[----:B------:R-:W-:Y:S02]  /*4e40*/  @!P4 IMAD.MOV R87, RZ, RZ, -R87 ;  /* 0x000000ffff57c224 */ /* 0x000fe400078e0a57 */
[----:B------:R-:W-:-:S04]  /*4e50*/  IMAD.HI.U32 R6, R2, R107, RZ ;  /* 0x0000006b02067227 */ /* 0x000fc800078e00ff */
[----:B------:R-:W-:Y:S01]  /*4e60*/  @!P6 IMAD.IADD R95, R95, 0x1, -R0 ;  /* 0x000000015f5fe824 */ /* 0x000fe200078e0a00 */
[C---:B------:R-:W-:Y:S01]  /*4e70*/  ISETP.GT.U32.AND P6, PT, R0.reuse, R91, PT ;  /* 0x0000005b0000720c */ /* 0x040fe20003fc4070 */
[----:B------:R-:W-:Y:S02]  /*4e80*/  IMAD.MOV R8, RZ, RZ, -R4 ;  /* 0x000000ffff087224 */ /* 0x000fe400078e0a04 */
[----:B------:R-:W-:Y:S01]  /*4e90*/  @!P3 IMAD.IADD R99, R99, 0x1, -R0 ;  /* 0x000000016363b824 */ /* 0x000fe200078e0a00 */
[----:B------:R-:W-:Y:S01]  /*4ea0*/  ISETP.GT.U32.AND P4, PT, R0, R95, PT ;  /* 0x0000005f0000720c */ /* 0x000fe20003f84070 */
[----:B------:R-:W-:-:S03]  /*4eb0*/  IMAD.HI.U32 R4, R2, R111, RZ ;  /* 0x0000006f02047227 */ /* 0x000fc600078e00ff */
[C---:B------:R-:W-:Y:S01]  /*4ec0*/  ISETP.GT.U32.AND P3, PT, R0.reuse, R99, PT ;  /* 0x000000630000720c */ /* 0x040fe20003f64070 */
[----:B------:R-:W-:Y:S02]  /*4ed0*/  IMAD.MOV R6, RZ, RZ, -R6 ;  /* 0x000000ffff067224 */ /* 0x000fe400078e0a06 */
[C---:B------:R-:W-:Y:S02]  /*4ee0*/  IMAD R103, R0.reuse, R8, R103 ;  /* 0x0000000800677224 */ /* 0x040fe400078e0267 */
[----:B------:R-:W-:Y:S02]  /*4ef0*/  IMAD.MOV R4, RZ, RZ, -R4 ;  /* 0x000000ffff047224 */ /* 0x000fe400078e0a04 */
[C---:B------:R-:W-:Y:S02]  /*4f00*/  IMAD R107, R0.reuse, R6, R107 ;  /* 0x00000006006b7224 */ /* 0x040fe400078e026b */
[----:B------:R-:W-:Y:S01]  /*4f10*/  @!P6 IMAD.IADD R91, R91, 0x1, -R0 ;  /* 0x000000015b5be824 */ /* 0x000fe200078e0a00 */
[C---:B------:R-:W-:Y:S01]  /*4f20*/  ISETP.GT.U32.AND P6, PT, R0.reuse, R103, PT ;  /* 0x000000670000720c */ /* 0x040fe20003fc4070 */
[----:B------:R-:W-:-:S02]  /*4f30*/  IMAD R111, R0, R4, R111 ;  /* 0x00000004006f7224 */ /* 0x000fc400078e026f */
[----:B------:R-:W-:-:S04]  /*4f40*/  IMAD.HI.U32 R4, R2, R115, RZ ;  /* 0x0000007302047227 */ /* 0x000fc800078e00ff */
[----:B------:R-:W-:Y:S01]  /*4f50*/  @!P4 IMAD.IADD R95, R95, 0x1, -R0 ;  /* 0x000000015f5fc824 */ /* 0x000fe200078e0a00 */
[----:B------:R-:W-:Y:S01]  /*4f60*/  ISETP.GT.U32.AND P4, PT, R0, R107, PT ;  /* 0x0000006b0000720c */ /* 0x000fe20003f84070 */
[----:B------:R-:W-:Y:S02]  /*4f70*/  IMAD.MOV R4, RZ, RZ, -R4 ;  /* 0x000000ffff047224 */ /* 0x000fe400078e0a04 */
[--C-:B------:R-:W-:Y:S01]  /*4f80*/  @!P3 IMAD.IADD R99, R99, 0x1, -R0.reuse ;  /* 0x000000016363b824 */ /* 0x100fe200078e0a00 */
[----:B------:R-:W-:Y:S01]  /*4f90*/  ISETP.GE.AND P3, PT, R12, RZ, PT ;  /* 0x000000ff0c00720c */ /* 0x000fe20003f66270 */
[----:B------:R-:W-:Y:S01]  /*4fa0*/  IMAD R115, R0, R4, R115 ;  /* 0x0000000400737224 */ /* 0x000fe200078e0273 */
[----:B------:R-:W-:Y:S01]  /*4fb0*/  LOP3.LUT R12, R3, 0x19c, RZ, 0xfc, !PT ;  /* 0x0000019c030c7812 */ /* 0x000fe200078efcff */
[----:B------:R-:W-:Y:S01]  /*4fc0*/  @!P5 IMAD.MOV R91, RZ, RZ, -R91 ;  /* 0x000000ffff5bd224 */ /* 0x000fe200078e0a5b */
[----:B------:R-:W-:Y:S01]  /*4fd0*/  ISETP.GE.AND P5, PT, R10, RZ, PT ;  /* 0x000000ff0a00720c */ /* 0x000fe20003fa6270 */
[--C-:B------:R-:W-:Y:S01]  /*4fe0*/  @!P6 IMAD.IADD R103, R103, 0x1, -R0.reuse ;  /* 0x000000016767e824 */ /* 0x100fe200078e0a00 */
[----:B------:R-:W-:Y:S01]  /*4ff0*/  LOP3.LUT R10, R3, 0x198, RZ, 0xfc, !PT ;  /* 0x00000198030a7812 */ /* 0x000fe200078efcff */
[----:B------:R-:W-:Y:S01]  /*5000*/  @!P0 IMAD.MOV R99, RZ, RZ, -R99 ;  /* 0x000000ffff638224 */ /* 0x000fe200078e0a63 */
[C---:B------:R-:W-:Y:S01]  /*5010*/  ISETP.GT.U32.AND P0, PT, R0.reuse, R115, PT ;  /* 0x000000730000720c */ /* 0x040fe20003f04070 */
[----:B------:R-:W-:Y:S01]  /*5020*/  @!P4 IMAD.IADD R107, R107, 0x1, -R0 ;  /* 0x000000016b6bc824 */ /* 0x000fe200078e0a00 */
[----:B------:R-:W-:Y:S01]  /*5030*/  ISETP.GT.U32.AND P6, PT, R0, R103, PT ;  /* 0x000000670000720c */ /* 0x000fe20003fc4070 */
[----:B------:R-:W-:Y:S01]  /*5040*/  @!P2 IMAD.MOV R95, RZ, RZ, -R95 ;  /* 0x000000ffff5fa224 */ /* 0x000fe200078e0a5f */
[----:B------:R-:W-:Y:S01]  /*5050*/  IABS R119, R10 ;  /* 0x0000000a00777213 */ /* 0x000fe20000000000 */
[----:B------:R-:W-:Y:S01]  /*5060*/  IMAD.HI.U32 R6, R2, R127, RZ ;  /* 0x0000007f02067227 */ /* 0x000fe200078e00ff */
[----:B------:R-:W-:-:S02]  /*5070*/  ISETP.GT.U32.AND P4, PT, R0, R107, PT ;  /* 0x0000006b0000720c */ /* 0x000fc40003f84070 */
[----:B------:R-:W-:Y:S01]  /*5080*/  ISETP.GT.U32.AND P2, PT, R0, R111, PT ;  /* 0x0000006f0000720c */ /* 0x000fe20003f44070 */
[----:B------:R-:W-:Y:S01]  /*5090*/  IMAD.HI.U32 R4, R2, R119, RZ ;  /* 0x0000007702047227 */ /* 0x000fe200078e00ff */
[----:B------:R-:W-:-:S03]  /*50a0*/  IABS R123, R12 ;  /* 0x0000000c007b7213 */ /* 0x000fc60000000000 */
[----:B------:R-:W-:Y:S02]  /*50b0*/  IMAD.MOV R8, RZ, RZ, -R4 ;  /* 0x000000ffff087224 */ /* 0x000fe400078e0a04 */
[--C-:B------:R-:W-:Y:S02]  /*50c0*/  @!P0 IMAD.IADD R115, R115, 0x1, -R0.reuse ;  /* 0x0000000173738824 */ /* 0x100fe400078e0a00 */
[--C-:B------:R-:W-:Y:S01]  /*50d0*/  @!P6 IMAD.IADD R103, R103, 0x1, -R0.reuse ;  /* 0x000000016767e824 */ /* 0x100fe200078e0a00 */
[----:B------:R-:W-:Y:S01]  /*50e0*/  ISETP.GE.AND P6, PT, R14, RZ, PT ;  /* 0x000000ff0e00720c */ /* 0x000fe20003fc6270 */
[C---:B------:R-:W-:Y:S01]  /*50f0*/  IMAD R119, R0.reuse, R8, R119 ;  /* 0x0000000800777224 */ /* 0x040fe200078e0277 */
[----:B------:R-:W-:Y:S01]  /*5100*/  ISETP.GT.U32.AND P0, PT, R0, R115, PT ;  /* 0x000000730000720c */ /* 0x000fe20003f04070 */
[--C-:B------:R-:W-:Y:S01]  /*5110*/  @!P4 IMAD.IADD R107, R107, 0x1, -R0.reuse ;  /* 0x000000016b6bc824 */ /* 0x100fe200078e0a00 */
[----:B------:R-:W-:Y:S01]  /*5120*/  ISETP.GE.AND P4, PT, R16, RZ, PT ;  /* 0x000000ff1000720c */ /* 0x000fe20003f86270 */
[----:B------:R-:W-:Y:S01]  /*5130*/  @!P5 IMAD.MOV R103, RZ, RZ, -R103 ;  /* 0x000000ffff67d224 */ /* 0x000fe200078e0a67 */
[C---:B------:R-:W-:Y:S01]  /*5140*/  ISETP.GT.U32.AND P5, PT, R0.reuse, R119, PT ;  /* 0x000000770000720c */ /* 0x040fe20003fa4070 */
[----:B------:R-:W-:Y:S01]  /*5150*/  @!P2 IMAD.IADD R111, R111, 0x1, -R0 ;  /* 0x000000016f6fa824 */ /* 0x000fe200078e0a00 */
[C---:B------:R-:W-:Y:S01]  /*5160*/  LOP3.LUT R16, R3.reuse, 0x1b0, RZ, 0xfc, !PT ;  /* 0x000001b003107812 */ /* 0x040fe200078efcff */
[----:B------:R-:W-:Y:S01]  /*5170*/  IMAD.MOV R6, RZ, RZ, -R6 ;  /* 0x000000ffff067224 */ /* 0x000fe200078e0a06 */
[----:B------:R-:W-:Y:S01]  /*5180*/  LOP3.LUT R14, R3, 0x1ac, RZ, 0xfc, !PT ;  /* 0x000001ac030e7812 */ /* 0x000fe200078efcff */
[----:B------:R-:W-:Y:S01]  /*5190*/  @!P3 IMAD.MOV R107, RZ, RZ, -R107 ;  /* 0x000000ffff6bb224 */ /* 0x000fe200078e0a6b */
[C---:B------:R-:W-:Y:S01]  /*51a0*/  ISETP.GT.U32.AND P2, PT, R0.reuse, R111, PT ;  /* 0x0000006f0000720c */ /* 0x040fe20003f44070 */
[----:B------:R-:W-:Y:S01]  /*51b0*/  IMAD R127, R0, R6, R127 ;  /* 0x00000006007f7224 */ /* 0x000fe200078e027f */
[----:B------:R-:W-:Y:S01]  /*51c0*/  ISETP.GE.AND P3, PT, R12, RZ, PT ;  /* 0x000000ff0c00720c */ /* 0x000fe20003f66270 */
[----:B------:R-:W-:Y:S01]  /*51d0*/  @!P0 IMAD.IADD R115, R115, 0x1, -R0 ;  /* 0x0000000173738824 */ /* 0x000fe200078e0a00 */
[----:B------:R-:W-:Y:S01]  /*51e0*/  LOP3.LUT R12, R3, 0x1a8, RZ, 0xfc, !PT ;  /* 0x000001a8030c7812 */ /* 0x000fe200078efcff */
[----:B------:R-:W-:Y:S01]  /*51f0*/  IMAD.HI.U32 R4, R2, R123, RZ ;  /* 0x0000007b02047227 */ /* 0x000fe200078e00ff */
[----:B------:R-:W-:-:S02]  /*5200*/  IABS R143, R16 ;  /* 0x00000010008f7213 */ /* 0x000fc40000000000 */
[----:B------:R-:W-:Y:S01]  /*5210*/  IABS R135, R12 ;  /* 0x0000000c00877213 */ /* 0x000fe20000000000 */
[--C-:B------:R-:W-:Y:S01]  /*5220*/  @!P5 IMAD.IADD R119, R119, 0x1, -R0.reuse ;  /* 0x000000017777d824 */ /* 0x100fe200078e0a00 */
[----:B------:R-:W-:Y:S01]  /*5230*/  IABS R139, R14 ;  /* 0x0000000e008b7213 */ /* 0x000fe20000000000 */
[----:B------:R-:W-:Y:S01]  /*5240*/  @!P4 IMAD.MOV R115, RZ, RZ, -R115 ;  /* 0x000000ffff73c224 */ /* 0x000fe200078e0a73 */
[C---:B------:R-:W-:Y:S01]  /*5250*/  ISETP.GT.U32.AND P4, PT, R0.reuse, R127, PT ;  /* 0x0000007f0000720c */ /* 0x040fe20003f84070 */
[----:B------:R-:W-:Y:S01]  /*5260*/  @!P2 IMAD.IADD R111, R111, 0x1, -R0 ;  /* 0x000000016f6fa824 */ /* 0x000fe200078e0a00 */
[----:B------:R-:W-:Y:S01]  /*5270*/  ISETP.GT.U32.AND P5, PT, R0, R119, PT ;  /* 0x000000770000720c */ /* 0x000fe20003fa4070 */
[----:B------:R-:W-:Y:S01]  /*5280*/  IMAD.HI.U32 R6, R2, R135, RZ ;  /* 0x0000008702067227 */ /* 0x000fe200078e00ff */
[----:B------:R-:W-:Y:S02]  /*5290*/  ISETP.GE.AND P2, PT, R10, RZ, PT ;  /* 0x000000ff0a00720c */ /* 0x000fe40003f46270 */
[----:B------:R-:W-:Y:S01]  /*52a0*/  LOP3.LUT R10, R3, 0x1a4, RZ, 0xfc, !PT ;  /* 0x000001a4030a7812 */ /* 0x000fe200078efcff */
[----:B------:R-:W-:-:S02]  /*52b0*/  IMAD.MOV R4, RZ, RZ, -R4 ;  /* 0x000000ffff047224 */ /* 0x000fc400078e0a04 */
[----:B------:R-:W-:Y:S01]  /*52c0*/  IMAD.MOV R6, RZ, RZ, -R6 ;  /* 0x000000ffff067224 */ /* 0x000fe200078e0a06 */
[----:B------:R-:W-:Y:S01]  /*52d0*/  IABS R131, R10 ;  /* 0x0000000a00837213 */ /* 0x000fe20000000000 */
[C---:B------:R-:W-:Y:S02]  /*52e0*/  IMAD R123, R0.reuse, R4, R123 ;  /* 0x00000004007b7224 */ /* 0x040fe400078e027b */
[--C-:B------:R-:W-:Y:S02]  /*52f0*/  @!P4 IMAD.IADD R127, R127, 0x1, -R0.reuse ;  /* 0x000000017f7fc824 */ /* 0x100fe400078e0a00 */
[----:B------:R-:W-:Y:S01]  /*5300*/  @!P5 IMAD.IADD R119, R119, 0x1, -R0 ;  /* 0x000000017777d824 */ /* 0x000fe200078e0a00 */
[C---:B------:R-:W-:Y:S01]  /*5310*/  ISETP.GT.U32.AND P0, PT, R0.reuse, R123, PT ;  /* 0x0000007b0000720c */ /* 0x040fe20003f04070 */
[C---:B------:R-:W-:Y:S01]  /*5320*/  IMAD R135, R0.reuse, R6, R135 ;  /* 0x0000000600877224 */ /* 0x040fe200078e0287 */
[----:B------:R-:W-:Y:S01]  /*5330*/  ISETP.GT.U32.AND P4, PT, R0, R127, PT ;  /* 0x0000007f0000720c */ /* 0x000fe20003f84070 */
[----:B------:R-:W-:Y:S01]  /*5340*/  @!P6 IMAD.MOV R111, RZ, RZ, -R111 ;  /* 0x000000ffff6fe224 */ /* 0x000fe200078e0a6f */
[----:B------:R-:W-:Y:S01]  /*5350*/  ISETP.GE.AND P6, PT, R18, RZ, PT ;  /* 0x000000ff1200720c */ /* 0x000fe20003fc6270 */
[----:B------:R-:W-:Y:S01]  /*5360*/  @!P2 IMAD.MOV R119, RZ, RZ, -R119 ;  /* 0x000000ffff77a224 */ /* 0x000fe200078e0a77 */
[----:B------:R-:W-:Y:S01]  /*5370*/  ISETP.GT.U32.AND P2, PT, R0, R135, PT ;  /* 0x000000870000720c */ /* 0x000fe20003f44070 */
[----:B------:R-:W-:Y:S01]  /*5380*/  IMAD.HI.U32 R4, R2, R131, RZ ;  /* 0x0000008302047227 */ /* 0x000fe200078e00ff */
[----:B------:R-:W-:-:S02]  /*5390*/  ISETP.GE.AND P5, PT, R10, RZ, PT ;  /* 0x000000ff0a00720c */ /* 0x000fc40003fa6270 */
[C---:B------:R-:W-:Y:S01]  /*53a0*/  LOP3.LUT R10, R3.reuse, 0x1b8, RZ, 0xfc, !PT ;  /* 0x000001b8030a7812 */ /* 0x040fe200078efcff */
[----:B------:R-:W-:Y:S01]  /*53b0*/  IMAD.HI.U32 R6, R2, R143, RZ ;  /* 0x0000008f02067227 */ /* 0x000fe200078e00ff */
[C---:B------:R-:W-:Y:S02]  /*53c0*/  LOP3.LUT R18, R3.reuse, 0x1d8, RZ, 0xfc, !PT ;  /* 0x000001d803127812 */ /* 0x040fe400078efcff */
[----:B------:R-:W-:Y:S01]  /*53d0*/  IABS R151, R10 ;  /* 0x0000000a00977213 */ /* 0x000fe20000000000 */
[----:B------:R-:W-:Y:S01]  /*53e0*/  IMAD.MOV R8, RZ, RZ, -R4 ;  /* 0x000000ffff087224 */ /* 0x000fe200078e0a04 */
[----:B------:R-:W-:Y:S01]  /*53f0*/  IABS R183, R18 ;  /* 0x0000001200b77213 */ /* 0x000fe20000000000 */
[----:B------:R-:W-:Y:S02]  /*5400*/  IMAD.MOV R6, RZ, RZ, -R6 ;  /* 0x000000ffff067224 */ /* 0x000fe400078e0a06 */
[C---:B------:R-:W-:Y:S01]  /*5410*/  IMAD R131, R0.reuse, R8, R131 ;  /* 0x0000000800837224 */ /* 0x040fe200078e0283 */
[----:B------:R-:W-:Y:S01]  /*5420*/  LOP3.LUT R8, R3, 0x1b4, RZ, 0xfc, !PT ;  /* 0x000001b403087812 */ /* 0x000fe200078efcff */
[----:B------:R-:W-:-:S02]  /*5430*/  IMAD R143, R0, R6, R143 ;  /* 0x00000006008f7224 */ /* 0x000fc400078e028f */
[----:B------:R-:W-:Y:S01]  /*5440*/  @!P4 IMAD.IADD R127, R127, 0x1, -R0 ;  /* 0x000000017f7fc824 */ /* 0x000fe200078e0a00 */
[----:B------:R-:W-:Y:S01]  /*5450*/  IABS R147, R8 ;  /* 0x0000000800937213 */ /* 0x000fe20000000000 */
[----:B------:R-:W-:-:S04]  /*5460*/  IMAD.HI.U32 R4, R2, R139, RZ ;  /* 0x0000008b02047227 */ /* 0x000fc800078e00ff */
[--C-:B------:R-:W-:Y:S02]  /*5470*/  @!P0 IMAD.IADD R123, R123, 0x1, -R0.reuse ;  /* 0x000000017b7b8824 */ /* 0x100fe400078e0a00 */
[----:B------:R-:W-:Y:S02]  /*5480*/  @!P2 IMAD.IADD R135, R135, 0x1, -R0 ;  /* 0x000000018787a824 */ /* 0x000fe400078e0a00 */
[----:B------:R-:W-:Y:S01]  /*5490*/  @!P6 IMAD.MOV R127, RZ, RZ, -R127 ;  /* 0x000000ffff7fe224 */ /* 0x000fe200078e0a7f */
[C---:B------:R-:W-:Y:S01]  /*54a0*/  ISETP.GT.U32.AND P6, PT, R0.reuse, R143, PT ;  /* 0x0000008f0000720c */ /* 0x040fe20003fc4070 */
[----:B------:R-:W-:Y:S01]  /*54b0*/  IMAD.MOV R4, RZ, RZ, -R4 ;  /* 0x000000ffff047224 */ /* 0x000fe200078e0a04 */
[C---:B------:R-:W-:Y:S02]  /*54c0*/  ISETP.GT.U32.AND P0, PT, R0.reuse, R123, PT ;  /* 0x0000007b0000720c */ /* 0x040fe40003f04070 */
[C---:B------:R-:W-:Y:S01]  /*54d0*/  ISETP.GT.U32.AND P2, PT, R0.reuse, R135, PT ;  /* 0x000000870000720c */ /* 0x040fe20003f44070 */
[----:B------:R-:W-:-:S02]  /*54e0*/  IMAD R139, R0, R4, R139 ;  /* 0x00000004008b7224 */ /* 0x000fc400078e028b */
[----:B------:R-:W-:-:S03]  /*54f0*/  IMAD.HI.U32 R4, R2, R147, RZ ;  /* 0x0000009302047227 */ /* 0x000fc600078e00ff */
[C---:B------:R-:W-:Y:S01]  /*5500*/  ISETP.GT.U32.AND P4, PT, R0.reuse, R139, PT ;  /* 0x0000008b0000720c */ /* 0x040fe20003f84070 */
[----:B------:R-:W-:Y:S02]  /*5510*/  IMAD.MOV R4, RZ, RZ, -R4 ;  /* 0x000000ffff047224 */ /* 0x000fe400078e0a04 */
[--C-:B------:R-:W-:Y:S02]  /*5520*/  @!P6 IMAD.IADD R143, R143, 0x1, -R0.reuse ;  /* 0x000000018f8fe824 */ /* 0x100fe400078e0a00 */
[C---:B------:R-:W-:Y:S02]  /*5530*/  IMAD R147, R0.reuse, R4, R147 ;  /* 0x0000000400937224 */ /* 0x040fe400078e0293 */
[--C-:B------:R-:W-:Y:S01]  /*5540*/  @!P0 IMAD.IADD R123, R123, 0x1, -R0.reuse ;  /* 0x000000017b7b8824 */ /* 0x100fe200078e0a00 */
[C---:B------:R-:W-:Y:S01]  /*5550*/  ISETP.GT.U32.AND P0, PT, R0.reuse, R131, PT ;  /* 0x000000830000720c */ /* 0x040fe20003f04070 */
[----:B------:R-:W-:Y:S01]  /*5560*/  @!P2 IMAD.IADD R135, R135, 0x1, -R0 ;  /* 0x000000018787a824 */ /* 0x000fe200078e0a00 */
[----:B------:R-:W-:Y:S01]  /*5570*/  ISETP.GT.U32.AND P2, PT, R0, R147, PT ;  /* 0x000000930000720c */ /* 0x000fe20003f44070 */
[----:B------:R-:W-:Y:S01]  /*5580*/  IMAD.HI.U32 R4, R2, R151, RZ ;  /* 0x0000009702047227 */ /* 0x000fe200078e00ff */
[----:B------:R-:W-:-:S03]  /*5590*/  ISETP.GT.U32.AND P6, PT, R0, R143, PT ;  /* 0x0000008f0000720c */ /* 0x000fc60003fc4070 */
[----:B------:R-:W-:Y:S02]  /*55a0*/  IMAD.MOV R4, RZ, RZ, -R4 ;  /* 0x000000ffff047224 */ /* 0x000fe400078e0a04 */
[----:B------:R-:W-:Y:S01]  /*55b0*/  @!P3 IMAD.MOV R123, RZ, RZ, -R123 ;  /* 0x000000ffff7bb224 */ /* 0x000fe200078e0a7b */
[----:B------:R-:W-:Y:S01]  /*55c0*/  ISETP.GE.AND P3, PT, R12, RZ, PT ;  /* 0x000000ff0c00720c */ /* 0x000fe20003f66270 */
[C---:B------:R-:W-:Y:S01]  /*55d0*/  IMAD R151, R0.reuse, R4, R151 ;  /* 0x0000000400977224 */ /* 0x040fe200078e0297 */
[----:B------:R-:W-:Y:S01]  /*55e0*/  LOP3.LUT R4, R3, 0x1c0, RZ, 0xfc, !PT ;  /* 0x000001c003047812 */ /* 0x000fe200078efcff */
[--C-:B------:R-:W-:Y:S01]  /*55f0*/  @!P0 IMAD.IADD R131, R131, 0x1, -R0.reuse ;  /* 0x0000000183838824 */ /* 0x100fe200078e0a00 */
[----:B------:R-:W-:Y:S01]  /*5600*/  LOP3.LUT R12, R3, 0x1bc, RZ, 0xfc, !PT ;  /* 0x000001bc030c7812 */ /* 0x000fe200078efcff */
[--C-:B------:R-:W-:Y:S01]  /*5610*/  @!P2 IMAD.IADD R147, R147, 0x1, -R0.reuse ;  /* 0x000000019393a824 */ /* 0x100fe200078e0a00 */
[----:B------:R-:W-:Y:S01]  /*5620*/  IABS R159, R4 ;  /* 0x00000004009f7213 */ /* 0x000fe20000000000 */
[--C-:B------:R-:W-:Y:S01]  /*5630*/  @!P6 IMAD.IADD R143, R143, 0x1, -R0.reuse ;  /* 0x000000018f8fe824 */ /* 0x100fe200078e0a00 */
[C---:B------:R-:W-:Y:S01]  /*5640*/  ISETP.GT.U32.AND P6, PT, R0.reuse, R151, PT ;  /* 0x000000970000720c */ /* 0x040fe20003fc4070 */
[----:B------:R-:W-:Y:S01]  /*5650*/  @!P4 IMAD.IADD R139, R139, 0x1, -R0 ;  /* 0x000000018b8bc824 */ /* 0x000fe200078e0a00 */
[----:B------:R-:W-:-:S02]  /*5660*/  ISETP.GT.U32.AND P0, PT, R0, R131, PT ;  /* 0x000000830000720c */ /* 0x000fc40003f04070 */
[C---:B------:R-:W-:Y:S01]  /*5670*/  ISETP.GT.U32.AND P2, PT, R0.reuse, R147, PT ;  /* 0x000000930000720c */ /* 0x040fe20003f44070 */
[----:B------:R-:W-:Y:S01]  /*5680*/  @!P3 IMAD.MOV R135, RZ, RZ, -R135 ;  /* 0x000000ffff87b224 */ /* 0x000fe200078e0a87 */
[----:B------:R-:W-:Y:S02]  /*5690*/  IABS R155, R12 ;  /* 0x0000000c009b7213 */ /* 0x000fe40000000000 */
[----:B------:R-:W-:Y:S02]  /*56a0*/  ISETP.GT.U32.AND P4, PT, R0, R139, PT ;  /* 0x0000008b0000720c */ /* 0x000fe40003f84070 */
[----:B------:R-:W-:Y:S01]  /*56b0*/  ISETP.GE.AND P3, PT, R8, RZ, PT ;  /* 0x000000ff0800720c */ /* 0x000fe20003f66270 */
[----:B------:R-:W-:Y:S01]  /*56c0*/  IMAD.HI.U32 R6, R2, R155, RZ ;  /* 0x0000009b02067227 */ /* 0x000fe200078e00ff */
[----:B------:R-:W-:-:S03]  /*56d0*/  LOP3.LUT R8, R3, 0x1c4, RZ, 0xfc, !PT ;  /* 0x000001c403087812 */ /* 0x000fc600078efcff */
[--C-:B------:R-:W-:Y:S01]  /*56e0*/  @!P6 IMAD.IADD R151, R151, 0x1, -R0.reuse ;  /* 0x000000019797e824 */ /* 0x100fe200078e0a00 */
[----:B------:R-:W-:Y:S01]  /*56f0*/  IABS R163, R8 ;  /* 0x0000000800a37213 */ /* 0x000fe20000000000 */
[--C-:B------:R-:W-:Y:S01]  /*5700*/  @!P0 IMAD.IADD R131, R131, 0x1, -R0.reuse ;  /* 0x0000000183838824 */ /* 0x100fe200078e0a00 */
[----:B------:R-:W-:Y:S01]  /*5710*/  ISETP.GE.AND P0, PT, R14, RZ, PT ;  /* 0x000000ff0e00720c */ /* 0x000fe20003f06270 */
[----:B------:R-:W-:Y:S01]  /*5720*/  @!P2 IMAD.IADD R147, R147, 0x1, -R0 ;  /* 0x000000019393a824 */ /* 0x000fe200078e0a00 */
[----:B------:R-:W-:Y:S01]  /*5730*/  ISETP.GE.AND P2, PT, R4, RZ, PT ;  /* 0x000000ff0400720c */ /* 0x000fe20003f46270 */
[----:B------:R-:W-:Y:S01]  /*5740*/  IMAD.HI.U32 R4, R2, R159, RZ ;  /* 0x0000009f02047227 */ /* 0x000fe200078e00ff */
[----:B------:R-:W-:Y:S02]  /*5750*/  ISETP.GT.U32.AND P6, PT, R0, R151, PT ;  /* 0x000000970000720c */ /* 0x000fe40003fc4070 */
[C---:B------:R-:W-:Y:S01]  /*5760*/  LOP3.LUT R14, R3.reuse, 0x1d0, RZ, 0xfc, !PT ;  /* 0x000001d0030e7812 */ /* 0x040fe200078efcff */
[----:B------:R-:W-:Y:S01]  /*5770*/  @!P5 IMAD.MOV R131, RZ, RZ, -R131 ;  /* 0x000000ffff83d224 */ /* 0x000fe200078e0a83 */
[----:B------:R-:W-:Y:S01]  /*5780*/  ISETP.GE.AND P5, PT, R16, RZ, PT ;  /* 0x000000ff1000720c */ /* 0x000fe20003fa6270 */
[----:B------:R-:W-:Y:S01]  /*5790*/  IMAD.MOV R4, RZ, RZ, -R4 ;  /* 0x000000ffff047224 */ /* 0x000fe200078e0a04 */
[----:B------:R-:W-:Y:S01]  /*57a0*/  IABS R175, R14 ;  /* 0x0000000e00af7213 */ /* 0x000fe20000000000 */
[----:B------:R-:W-:Y:S01]  /*57b0*/  IMAD.MOV R6, RZ, RZ, -R6 ;  /* 0x000000ffff067224 */ /* 0x000fe200078e0a06 */
[----:B------:R-:W-:Y:S01]  /*57c0*/  LOP3.LUT R16, R3, 0x1d4, RZ, 0xfc, !PT ;  /* 0x000001d403107812 */ /* 0x000fe200078efcff */
[----:B------:R-:W-:-:S02]  /*57d0*/  IMAD R159, R0, R4, R159 ;  /* 0x00000004009f7224 */ /* 0x000fc400078e029f */
[--C-:B------:R-:W-:Y:S01]  /*57e0*/  @!P4 IMAD.IADD R139, R139, 0x1, -R0.reuse ;  /* 0x000000018b8bc824 */ /* 0x100fe200078e0a00 */
[----:B------:R-:W-:Y:S01]  /*57f0*/  ISETP.GE.AND P4, PT, R10, RZ, PT ;  /* 0x000000ff0a00720c */ /* 0x000fe20003f86270 */
[C---:B------:R-:W-:Y:S01]  /*5800*/  IMAD R155, R0.reuse, R6, R155 ;  /* 0x00000006009b7224 */ /* 0x040fe200078e029b */
[----:B------:R-:W-:Y:S01]  /*5810*/  LOP3.LUT R10, R3, 0x1c8, RZ, 0xfc, !PT ;  /* 0x000001c8030a7812 */ /* 0x000fe200078efcff */
[----:B------:R-:W-:Y:S01]  /*5820*/  @!P6 IMAD.IADD R151, R151, 0x1, -R0 ;  /* 0x000000019797e824 */ /* 0x000fe200078e0a00 */
[----:B------:R-:W-:Y:S01]  /*5830*/  ISETP.GT.U32.AND P6, PT, R0, R159, PT ;  /* 0x0000009f0000720c */ /* 0x000fe20003fc4070 */
[----:B------:R-:W-:Y:S01]  /*5840*/  IMAD.HI.U32 R6, R2, R163, RZ ;  /* 0x000000a302067227 */ /* 0x000fe200078e00ff */
[----:B------:R-:W-:Y:S02]  /*5850*/  IABS R167, R10 ;  /* 0x0000000a00a77213 */ /* 0x000fe40000000000 */
[----:B------:R-:W-:Y:S01]  /*5860*/  IABS R179, R16 ;  /* 0x0000001000b37213 */ /* 0x000fe20000000000 */
[----:B------:R-:W-:Y:S01]  /*5870*/  @!P5 IMAD.MOV R143, RZ, RZ, -R143 ;  /* 0x000000ffff8fd224 */ /* 0x000fe200078e0a8f */
[----:B------:R-:W-:Y:S01]  /*5880*/  ISETP.GT.U32.AND P5, PT, R0, R155, PT ;  /* 0x0000009b0000720c */ /* 0x000fe20003fa4070 */
[----:B------:R-:W-:-:S02]  /*5890*/  IMAD.MOV R6, RZ, RZ, -R6 ;  /* 0x000000ffff067224 */ /* 0x000fc400078e0a06 */
[----:B------:R-:W-:Y:S02]  /*58a0*/  @!P4 IMAD.MOV R151, RZ, RZ, -R151 ;  /* 0x000000ffff97c224 */ /* 0x000fe400078e0a97 */
[----:B------:R-:W-:Y:S02]  /*58b0*/  IMAD R163, R0, R6, R163 ;  /* 0x0000000600a37224 */ /* 0x000fe400078e02a3 */
[--C-:B------:R-:W-:Y:S02]  /*58c0*/  @!P6 IMAD.IADD R159, R159, 0x1, -R0.reuse ;  /* 0x000000019f9fe824 */ /* 0x100fe400078e0a00 */
[----:B------:R-:W-:Y:S01]  /*58d0*/  IMAD.HI.U32 R4, R2, R167, RZ ;  /* 0x000000a702047227 */ /* 0x000fe200078e00ff */
[C---:B------:R-:W-:Y:S02]  /*58e0*/  ISETP.GT.U32.AND P4, PT, R0.reuse, R163, PT ;  /* 0x000000a30000720c */ /* 0x040fe40003f84070 */
[----:B------:R-:W-:Y:S01]  /*58f0*/  ISETP.GT.U32.AND P6, PT, R0, R159, PT ;  /* 0x0000009f0000720c */ /* 0x000fe20003fc4070 */
[----:B------:R-:W-:-:S02]  /*5900*/  @!P5 IMAD.IADD R155, R155, 0x1, -R0 ;  /* 0x000000019b9bd824 */ /* 0x000fc400078e0a00 */
[----:B------:R-:W-:Y:S01]  /*5910*/  @!P0 IMAD.MOV R139, RZ, RZ, -R139 ;  /* 0x000000ffff8b8224 */ /* 0x000fe200078e0a8b */
[----:B------:R-:W-:Y:S01]  /*5920*/  ISETP.GE.AND P0, PT, R12, RZ, PT ;  /* 0x000000ff0c00720c */ /* 0x000fe20003f06270 */
[----:B------:R-:W-:Y:S01]  /*5930*/  IMAD.MOV R4, RZ, RZ, -R4 ;  /* 0x000000ffff047224 */ /* 0x000fe200078e0a04 */
[C---:B------:R-:W-:Y:S01]  /*5940*/  ISETP.GT.U32.AND P5, PT, R0.reuse, R155, PT ;  /* 0x0000009b0000720c */ /* 0x040fe20003fa4070 */
[----:B------:R-:W-:Y:S01]  /*5950*/  @!P3 IMAD.MOV R147, RZ, RZ, -R147 ;  /* 0x000000ffff93b224 */ /* 0x000fe200078e0a93 */
[----:B------:R-:W-:Y:S01]  /*5960*/  LOP3.LUT R12, R3, 0x1cc, RZ, 0xfc, !PT ;  /* 0x000001cc030c7812 */ /* 0x000fe200078efcff */
[----:B------:R-:W-:Y:S01]  /*5970*/  IMAD R167, R0, R4, R167 ;  /* 0x0000000400a77224 */ /* 0x000fe200078e02a7 */
[----:B------:R-:W-:Y:S01]  /*5980*/  ISETP.GE.AND P3, PT, R8, RZ, PT ;  /* 0x000000ff0800720c */ /* 0x000fe20003f66270 */
[--C-:B------:R-:W-:Y:S01]  /*5990*/  @!P4 IMAD.IADD R163, R163, 0x1, -R0.reuse ;  /* 0x00000001a3a3c824 */ /* 0x100fe200078e0a00 */
[----:B------:R-:W-:Y:S01]  /*59a0*/  IABS R171, R12 ;  /* 0x0000000c00ab7213 */ /* 0x000fe20000000000 */
[----:B------:R-:W-:Y:S01]  /*59b0*/  @!P6 IMAD.IADD R159, R159, 0x1, -R0 ;  /* 0x000000019f9fe824 */ /* 0x000fe200078e0a00 */
[----:B------:R-:W-:Y:S01]  /*59c0*/  ISETP.GT.U32.AND P6, PT, R0, R167, PT ;  /* 0x000000a70000720c */ /* 0x000fe20003fc4070 */
[----:B------:R-:W-:Y:S01]  /*59d0*/  IMAD.HI.U32 R4, R2, R175, RZ ;  /* 0x000000af02047227 */ /* 0x000fe200078e00ff */
[----:B------:R-:W-:-:S03]  /*59e0*/  ISETP.GT.U32.AND P4, PT, R0, R163, PT ;  /* 0x000000a30000720c */ /* 0x000fc60003f84070 */
[----:B------:R-:W-:-:S04]  /*59f0*/  IMAD.HI.U32 R6, R2, R171, RZ ;  /* 0x000000ab02067227 */ /* 0x000fc800078e00ff */
[----:B------:R-:W-:Y:S01]  /*5a00*/  @!P5 IMAD.IADD R155, R155, 0x1, -R0 ;  /* 0x000000019b9bd824 */ /* 0x000fe200078e0a00 */
[----:B------:R-:W-:Y:S01]  /*5a10*/  ISETP.GE.AND P5, PT, R10, RZ, PT ;  /* 0x000000ff0a00720c */ /* 0x000fe20003fa6270 */
[----:B------:R-:W-:Y:S02]  /*5a20*/  IMAD.MOV R6, RZ, RZ, -R6 ;  /* 0x000000ffff067224 */ /* 0x000fe400078e0a06 */
[----:B------:R-:W-:Y:S02]  /*5a30*/  IMAD.MOV R10, RZ, RZ, -R4 ;  /* 0x000000ffff0a7224 */ /* 0x000fe400078e0a04 */
[C---:B------:R-:W-:Y:S02]  /*5a40*/  IMAD R171, R0.reuse, R6, R171 ;  /* 0x0000000600ab7224 */ /* 0x040fe400078e02ab */
[C---:B------:R-:W-:Y:S02]  /*5a50*/  IMAD R175, R0.reuse, R10, R175 ;  /* 0x0000000a00af7224 */ /* 0x040fe400078e02af */
[--C-:B------:R-:W-:Y:S01]  /*5a60*/  @!P4 IMAD.IADD R163, R163, 0x1, -R0.reuse ;  /* 0x00000001a3a3c824 */ /* 0x100fe200078e0a00 */
[C---:B------:R-:W-:Y:S01]  /*5a70*/  ISETP.GT.U32.AND P4, PT, R0.reuse, R171, PT ;  /* 0x000000ab0000720c */ /* 0x040fe20003f84070 */
[----:B------:R-:W-:Y:S01]  /*5a80*/  @!P6 IMAD.IADD R167, R167, 0x1, -R0 ;  /* 0x00000001a7a7e824 */ /* 0x000fe200078e0a00 */
[----:B------:R-:W-:Y:S01]  /*5a90*/  ISETP.GT.U32.AND P6, PT, R0, R175, PT ;  /* 0x000000af0000720c */ /* 0x000fe20003fc4070 */
[----:B------:R-:W-:-:S04]  /*5aa0*/  IMAD.HI.U32 R6, R2, R179, RZ ;  /* 0x000000b302067227 */ /* 0x000fc800078e00ff */
[----:B------:R-:W-:Y:S02]  /*5ab0*/  IMAD.MOV R6, RZ, RZ, -R6 ;  /* 0x000000ffff067224 */ /* 0x000fe400078e0a06 */
[----:B------:R-:W-:-:S04]  /*5ac0*/  IMAD.HI.U32 R4, R2, R183, RZ ;  /* 0x000000b702047227 */ /* 0x000fc800078e00ff */
[--C-:B------:R-:W-:Y:S02]  /*5ad0*/  @!P4 IMAD.IADD R171, R171, 0x1, -R0.reuse ;  /* 0x00000001ababc824 */ /* 0x100fe400078e0a00 */
[----:B------:R-:W-:Y:S01]  /*5ae0*/  @!P6 IMAD.IADD R175, R175, 0x1, -R0 ;  /* 0x00000001afafe824 */ /* 0x000fe200078e0a00 */
[C---:B------:R-:W-:Y:S01]  /*5af0*/  ISETP.GT.U32.AND P6, PT, R0.reuse, R167, PT ;  /* 0x000000a70000720c */ /* 0x040fe20003fc4070 */
[----:B------:R-:W-:Y:S02]  /*5b00*/  IMAD R179, R0, R6, R179 ;  /* 0x0000000600b37224 */ /* 0x000fe400078e02b3 */
[----:B------:R-:W-:-:S03]  /*5b10*/  IMAD.HI.U32 R10, R2, R191, RZ ;  /* 0x000000bf020a7227 */ /* 0x000fc600078e00ff */
[C---:B------:R-:W-:Y:S01]  /*5b20*/  ISETP.GT.U32.AND P4, PT, R0.reuse, R179, PT ;  /* 0x000000b30000720c */ /* 0x040fe20003f84070 */
[----:B------:R-:W-:Y:S01]  /*5b30*/  @!P0 IMAD.MOV R155, RZ, RZ, -R155 ;  /* 0x000000ffff9b8224 */ /* 0x000fe200078e0a9b */
[----:B------:R-:W-:Y:S01]  /*5b40*/  ISETP.GT.U32.AND P0, PT, R0, R171, PT ;  /* 0x000000ab0000720c */ /* 0x000fe20003f04070 */
[----:B------:R-:W-:-:S04]  /*5b50*/  IMAD.HI.U32 R8, R2, R187, RZ ;  /* 0x000000bb02087227 */ /* 0x000fc800078e00ff */
[----:B------:R-:W-:Y:S02]  /*5b60*/  IMAD.MOV R4, RZ, RZ, -R4 ;  /* 0x000000ffff047224 */ /* 0x000fe400078e0a04 */
[----:B------:R-:W-:Y:S02]  /*5b70*/  IMAD.MOV R10, RZ, RZ, -R10 ;  /* 0x000000ffff0a7224 */ /* 0x000fe400078e0a0a */
[----:B------:R-:W-:Y:S02]  /*5b80*/  IMAD.MOV R8, RZ, RZ, -R8 ;  /* 0x000000ffff087224 */ /* 0x000fe400078e0a08 */
[C---:B------:R-:W-:Y:S02]  /*5b90*/  IMAD R183, R0.reuse, R4, R183 ;  /* 0x0000000400b77224 */ /* 0x040fe400078e02b7 */
[C---:B------:R-:W-:Y:S01]  /*5ba0*/  IMAD R191, R0.reuse, R10, R191 ;  /* 0x0000000a00bf7224 */ /* 0x040fe200078e02bf */
[----:B------:R-:W-:Y:S01]  /*5bb0*/  LOP3.LUT R10, R3, 0x1e4, RZ, 0xfc, !PT ;  /* 0x000001e4030a7812 */ /* 0x000fe200078efcff */
[----:B------:R-:W-:Y:S01]  /*5bc0*/  @!P2 IMAD.MOV R159, RZ, RZ, -R159 ;  /* 0x000000ffff9fa224 */ /* 0x000fe200078e0a9f */
[C---:B------:R-:W-:Y:S01]  /*5bd0*/  ISETP.GT.U32.AND P2, PT, R0.reuse, R175, PT ;  /* 0x000000af0000720c */ /* 0x040fe20003f44070 */
[C---:B------:R-:W-:Y:S01]  /*5be0*/  IMAD R187, R0.reuse, R8, R187 ;  /* 0x0000000800bb7224 */ /* 0x040fe200078e02bb */
[----:B------:R-:W-:Y:S01]  /*5bf0*/  IABS R195, R10 ;  /* 0x0000000a00c37213 */ /* 0x000fe20000000000 */
[--C-:B------:R-:W-:Y:S01]  /*5c00*/  @!P6 IMAD.IADD R167, R167, 0x1, -R0.reuse ;  /* 0x00000001a7a7e824 */ /* 0x100fe200078e0a00 */
[C---:B------:R-:W-:Y:S01]  /*5c10*/  ISETP.GT.U32.AND P6, PT, R0.reuse, R183, PT ;  /* 0x000000b70000720c */ /* 0x040fe20003fc4070 */
[--C-:B------:R-:W-:Y:S01]  /*5c20*/  @!P0 IMAD.IADD R171, R171, 0x1, -R0.reuse ;  /* 0x00000001abab8824 */ /* 0x100fe200078e0a00 */
[----:B------:R-:W-:Y:S01]  /*5c30*/  ISETP.GT.U32.AND P0, PT, R0, R187, PT ;  /* 0x000000bb0000720c */ /* 0x000fe20003f04070 */
[----:B------:R-:W-:-:S02]  /*5c40*/  @!P4 IMAD.IADD R179, R179, 0x1, -R0 ;  /* 0x00000001b3b3c824 */ /* 0x000fc400078e0a00 */
[----:B------:R-:W-:-:S03]  /*5c50*/  IMAD.HI.U32 R4, R2, R195, RZ ;  /* 0x000000c302047227 */ /* 0x000fc600078e00ff */
[C---:B------:R-:W-:Y:S01]  /*5c60*/  ISETP.GT.U32.AND P4, PT, R0.reuse, R179, PT ;  /* 0x000000b30000720c */ /* 0x040fe20003f84070 */
[----:B------:R-:W-:Y:S02]  /*5c70*/  IMAD.MOV R4, RZ, RZ, -R4 ;  /* 0x000000ffff047224 */ /* 0x000fe400078e0a04 */
[--C-:B------:R-:W-:Y:S01]  /*5c80*/  @!P2 IMAD.IADD R175, R175, 0x1, -R0.reuse ;  /* 0x00000001afafa824 */ /* 0x100fe200078e0a00 */
[C---:B------:R-:W-:Y:S01]  /*5c90*/  ISETP.GT.U32.AND P2, PT, R0.reuse, R191, PT ;  /* 0x000000bf0000720c */ /* 0x040fe20003f44070 */
[--C-:B------:R-:W-:Y:S02]  /*5ca0*/  @!P6 IMAD.IADD R183, R183, 0x1, -R0.reuse ;  /* 0x00000001b7b7e824 */ /* 0x100fe400078e0a00 */
[----:B------:R-:W-:Y:S02]  /*5cb0*/  IMAD R195, R0, R4, R195 ;  /* 0x0000000400c37224 */ /* 0x000fe400078e02c3 */
[----:B------:R-:W-:Y:S01]  /*5cc0*/  @!P0 IMAD.IADD R187, R187, 0x1, -R0 ;  /* 0x00000001bbbb8824 */ /* 0x000fe200078e0a00 */
[----:B------:R-:W-:Y:S01]  /*5cd0*/  ISETP.GE.AND P0, PT, R14, RZ, PT ;  /* 0x000000ff0e00720c */ /* 0x000fe20003f06270 */
[----:B------:R-:W-:Y:S01]  /*5ce0*/  @!P3 IMAD.MOV R163, RZ, RZ, -R163 ;  /* 0x000000ffffa3b224 */ /* 0x000fe200078e0aa3 */
[----:B------:R-:W-:Y:S01]  /*5cf0*/  ISETP.GT.U32.AND P3, PT, R0, R183, PT ;  /* 0x000000b70000720c */ /* 0x000fe20003f64070 */
[----:B------:R-:W-:Y:S01]  /*5d00*/  IMAD.HI.U32 R6, R2, R203, RZ ;  /* 0x000000cb02067227 */ /* 0x000fe200078e00ff */
[----:B------:R-:W-:-:S03]  /*5d10*/  ISETP.GT.U32.AND P6, PT, R0, R195, PT ;  /* 0x000000c30000720c */ /* 0x000fc60003fc4070 */
[----:B------:R-:W-:Y:S01]  /*5d20*/  @!P5 IMAD.MOV R167, RZ, RZ, -R167 ;  /* 0x000000ffffa7d224 */ /* 0x000fe200078e0aa7 */
[----:B------:R-:W-:Y:S01]  /*5d30*/  ISETP.GT.U32.AND P5, PT, R0, R187, PT ;  /* 0x000000bb0000720c */ /* 0x000fe20003fa4070 */
[----:B------:R-:W-:Y:S01]  /*5d40*/  @!P4 IMAD.IADD R179, R179, 0x1, -R0 ;  /* 0x00000001b3b3c824 */ /* 0x000fe200078e0a00 */
[----:B------:R-:W-:Y:S01]  /*5d50*/  ISETP.GE.AND P4, PT, R12, RZ, PT ;  /* 0x000000ff0c00720c */ /* 0x000fe20003f86270 */
[----:B------:R-:W-:-:S04]  /*5d60*/  IMAD.HI.U32 R4, R2, R199, RZ ;  /* 0x000000c702047227 */ /* 0x000fc800078e00ff */
[----:B------:R-:W-:Y:S02]  /*5d70*/  IMAD.MOV R6, RZ, RZ, -R6 ;  /* 0x000000ffff067224 */ /* 0x000fe400078e0a06 */
[----:B------:R-:W-:Y:S01]  /*5d80*/  @!P2 IMAD.IADD R191, R191, 0x1, -R0 ;  /* 0x00000001bfbfa824 */ /* 0x000fe200078e0a00 */
[----:B------:R-:W-:Y:S01]  /*5d90*/  ISETP.GE.AND P2, PT, R16, RZ, PT ;  /* 0x000000ff1000720c */ /* 0x000fe20003f46270 */
[----:B------:R-:W-:Y:S02]  /*5da0*/  IMAD.MOV R8, RZ, RZ, -R4 ;  /* 0x000000ffff087224 */ /* 0x000fe400078e0a04 */
[C---:B------:R-:W-:Y:S01]  /*5db0*/  IMAD R203, R0.reuse, R6, R203 ;  /* 0x0000000600cb7224 */ /* 0x040fe200078e02cb */
[C---:B------:R-:W-:Y:S01]  /*5dc0*/  LOP3.LUT R6, R3.reuse, 0x1f4, RZ, 0xfc, !PT ;  /* 0x000001f403067812 */ /* 0x040fe200078efcff */
[C---:B------:R-:W-:Y:S01]  /*5dd0*/  IMAD R199, R0.reuse, R8, R199 ;  /* 0x0000000800c77224 */ /* 0x040fe200078e02c7 */
[----:B------:R-:W-:Y:S01]  /*5de0*/  LOP3.LUT R3, R3, 0x1f8, RZ, 0xfc, !PT ;  /* 0x000001f803037812 */ /* 0x000fe200078efcff */
[--C-:B------:R-:W-:Y:S01]  /*5df0*/  @!P3 IMAD.IADD R183, R183, 0x1, -R0.reuse ;  /* 0x00000001b7b7b824 */ /* 0x100fe200078e0a00 */
[C---:B------:R-:W-:Y:S01]  /*5e00*/  ISETP.GT.U32.AND P3, PT, R0.reuse, R203, PT ;  /* 0x000000cb0000720c */ /* 0x040fe20003f64070 */
[--C-:B------:R-:W-:Y:S01]  /*5e10*/  @!P6 IMAD.IADD R195, R195, 0x1, -R0.reuse ;  /* 0x00000001c3c3e824 */ /* 0x100fe200078e0a00 */
[C---:B------:R-:W-:Y:S01]  /*5e20*/  ISETP.GT.U32.AND P6, PT, R0.reuse, R191, PT ;  /* 0x000000bf0000720c */ /* 0x040fe20003fc4070 */
[----:B------:R-:W-:Y:S01]  /*5e30*/  @!P0 IMAD.MOV R175, RZ, RZ, -R175 ;  /* 0x000000ffffaf8224 */ /* 0x000fe200078e0aaf */
[----:B------:R-:W-:Y:S01]  /*5e40*/  ISETP.GT.U32.AND P0, PT, R0, R199, PT ;  /* 0x000000c70000720c */ /* 0x000fe20003f04070 */
[----:B------:R-:W-:Y:S01]  /*5e50*/  @!P5 IMAD.IADD R187, R187, 0x1, -R0 ;  /* 0x00000001bbbbd824 */ /* 0x000fe200078e0a00 */
[----:B------:R-:W-:Y:S01]  /*5e60*/  ISETP.GE.AND P5, PT, R20, RZ, PT ;  /* 0x000000ff1400720c */ /* 0x000fe20003fa6270 */
[----:B------:R-:W-:Y:S01]  /*5e70*/  @!P4 IMAD.MOV R171, RZ, RZ, -R171 ;  /* 0x000000ffffabc224 */ /* 0x000fe200078e0aab */
[----:B------:R-:W-:Y:S01]  /*5e80*/  ISETP.GT.U32.AND P4, PT, R0, R195, PT ;  /* 0x000000c30000720c */ /* 0x000fe20003f84070 */
[----:B------:R-:W-:Y:S01]  /*5e90*/  @!P2 IMAD.MOV R179, RZ, RZ, -R179 ;  /* 0x000000ffffb3a224 */ /* 0x000fe200078e0ab3 */
[----:B------:R-:W-:Y:S01]  /*5ea0*/  ISETP.GE.AND P2, PT, R18, RZ, PT ;  /* 0x000000ff1200720c */ /* 0x000fe20003f46270 */
[----:B------:R-:W-:Y:S01]  /*5eb0*/  IMAD.HI.U32 R4, R2, R207, RZ ;  /* 0x000000cf02047227 */ /* 0x000fe200078e00ff */
[----:B------:R-:W-:-:S02]  /*5ec0*/  IABS R211, R6 ;  /* 0x0000000600d37213 */ /* 0x000fc40000000000 */
[----:B------:R-:W-:Y:S01]  /*5ed0*/  IABS R215, R3 ;  /* 0x0000000300d77213 */ /* 0x000fe20000000000 */
[----:B------:R-:W-:Y:S02]  /*5ee0*/  IMAD.MOV R4, RZ, RZ, -R4 ;  /* 0x000000ffff047224 */ /* 0x000fe400078e0a04 */
[--C-:B------:R-:W-:Y:S01]  /*5ef0*/  @!P3 IMAD.IADD R203, R203, 0x1, -R0.reuse ;  /* 0x00000001cbcbb824 */ /* 0x100fe200078e0a00 */
[----:B------:R-:W-:Y:S01]  /*5f00*/  ISETP.GE.AND P3, PT, R24, RZ, PT ;  /* 0x000000ff1800720c */ /* 0x000fe20003f66270 */
[----:B------:R-:W-:Y:S02]  /*5f10*/  IMAD R207, R0, R4, R207 ;  /* 0x0000000400cf7224 */ /* 0x000fe400078e02cf */
[--C-:B------:R-:W-:Y:S01]  /*5f20*/  @!P0 IMAD.IADD R199, R199, 0x1, -R0.reuse ;  /* 0x00000001c7c78824 */ /* 0x100fe200078e0a00 */
[----:B------:R-:W-:Y:S01]  /*5f30*/  ISETP.GE.AND P0, PT, R10, RZ, PT ;  /* 0x000000ff0a00720c */ /* 0x000fe20003f06270 */
[----:B------:R-:W-:Y:S01]  /*5f40*/  @!P5 IMAD.MOV R187, RZ, RZ, -R187 ;  /* 0x000000ffffbbd224 */ /* 0x000fe200078e0abb */
[----:B------:R-:W-:Y:S01]  /*5f50*/  ISETP.GT.U32.AND P5, PT, R0, R203, PT ;  /* 0x000000cb0000720c */ /* 0x000fe20003fa4070 */
[----:B------:R-:W-:Y:S01]  /*5f60*/  @!P4 IMAD.IADD R195, R195, 0x1, -R0 ;  /* 0x00000001c3c3c824 */ /* 0x000fe200078e0a00 */
[----:B------:R-:W-:Y:S01]  /*5f70*/  ISETP.GE.AND P4, PT, R22, RZ, PT ;  /* 0x000000ff1600720c */ /* 0x000fe20003f86270 */
[----:B------:R-:W-:-:S04]  /*5f80*/  IMAD.HI.U32 R4, R2, R211, RZ ;  /* 0x000000d302047227 */ /* 0x000fc800078e00ff */
[----:B------:R-:W-:-:S04]  /*5f90*/  IMAD.HI.U32 R2, R2, R215, RZ ;  /* 0x000000d702027227 */ /* 0x000fc800078e00ff */
[----:B------:R-:W-:Y:S01]  /*5fa0*/  @!P2 IMAD.MOV R183, RZ, RZ, -R183 ;  /* 0x000000ffffb7a224 */ /* 0x000fe200078e0ab7 */
[C---:B------:R-:W-:Y:S01]  /*5fb0*/  ISETP.GT.U32.AND P2, PT, R0.reuse, R199, PT ;  /* 0x000000c70000720c */ /* 0x040fe20003f44070 */
[----:B------:R-:W-:Y:S01]  /*5fc0*/  @!P6 IMAD.IADD R191, R191, 0x1, -R0 ;  /* 0x00000001bfbfe824 */ /* 0x000fe200078e0a00 */
[C---:B------:R-:W-:Y:S01]  /*5fd0*/  ISETP.GT.U32.AND P6, PT, R0.reuse, R207, PT ;  /* 0x000000cf0000720c */ /* 0x040fe20003fc4070 */
[----:B------:R-:W-:Y:S02]  /*5fe0*/  IMAD.MOV R2, RZ, RZ, -R2 ;  /* 0x000000ffff027224 */ /* 0x000fe400078e0a02 */
[----:B------:R-:W-:Y:S02]  /*5ff0*/  IMAD.MOV R4, RZ, RZ, -R4 ;  /* 0x000000ffff047224 */ /* 0x000fe400078e0a04 */
[C---:B------:R-:W-:Y:S02]  /*6000*/  IMAD R215, R0.reuse, R2, R215 ;  /* 0x0000000200d77224 */ /* 0x040fe400078e02d7 */
[----:B------:R-:W-:-:S02]  /*6010*/  IMAD R211, R0, R4, R211 ;  /* 0x0000000400d37224 */ /* 0x000fc400078e02d3 */
[--C-:B------:R-:W-:Y:S01]  /*6020*/  @!P5 IMAD.IADD R203, R203, 0x1, -R0.reuse ;  /* 0x00000001cbcbd824 */ /* 0x100fe200078e0a00 */
[C---:B------:R-:W-:Y:S01]  /*6030*/  ISETP.GT.U32.AND P5, PT, R0.reuse, R215, PT ;  /* 0x000000d70000720c */ /* 0x040fe20003fa4070 */
[----:B------:R-:W-:Y:S01]  /*6040*/  @!P4 IMAD.MOV R191, RZ, RZ, -R191 ;  /* 0x000000ffffbfc224 */ /* 0x000fe200078e0abf */
[----:B------:R-:W-:Y:S01]  /*6050*/  ISETP.GT.U32.AND P4, PT, R0, R211, PT ;  /* 0x000000d30000720c */ /* 0x000fe20003f84070 */
[--C-:B------:R-:W-:Y:S01]  /*6060*/  @!P2 IMAD.IADD R199, R199, 0x1, -R0.reuse ;  /* 0x00000001c7c7a824 */ /* 0x100fe200078e0a00 */
[----:B------:R-:W-:Y:S01]  /*6070*/  ISETP.GE.AND P2, PT, R26, RZ, PT ;  /* 0x000000ff1a00720c */ /* 0x000fe20003f46270 */
[----:B------:R-:W-:Y:S01]  /*6080*/  @!P6 IMAD.IADD R207, R207, 0x1, -R0 ;  /* 0x00000001cfcfe824 */ /* 0x000fe200078e0a00 */
[----:B------:R-:W-:Y:S01]  /*6090*/  ISETP.GE.AND P6, PT, R140, c[0x0][0x180], PT ;  /* 0x000060008c007a0c */ /* 0x000fe20003fc6270 */
[----:B------:R-:W-:Y:S02]  /*60a0*/  @!P0 IMAD.MOV R195, RZ, RZ, -R195 ;  /* 0x000000ffffc38224 */ /* 0x000fe400078e0ac3 */
[----:B------:R-:W-:Y:S01]  /*60b0*/  @!P3 IMAD.MOV R199, RZ, RZ, -R199 ;  /* 0x000000ffffc7b224 */ /* 0x000fe200078e0ac7 */
[----:B------:R-:W-:-:S02]  /*60c0*/  ISETP.GT.U32.AND P0, PT, R0, R207, PT ;  /* 0x000000cf0000720c */ /* 0x000fc40003f04070 */
[----:B------:R-:W-:Y:S01]  /*60d0*/  ISETP.GE.AND P3, PT, R28, RZ, PT ;  /* 0x000000ff1c00720c */ /* 0x000fe20003f66270 */
[--C-:B------:R-:W-:Y:S01]  /*60e0*/  @!P5 IMAD.IADD R215, R215, 0x1, -R0.reuse ;  /* 0x00000001d7d7d824 */ /* 0x100fe200078e0a00 */
[----:B------:R-:W-:Y:S01]  /*60f0*/  ISETP.GE.AND P5, PT, R120, c[0x0][0x180], PT ;  /* 0x0000600078007a0c */ /* 0x000fe20003fa6270 */
[--C-:B------:R-:W-:Y:S01]  /*6100*/  @!P4 IMAD.IADD R211, R211, 0x1, -R0.reuse ;  /* 0x00000001d3d3c824 */ /* 0x100fe200078e0a00 */
[C---:B------:R-:W-:Y:S01]  /*6110*/  SEL R4, R89.reuse, RZ, !P6 ;  /* 0x000000ff59047207 */ /* 0x040fe20007000000 */
[----:B------:R-:W-:Y:S01]  /*6120*/  @!P2 IMAD.MOV R203, RZ, RZ, -R203 ;  /* 0x000000ffffcba224 */ /* 0x000fe200078e0acb */
[C---:B------:R-:W-:Y:S02]  /*6130*/  ISETP.GT.U32.AND P2, PT, R0.reuse, R215, PT ;  /* 0x000000d70000720c */ /* 0x040fe40003f44070 */
[----:B------:R-:W-:Y:S02]  /*6140*/  ISETP.GT.U32.AND P4, PT, R0, R211, PT ;  /* 0x000000d30000720c */ /* 0x000fe40003f84070 */
[----:B------:R-:W-:Y:S01]  /*6150*/  SEL R2, R89, RZ, !P5 ;  /* 0x000000ff59027207 */ /* 0x000fe20006800000 */
[----:B------:R-:W-:Y:S01]  /*6160*/  @!P0 IMAD.IADD R207, R207, 0x1, -R0 ;  /* 0x00000001cfcf8824 */ /* 0x000fe200078e0a00 */
[----:B------:R-:W-:-:S02]  /*6170*/  ISETP.GE.AND P5, PT, R3, RZ, PT ;  /* 0x000000ff0300720c */ /* 0x000fc40003fa6270 */
[----:B------:R-:W-:Y:S01]  /*6180*/  ISETP.GE.AND P0, PT, R6, RZ, PT ;  /* 0x000000ff0600720c */ /* 0x000fe20003f06270 */
[----:B------:R-:W-:Y:S01]  /*6190*/  @!P3 IMAD.MOV R207, RZ, RZ, -R207 ;  /* 0x000000ffffcfb224 */ /* 0x000fe200078e0acf */
[----:B------:R-:W-:Y:S02]  /*61a0*/  ISETP.NE.U32.AND P3, PT, R2, RZ, PT ;  /* 0x000000ff0200720c */ /* 0x000fe40003f65070 */
[----:B------:R-:W-:Y:S01]  /*61b0*/  ISETP.NE.U32.AND P6, PT, R4, RZ, PT ;  /* 0x000000ff0400720c */ /* 0x000fe20003fc5070 */
[--C-:B------:R-:W-:Y:S01]  /*61c0*/  @!P2 IMAD.IADD R215, R215, 0x1, -R0.reuse ;  /* 0x00000001d7d7a824 */ /* 0x100fe200078e0a00 */
[----:B------:R-:W-:Y:S01]  /*61d0*/  ISETP.NE.AND P2, PT, RZ, c[0x0][0x17c], PT ;  /* 0x00005f00ff007a0c */ /* 0x000fe20003f45270 */
[----:B------:R-:W-:Y:S01]  /*61e0*/  @!P4 IMAD.IADD R211, R211, 0x1, -R0 ;  /* 0x00000001d3d3c824 */ /* 0x000fe200078e0a00 */
[----:B------:R-:W-:Y:S02]  /*61f0*/  ISETP.GE.AND P4, PT, R118, c[0x0][0x180], PT ;  /* 0x0000600076007a0c */ /* 0x000fe40003f86270 */
[----:B------:R-:W-:Y:S01]  /*6200*/  LOP3.LUT R0, RZ, c[0x0][0x17c], RZ, 0x33, !PT ;  /* 0x00005f00ff007a12 */ /* 0x000fe200078e33ff */
[----:B------:R-:W-:Y:S01]  /*6210*/  @!P5 IMAD.MOV R215, RZ, RZ, -R215 ;  /* 0x000000ffffd7d224 */ /* 0x000fe200078e0ad7 */
[----:B------:R-:W-:Y:S01]  /*6220*/  ISETP.GE.AND P5, PT, R30, RZ, PT ;  /* 0x000000ff1e00720c */ /* 0x000fe20003fa6270 */
[----:B------:R-:W-:Y:S01]  /*6230*/  @!P0 IMAD.MOV R211, RZ, RZ, -R211 ;  /* 0x000000ffffd38224 */ /* 0x000fe200078e0ad3 */
[----:B------:R-:W-:-:S02]  /*6240*/  ISETP.NE.AND P0, PT, RZ, c[0x0][0x178], PT ;  /* 0x00005e00ff007a0c */ /* 0x000fc40003f05270 */
[----:B------:R-:W-:Y:S02]  /*6250*/  SEL R3, R89, RZ, !P4 ;  /* 0x000000ff59037207 */ /* 0x000fe40006000000 */
[----:B------:R-:W-:Y:S02]  /*6260*/  SEL R64, R0, R45, !P2 ;  /* 0x0000002d00407207 */ /* 0x000fe40005000000 */
[----:B------:R-:W-:Y:S01]  /*6270*/  ISETP.NE.U32.AND P4, PT, R3, RZ, PT ;  /* 0x000000ff0300720c */ /* 0x000fe20003f85070 */
[----:B------:R-:W-:Y:S01]  /*6280*/  IMAD R3, R252, 0x2, R105 ;  /* 0x00000002fc037824 */ /* 0x000fe200078e0269 */
[----:B------:R-:W-:Y:S01]  /*6290*/  SEL R60, R0, R49, !P2 ;  /* 0x00000031003c7207 */ /* 0x000fe20005000000 */
[----:B------:R-:W-:Y:S01]  /*62a0*/  IMAD R64, R64, c[0x0][0x190], RZ ;  /* 0x0000640040407a24 */ /* 0x000fe200078e02ff */
[C---:B------:R-:W-:Y:S01]  /*62b0*/  SEL R56, R0.reuse, R53, !P2 ;  /* 0x0000003500387207 */ /* 0x040fe20005000000 */
[----:B------:R-:W-:Y:S01]  /*62c0*/  @!P5 IMAD.MOV R104, RZ, RZ, -R104 ;  /* 0x000000ffff68d224 */ /* 0x000fe200078e0a68 */
[----:B------:R-:W-:Y:S01]  /*62d0*/  SEL R54, R0, R55, !P2 ;  /* 0x0000003700367207 */ /* 0x000fe20005000000 */
[----:B------:R-:W-:Y:S01]  /*62e0*/  IMAD R60, R60, c[0x0][0x190], RZ ;  /* 0x000064003c3c7a24 */ /* 0x000fe200078e02ff */
[----:B------:R-:W-:Y:S01]  /*62f0*/  @!P0 LOP3.LUT R104, RZ, c[0x0][0x178], RZ, 0x33, !PT ;  /* 0x00005e00ff688a12 */ /* 0x000fe200078e33ff */
[----:B------:R-:W-:Y:S01]  /*6300*/  IMAD R174, R56, c[0x0][0x190], RZ ;  /* 0x0000640038ae7a24 */ /* 0x000fe200078e02ff */
[----:B------:R-:W-:Y:S01]  /*6310*/  SEL R90, R0, R7, !P2 ;  /* 0x00000007005a7207 */ /* 0x000fe20005000000 */
[----:B------:R-:W-:Y:S01]  /*6320*/  IMAD R170, R54, c[0x0][0x190], RZ ;  /* 0x0000640036aa7a24 */ /* 0x000fe200078e02ff */
[----:B------:R-:W-:Y:S01]  /*6330*/  SEL R2, R0, R5, !P2 ;  /* 0x0000000500027207 */ /* 0x000fe20005000000 */
[----:B------:R-:W-:Y:S01]  /*6340*/  IMAD R136, R104, c[0x0][0x184], RZ ;  /* 0x0000610068887a24 */ /* 0x000fe200078e02ff */
[----:B------:R-:W-:Y:S01]  /*6350*/  SEL R92, R0, R9, !P2 ;  /* 0x00000009005c7207 */ /* 0x000fe20005000000 */
[----:B------:R-:W-:Y:S01]  /*6360*/  IMAD R90, R90, c[0x0][0x190], RZ ;  /* 0x000064005a5a7a24 */ /* 0x000fe200078e02ff */
[----:B------:R-:W-:-:S02]  /*6370*/  SEL R94, R0, R11, !P2 ;  /* 0x0000000b005e7207 */ /* 0x000fc40005000000 */
[----:B------:R-:W-:Y:S01]  /*6380*/  LEA R104, P0, R136, c[0x0][0x160], 0x2 ;  /* 0x0000580088687a11 */ /* 0x000fe200078010ff */
[----:B------:R2:W-:Y:S01]  /*6390*/  STL [R1+0x1ec], R136 ;  /* 0x0001ec8801007387 */ /* 0x0005e20000100800 */
[----:B------:R-:W-:Y:S01]  /*63a0*/  SEL R96, R0, R13, !P2 ;  /* 0x0000000d00607207 */ /* 0x000fe20005000000 */
[----:B------:R-:W-:Y:S01]  /*63b0*/  IMAD R92, R92, c[0x0][0x190], RZ ;  /* 0x000064005c5c7a24 */ /* 0x000fe200078e02ff */
        /* <DEDUP_REMOVED lines=39> */
[----:B------:R-:W-:Y:S01]  /*6630*/  SEL R49, R0, R71, !P2 ;  /* 0x0000004700317207 */ /* 0x000fe20005000000 */
[----:B------:R-:W-:Y:S01]  /*6640*/  IMAD R172, R52, c[0x0][0x190], RZ ;  /* 0x0000640034ac7a24 */ /* 0x000fe200078e02ff */
[C---:B------:R-:W-:Y:S02]  /*6650*/  SEL R48, R0.reuse, R75, !P2 ;  /* 0x0000004b00307207 */ /* 0x040fe40005000000 */
[C---:B------:R-:W-:Y:S02]  /*6660*/  SEL R46, R0.reuse, R79, !P2 ;  /* 0x0000004f002e7207 */ /* 0x040fe40005000000 */
[----:B------:R-:W-:Y:S01]  /*6670*/  SEL R45, R0, R109, !P2 ;  /* 0x0000006d002d7207 */ /* 0x000fe20005000000 */
[----:B------:R-:W-:Y:S01]  /*6680*/  IMAD R109, R252, 0x2, R3 ;  /* 0x00000002fc6d7824 */ /* 0x000fe200078e0203 */
[C---:B------:R-:W-:Y:S02]  /*6690*/  SEL R55, R0.reuse, R106, !P2 ;  /* 0x0000006a00377207 */ /* 0x040fe40005000000 */
[----:B------:R-:W-:-:S02]  /*66a0*/  SEL R93, R0, R93, !P2 ;  /* 0x0000005d005d7207 */ /* 0x000fc40005000000 */
[C---:B------:R-:W-:Y:S01]  /*66b0*/  SEL R97, R0.reuse, R97, !P2 ;  /* 0x0000006100617207 */ /* 0x040fe20005000000 */
[----:B------:R-:W-:Y:S01]  /*66c0*/  IMAD R166, R55, c[0x0][0x190], RZ ;  /* 0x0000640037a67a24 */ /* 0x000fe200078e02ff */
        /* <DEDUP_REMOVED lines=20> */
[----:B------:R-:W-:-:S02]  /*6810*/  SEL R42, R0, R117, !P2 ;  /* 0x00000075002a7207 */ /* 0x000fc40005000000 */
[C---:B------:R-:W-:Y:S02]  /*6820*/  SEL R41, R0.reuse, R121, !P2 ;  /* 0x0000007900297207 */ /* 0x040fe40005000000 */
[C---:B------:R-:W-:Y:S02]  /*6830*/  SEL R40, R0.reuse, R125, !P2 ;  /* 0x0000007d00287207 */ /* 0x040fe40005000000 */
[C---:B------:R-:W-:Y:S02]  /*6840*/  SEL R38, R0.reuse, R129, !P2 ;  /* 0x0000008100267207 */ /* 0x040fe40005000000 */
[C---:B------:R-:W-:Y:S02]  /*6850*/  SEL R37, R0.reuse, R133, !P2 ;  /* 0x0000008500257207 */ /* 0x040fe40005000000 */
[C---:B------:R-:W-:Y:S02]  /*6860*/  SEL R36, R0.reuse, R137, !P2 ;  /* 0x0000008900247207 */ /* 0x040fe40005000000 */
[----:B------:R-:W-:-:S02]  /*6870*/  SEL R34, R0, R141, !P2 ;  /* 0x0000008d00227207 */ /* 0x000fc40005000000 */
[C---:B------:R-:W-:Y:S02]  /*6880*/  SEL R33, R0.reuse, R145, !P2 ;  /* 0x0000009100217207 */ /* 0x040fe40005000000 */
[C---:B------:R-:W-:Y:S02]  /*6890*/  SEL R32, R0.reuse, R149, !P2 ;  /* 0x0000009500207207 */ /* 0x040fe40005000000 */
[C---:B-1----:R-:W-:Y:S02]  /*68a0*/  SEL R30, R0.reuse, R153, !P2 ;  /* 0x00000099001e7207 */ /* 0x042fe40005000000 */
[----:B------:R-:W-:Y:S01]  /*68b0*/  SEL R29, R0, R157, !P2 ;  /* 0x0000009d001d7207 */ /* 0x000fe20005000000 */
[----:B------:R-:W-:Y:S01]  /*68c0*/  IMAD R121, R32, c[0x0][0x190], RZ ;  /* 0x0000640020797a24 */ /* 0x000fe200078e02ff */
[C---:B------:R-:W-:Y:S02]  /*68d0*/  SEL R28, R0.reuse, R161, !P2 ;  /* 0x000000a1001c7207 */ /* 0x040fe40005000000 */
[----:B------:R-:W-:-:S02]  /*68e0*/  SEL R26, R0, R165, !P2 ;  /* 0x000000a5001a7207 */ /* 0x000fc40005000000 */
[C---:B------:R-:W-:Y:S02]  /*68f0*/  SEL R25, R0.reuse, R169, !P2 ;  /* 0x000000a900197207 */ /* 0x040fe40005000000 */
[C---:B------:R-:W-:Y:S01]  /*6900*/  SEL R24, R0.reuse, R173, !P2 ;  /* 0x000000ad00187207 */ /* 0x040fe20005000000 */
[----:B------:R-:W-:Y:S01]  /*6910*/  IMAD R173, R53, c[0x0][0x190], RZ ;  /* 0x0000640035ad7a24 */ /* 0x000fe200078e02ff */
[C---:B------:R-:W-:Y:S02]  /*6920*/  SEL R22, R0.reuse, R177, !P2 ;  /* 0x000000b100167207 */ /* 0x040fe40005000000 */
[C---:B------:R-:W-:Y:S02]  /*6930*/  SEL R21, R0.reuse, R185, !P2 ;  /* 0x000000b900157207 */ /* 0x040fe40005000000 */
[C---:B------:R-:W-:Y:S02]  /*6940*/  SEL R20, R0.reuse, R181, !P2 ;  /* 0x000000b500147207 */ /* 0x040fe40005000000 */
        /* <DEDUP_REMOVED lines=24> */
[C---:B------:R-:W-:Y:S01]  /*6ad0*/  SEL R59, R0.reuse, R247, !P2 ;  /* 0x000000f7003b7207 */ /* 0x040fe20005000000 */
[----:B------:R-:W-:Y:S01]  /*6ae0*/  IMAD R162, R47, c[0x0][0x190], RZ ;  /* 0x000064002fa27a24 */ /* 0x000fe200078e02ff */
[----:B------:R-:W-:-:S02]  /*6af0*/  SEL R63, R0, R108, !P2 ;  /* 0x0000006c003f7207 */ /* 0x000fc40005000000 */
[----:B------:R-:W-:Y:S01]  /*6b00*/  SEL R67, R0, R110, !P2 ;  /* 0x0000006e00437207 */ /* 0x000fe20005000000 */
[----:B------:R-:W-:Y:S01]  /*6b10*/  IMAD R110, R2, c[0x0][0x190], RZ ;  /* 0x00006400026e7a24 */ /* 0x000fe200078e02ff */
[C---:B------:R-:W-:Y:S02]  /*6b20*/  SEL R71, R0.reuse, R112, !P2 ;  /* 0x0000007000477207 */ /* 0x040fe40005000000 */
[C---:B------:R-:W-:Y:S02]  /*6b30*/  SEL R75, R0.reuse, R114, !P2 ;  /* 0x00000072004b7207 */ /* 0x040fe40005000000 */
[C---:B------:R-:W-:Y:S02]  /*6b40*/  SEL R79, R0.reuse, R116, !P2 ;  /* 0x00000074004f7207 */ /* 0x040fe40005000000 */
[C---:B------:R-:W-:Y:S02]  /*6b50*/  SEL R83, R0.reuse, R83, !P2 ;  /* 0x0000005300537207 */ /* 0x040fe40005000000 */
[C---:B------:R-:W-:Y:S01]  /*6b60*/  SEL R87, R0.reuse, R87, !P2 ;  /* 0x0000005700577207 */ /* 0x040fe20005000000 */
[----:B------:R-:W-:Y:S01]  /*6b70*/  IMAD R178, R79, c[0x0][0x190], RZ ;  /* 0x000064004fb27a24 */ /* 0x000fe200078e02ff */
        /* <DEDUP_REMOVED lines=32> */
[C---:B------:R-:W-:Y:S01]  /*6d80*/  SEL R159, R0.reuse, R159, !P2 ;  /* 0x0000009f009f7207 */ /* 0x040fe20005000000 */
[----:B------:R-:W-:Y:S01]  /*6d90*/  IMAD R214, R151, c[0x0][0x190], RZ ;  /* 0x0000640097d67a24 */ /* 0x000fe200078e02ff */
[C---:B------:R-:W-:Y:S02]  /*6da0*/  SEL R163, R0.reuse, R163, !P2 ;  /* 0x000000a300a37207 */ /* 0x040fe40005000000 */
        /* <DEDUP_REMOVED lines=24> */
[----:B------:R-:W-:Y:S01]  /*6f30*/  SEL R215, R0, R215, !P2 ;  /* 0x000000d700d77207 */ /* 0x000fe20005000000 */
[----:B------:R-:W-:Y:S01]  /*6f40*/  IMAD R0, R140, c[0x0][0x18c], RZ ;  /* 0x000063008c007a24 */ /* 0x000fe200078e02ff */
[----:B------:R-:W-:Y:S01]  /*6f50*/  LEA.HI.X.SX32 R106, R136, c[0x0][0x164], 0x2, P0 ;  /* 0x00005900886a7a11 */ /* 0x000fe200000f16ff */
[----:B------:R-:W-:Y:S01]  /*6f60*/  IMAD R241, R207, c[0x0][0x190], RZ ;  /* 0x00006400cff17a24 */ /* 0x000fe200078e02ff */
[----:B------:R-:W-:-:S02]  /*6f70*/  LEA R180, P5, R3, R104, 0x2 ;  /* 0x0000006803b47211 */ /* 0x000fc400078a10ff */
[----:B------:R-:W-:Y:S02]  /*6f80*/  LEA R144, P2, R105, R104, 0x2 ;  /* 0x0000006869907211 */ /* 0x000fe400078410ff */
[----:B------:R-:W-:Y:S02]  /*6f90*/  LEA.HI.X.SX32 R181, R3, R106, 0x2, P5 ;  /* 0x0000006a03b57211 */ /* 0x000fe400028f16ff */
[----:B------:R-:W-:Y:S02]  /*6fa0*/  LEA R140, P0, R109, R104, 0x2 ;  /* 0x000000686d8c7211 */ /* 0x000fe400078010ff */
[----:B------:R-:W-:Y:S02]  /*6fb0*/  LEA.HI.X.SX32 R145, R105, R106, 0x2, P2 ;  /* 0x0000006a69917211 */ /* 0x000fe400010f16ff */
[-C--:B--2---:R-:W-:Y:S02]  /*6fc0*/  LEA R136, P5, R158, R104.reuse, 0x2 ;  /* 0x000000689e887211 */ /* 0x084fe400078a10ff */
[----:B------:R-:W-:Y:S01]  /*6fd0*/  LEA R168, P2, R132, R104, 0x2 ;  /* 0x0000006884a87211 */ /* 0x000fe200078410ff */
[----:B------:R-:W-:Y:S01]  /*6fe0*/  STL.64 [R1+0x30], R144 ;  /* 0x0000309001007387 */ /* 0x000fe20000100a00 */
[-C--:B------:R-:W-:Y:S01]  /*6ff0*/  LEA.HI.X.SX32 R141, R109, R106.reuse, 0x2, P0 ;  /* 0x0000006a6d8d7211 */ /* 0x080fe200000f16ff */
[----:B------:R-:W-:Y:S01]  /*7000*/  IMAD R109, R252, 0x2, R109 ;  /* 0x00000002fc6d7824 */ /* 0x000fe200078e026d */
[----:B------:R-:W-:Y:S01]  /*7010*/  LEA.HI.X.SX32 R137, R158, R106, 0x2, P5 ;  /* 0x0000006a9e897211 */ /* 0x000fe200028f16ff */
[----:B------:R-:W-:Y:S01]  /*7020*/  STL.64 [R1+0x28], R180 ;  /* 0x000028b401007387 */ /* 0x000fe20000100a00 */
[----:B------:R-:W-:Y:S01]  /*7030*/  LEA R164, P0, R156, R104, 0x2 ;  /* 0x000000689ca47211 */ /* 0x000fe200078010ff */
[----:B------:R-:W-:Y:S01]  /*7040*/  IMAD R158, R39, c[0x0][0x190], RZ ;  /* 0x00006400279e7a24 */ /* 0x000fe200078e02ff */
[----:B------:R-:W-:Y:S01]  /*7050*/  LEA.HI.X.SX32 R169, R132, R106, 0x2, P2 ;  /* 0x0000006a84a97211 */ /* 0x000fe200010f16ff */
[----:B------:R-:W-:Y:S01]  /*7060*/  STL.64 [R1+0x20], R140 ;  /* 0x0000208c01007387 */ /* 0x000fe20000100a00 */
[----:B------:R-:W-:-:S02]  /*7070*/  LEA R160, P5, R154, R104, 0x2 ;  /* 0x000000689aa07211 */ /* 0x000fc400078a10ff */
[----:B------:R-:W-:Y:S01]  /*7080*/  LEA R132, P2, R128, R104, 0x2 ;  /* 0x0000006880847211 */ /* 0x000fe200078410ff */
[----:B------:R1:W-:Y:S01]  /*7090*/  STL.64 [R1+0x90], R168 ;  /* 0x000090a801007387 */ /* 0x0003e20000100a00 */
[----:B------:R-:W-:Y:S02]  /*70a0*/  LOP3.LUT R108, R134, 0xc, RZ, 0xfc, !PT ;  /* 0x0000000c866c7812 */ /* 0x000fe400078efcff */
[-C--:B------:R-:W-:Y:S01]  /*70b0*/  LEA.HI.X.SX32 R165, R156, R106.reuse, 0x2, P0 ;  /* 0x0000006a9ca57211 */ /* 0x080fe200000f16ff */
[----:B------:R-:W-:Y:S01]  /*70c0*/  STL.64 [R1+0x88], R136 ;  /* 0x0000888801007387 */ /* 0x000fe20000100a00 */
[-C--:B------:R-:W-:Y:S01]  /*70d0*/  LEA.HI.X.SX32 R161, R154, R106.reuse, 0x2, P5 ;  /* 0x0000006a9aa17211 */ /* 0x080fe200028f16ff */
[----:B------:R-:W-:Y:S01]  /*70e0*/  IMAD R154, R31, c[0x0][0x190], RZ ;  /* 0x000064001f9a7a24 */ /* 0x000fe200078e02ff */
[----:B------:R-:W-:Y:S01]  /*70f0*/  LEA.HI.X.SX32 R133, R128, R106, 0x2, P2 ;  /* 0x0000006a80857211 */ /* 0x000fe200010f16ff */
[----:B------:R2:W-:Y:S01]  /*7100*/  STL.64 [R1+0x80], R164 ;  /* 0x000080a401007387 */ /* 0x0005e20000100a00 */
[----:B------:R-:W-:-:S02]  /*7110*/  LEA R156, P5, R152, R104, 0x2 ;  /* 0x00000068989c7211 */ /* 0x000fc400078a10ff */
[----:B------:R-:W-:Y:S01]  /*7120*/  ISETP.GE.AND P0, PT, R108, c[0x0][0x180], PT ;  /* 0x000060006c007a0c */ /* 0x000fe20003f06270 */
[----:B------:R-:W-:Y:S01]  /*7130*/  STL.64 [R1+0x78], R132 ;  /* 0x0000788401007387 */ /* 0x000fe20000100a00 */
[----:B------:R-:W-:Y:S02]  /*7140*/  LEA R128, P2, R124, R104, 0x2 ;  /* 0x000000687c807211 */ /* 0x000fe400078410ff */
[-C--:B------:R-:W-:Y:S01]  /*7150*/  LEA.HI.X.SX32 R157, R152, R106.reuse, 0x2, P5 ;  /* 0x0000006a989d7211 */ /* 0x080fe200028f16ff */
[----:B------:R-:W-:Y:S01]  /*7160*/  STL.64 [R1+0x70], R160 ;  /* 0x000070a001007387 */ /* 0x000fe20000100a00 */
[----:B------:R-:W-:Y:S02]  /*7170*/  SEL R3, R89, RZ, !P0 ;  /* 0x000000ff59037207 */ /* 0x000fe40004000000 */
[----:B------:R-:W-:Y:S01]  /*7180*/  LEA.HI.X.SX32 R129, R124, R106, 0x2, P2 ;  /* 0x0000006a7c817211 */ /* 0x000fe200010f16ff */
[----:B------:R1:W-:Y:S01]  /*7190*/  LDGSTS.E [R126+0x30000], [R168.64], P1 ;  /* 0x30000000a87e7fae */ /* 0x0003e20008921846 */
[----:B------:R-:W-:-:S02]  /*71a0*/  LEA R116, P5, R146, R104, 0x2 ;  /* 0x0000006892747211 */ /* 0x000fc400078a10ff */
[-C--:B------:R-:W-:Y:S01]  /*71b0*/  LEA R124, P0, R150, R104.reuse, 0x2 ;  /* 0x00000068967c7211 */ /* 0x080fe200078010ff */
[----:B------:R-:W-:Y:S01]  /*71c0*/  STL.64 [R1+0x68], R128 ;  /* 0x0000688001007387 */ /* 0x000fe20000100a00 */
[----:B------:R-:W-:Y:S02]  /*71d0*/  LEA R152, P2, R148, R104, 0x2 ;  /* 0x0000006894987211 */ /* 0x000fe400078410ff */
[-C--:B------:R-:W-:Y:S01]  /*71e0*/  LEA.HI.X.SX32 R117, R146, R106.reuse, 0x2, P5 ;  /* 0x0000006a92757211 */ /* 0x080fe200028f16ff */
[----:B------:R-:W-:Y:S01]  /*71f0*/  STL.64 [R1+0x60], R156 ;  /* 0x0000609c01007387 */ /* 0x000fe20000100a00 */
[-C--:B------:R-:W-:Y:S01]  /*7200*/  LEA.HI.X.SX32 R125, R150, R106.reuse, 0x2, P0 ;  /* 0x0000006a967d7211 */ /* 0x080fe200000f16ff */
[----:B------:R-:W-:Y:S01]  /*7210*/  IMAD R146, R15, c[0x0][0x190], RZ ;  /* 0x000064000f927a24 */ /* 0x000fe200078e02ff */
[----:B------:R-:W-:Y:S01]  /*7220*/  LEA.HI.X.SX32 R153, R148, R106, 0x2, P2 ;  /* 0x0000006a94997211 */ /* 0x000fe200010f16ff */
[----:B------:R2:W-:Y:S01]  /*7230*/  LDGSTS.E [R126+0x30400], [R164.64], P3 ;  /* 0x30400000a47e7fae */ /* 0x0005e20009921846 */
[-C--:B------:R-:W-:Y:S01]  /*7240*/  LEA R176, P5, R109, R104.reuse, 0x2 ;  /* 0x000000686db07211 */ /* 0x080fe200078a10ff */
[----:B-1----:R-:W-:Y:S01]  /*7250*/  IMAD R168, R57, c[0x0][0x190], RZ ;  /* 0x0000640039a87a24 */ /* 0x002fe200078e02ff */
[----:B------:R-:W-:Y:S01]  /*7260*/  LEA R148, P0, R142, R104, 0x2 ;  /* 0x000000688e947211 */ /* 0x000fe200078010ff */
[----:B------:R-:W-:Y:S01]  /*7270*/  STL.64 [R1+0x58], R124 ;  /* 0x0000587c01007387 */ /* 0x000fe20000100a00 */
[-C--:B------:R-:W-:Y:S01]  /*7280*/  LEA.HI.X.SX32 R177, R109, R106.reuse, 0x2, P5 ;  /* 0x0000006a6db17211 */ /* 0x080fe200028f16ff */
[----:B------:R-:W-:Y:S01]  /*7290*/  IMAD R169, R50, c[0x0][0x190], RZ ;  /* 0x0000640032a97a24 */ /* 0x000fe200078e02ff */
[----:B------:R-:W-:Y:S01]  /*72a0*/  LEA.HI.X.SX32 R149, R142, R106, 0x2, P0 ;  /* 0x0000006a8e957211 */ /* 0x000fe200000f16ff */
[----:B------:R-:W-:Y:S01]  /*72b0*/  STL.64 [R1+0x50], R152 ;  /* 0x0000509801007387 */ /* 0x000fe20000100a00 */
[----:B------:R-:W-:Y:S01]  /*72c0*/  LEA R112, P5, R138, R104, 0x2 ;  /* 0x000000688a707211 */ /* 0x000fe200078a10ff */
[----:B------:R-:W-:Y:S01]  /*72d0*/  IMAD R109, R28, c[0x0][0x190], RZ ;  /* 0x000064001c6d7a24 */ /* 0x000fe200078e02ff */
[----:B------:R-:W-:Y:S01]  /*72e0*/  LEA R242, P0, R0, c[0x0][0x168], 0x2 ;  /* 0x00005a0000f27a11 */ /* 0x000fe200078010ff */
[----:B------:R-:W-:Y:S01]  /*72f0*/  STL.64 [R1+0x48], R116 ;  /* 0x0000487401007387 */ /* 0x000fe20000100a00 */
[----:B------:R-:W-:Y:S01]  /*7300*/  LEA.HI.X.SX32 R113, R138, R106, 0x2, P5 ;  /* 0x0000006a8a717211 */ /* 0x000fe200028f16ff */
[----:B--2---:R-:W-:Y:S01]  /*7310*/  IMAD R165, R49, c[0x0][0x190], RZ ;  /* 0x0000640031a57a24 */ /* 0x004fe200078e02ff */
[----:B------:R-:W-:Y:S01]  /*7320*/  LEA.HI.X.SX32 R243, R0, c[0x0][0x16c], 0x2, P0 ;  /* 0x00005b0000f37a11 */ /* 0x000fe200000f16ff */
[----:B------:R-:W-:Y:S01]  /*7330*/  STL.64 [R1+0x40], R148 ;  /* 0x0000409401007387 */ /* 0x000fe20000100a00 */
[----:B------:R-:W-:Y:S01]  /*7340*/  LEA R2, P5, R110, R242, 0x2 ;  /* 0x000000f26e027211 */ /* 0x000fe200078a10ff */
[----:B------:R-:W-:Y:S01]  /*7350*/  IMAD R106, R26, c[0x0][0x190], RZ ;  /* 0x000064001a6a7a24 */ /* 0x000fe200078e02ff */
[----:B------:R-:W-:Y:S01]  /*7360*/  ISETP.NE.U32.AND P2, PT, R3, RZ, PT ;  /* 0x000000ff0300720c */ /* 0x000fe20003f45070 */
[----:B------:R1:W-:Y:S01]  /*7370*/  STL [R1+0x188], R110 ;  /* 0x0001886e01007387 */ /* 0x0003e20000100800 */
[----:B------:R-:W-:Y:S01]  /*7380*/  LEA.HI.X.SX32 R3, R110, R243, 0x2, P5 ;  /* 0x000000f36e037211 */ /* 0x000fe200028f16ff */
[----:B------:R-:W-:Y:S01]  /*7390*/  IMAD R138, R4, c[0x0][0x190], RZ ;  /* 0x00006400048a7a24 */ /* 0x000fe200078e02ff */
[C---:B------:R-:W-:Y:S01]  /*73a0*/  LOP3.LUT R252, R134.reuse, 0x14, RZ, 0xfc, !PT ;  /* 0x0000001486fc7812 */ /* 0x040fe200078efcff */
[----:B------:R-:W-:Y:S01]  /*73b0*/  STL.64 [R1+0x18], R176 ;  /* 0x000018b001007387 */ /* 0x000fe20000100a00 */
[----:B------:R-:W-:Y:S01]  /*73c0*/  LOP3.LUT R114, R134, 0x10, RZ, 0xfc, !PT ;  /* 0x0000001086727812 */ /* 0x000fe200078efcff */
[----:B------:R-:W-:Y:S01]  /*73d0*/  IMAD R142, R7, c[0x0][0x190], RZ ;  /* 0x00006400078e7a24 */ /* 0x000fe200078e02ff */
[----:B------:R-:W-:Y:S01]  /*73e0*/  ISETP.GE.AND P5, PT, R252, c[0x0][0x180], PT ;  /* 0x00006000fc007a0c */ /* 0x000fe20003fa6270 */
[----:B------:R-:W-:Y:S01]  /*73f0*/  STL.64 [R1+0x38], R112 ;  /* 0x0000387001007387 */ /* 0x000fe20000100a00 */
[----:B------:R-:W-:Y:S01]  /*7400*/  LOP3.LUT R105, R134, 0x18, RZ, 0xfc, !PT ;  /* 0x0000001886697812 */ /* 0x000fe200078efcff */
[----:B-1----:R-:W-:Y:S01]  /*7410*/  IMAD R110, R24, c[0x0][0x190], RZ ;  /* 0x00006400186e7a24 */ /* 0x002fe200078e02ff */
[----:B------:R-:W-:Y:S01]  /*7420*/  LOP3.LUT R134, R126, 0x40, RZ, 0x3c, !PT ;  /* 0x000000407e867812 */ /* 0x000fe200078e3cff */
[----:B------:R-:W-:Y:S01]  /*7430*/  STL.64 [R1+0x808], R2 ;  /* 0x0008080201007387 */ /* 0x000fe20000100a00 */
[----:B------:R-:W-:Y:S01]  /*7440*/  ISETP.GE.AND P0, PT, R114, c[0x0][0x180], PT ;  /* 0x0000600072007a0c */ /* 0x000fe20003f06270 */
[----:B------:R-:W-:-:S02]  /*7450*/  IMAD R114, R21, c[0x0][0x190], RZ ;  /* 0x0000640015727a24 */ /* 0x000fc400078e02ff */
[----:B------:R1:W-:Y:S01]  /*7460*/  STL [R1+0x81c], R252 ;  /* 0x00081cfc01007387 */ /* 0x0003e20000100800 */
[----:B------:R-:W-:Y:S01]  /*7470*/  SEL R104, R89, RZ, !P0 ;  /* 0x000000ff59687207 */ /* 0x000fe20004000000 */
[----:B------:R-:W-:Y:S01]  /*7480*/  IMAD R150, R23, c[0x0][0x190], RZ ;  /* 0x0000640017967a24 */ /* 0x000fe200078e02ff */
[----:B------:R-:W-:Y:S01]  /*7490*/  ISETP.GE.AND P0, PT, R105, c[0x0][0x180], PT ;  /* 0x0000600069007a0c */ /* 0x000fe20003f06270 */
[----:B------:R2:W-:Y:S01]  /*74a0*/  STL [R1+0x688], R134 ;  /* 0x0006888601007387 */ /* 0x0005e20000100800 */
[----:B------:R-:W-:Y:S01]  /*74b0*/  SEL R105, R89, RZ, !P5 ;  /* 0x000000ff59697207 */ /* 0x000fe20006800000 */
[----:B------:R-:W-:Y:S01]  /*74c0*/  IMAD R164, R51, c[0x0][0x190], RZ ;  /* 0x0000640033a47a24 */ /* 0x000fe200078e02ff */
[----:B------:R-:W-:Y:S01]  /*74d0*/  ISETP.NE.U32.AND P1, PT, R104, RZ, PT ;  /* 0x000000ff6800720c */ /* 0x000fe20003f25070 */
[----:B------:R-:W-:Y:S01]  /*74e0*/  STL [R1+0x184], R90 ;  /* 0x0001845a01007387 */ /* 0x000fe20000100800 */
[----:B------:R-:W-:Y:S02]  /*74f0*/  SEL R104, R89, RZ, !P0 ;  /* 0x000000ff59687207 */ /* 0x000fe40004000000 */
[----:B-1----:R-:W-:Y:S01]  /*7500*/  SHF.R.U32.HI R252, RZ, 0x6, R130 ;  /* 0x00000006fffc7819 */ /* 0x002fe20000011682 */
[----:B------:R-:W-:Y:S01]  /*7510*/  STL [R1+0x434], R92 ;  /* 0x0004345c01007387 */ /* 0x000fe20000100800 */
[----:B------:R-:W-:Y:S01]  /*7520*/  ISETP.NE.U32.AND P0, PT, R105, RZ, PT ;  /* 0x000000ff6900720c */ /* 0x000fe20003f05070 */
[----:B------:R-:W-:Y:S01]  /*7530*/  IMAD R130, R10, c[0x0][0x190], RZ ;  /* 0x000064000a827a24 */ /* 0x000fe200078e02ff */
[----:B------:R-:W-:Y:S01]  /*7540*/  SGXT.U32 R252, R252, 0x1 ;  /* 0x00000001fcfc781a */ /* 0x000fe20000000000 */
[----:B------:R-:W-:Y:S01]  /*7550*/  STL [R1+0x430], R93 ;  /* 0x0004305d01007387 */ /* 0x000fe20000100800 */
[----:B------:R-:W-:-:S02]  /*7560*/  ISETP.NE.U32.AND P3, PT, R104, RZ, PT ;  /* 0x000000ff6800720c */ /* 0x000fc40003f65070 */
[C---:B------:R-:W-:Y:S01]  /*7570*/  LOP3.LUT R0, R252.reuse, 0x1c, RZ, 0xfc, !PT ;  /* 0x0000001cfc007812 */ /* 0x040fe200078efcff */
[----:B------:R-:W-:Y:S01]  /*7580*/  STL [R1+0x42c], R94 ;  /* 0x00042c5e01007387 */ /* 0x000fe20000100800 */
[----:B------:R-:W-:Y:S02]  /*7590*/  LOP3.LUT R3, R252, 0x2, RZ, 0xfc, !PT ;  /* 0x00000002fc037812 */ /* 0x000fe400078efcff */
[----:B------:R-:W-:Y:S01]  /*75a0*/  ISETP.GE.AND P5, PT, R0, c[0x0][0x180], PT ;  /* 0x0000600000007a0c */ /* 0x000fe20003fa6270 */
[----:B------:R-:W-:Y:S01]  /*75b0*/  STL [R1+0x428], R96 ;  /* 0x0004286001007387 */ /* 0x000fe20000100800 */
[C---:B------:R-:W-:Y:S02]  /*75c0*/  LOP3.LUT R0, R252.reuse, 0x6, RZ, 0xfc, !PT ;  /* 0x00000006fc007812 */ /* 0x040fe400078efcff */
[----:B------:R-:W-:Y:S01]  /*75d0*/  SEL R105, R89, RZ, !P5 ;  /* 0x000000ff59697207 */ /* 0x000fe20006800000 */
[----:B------:R-:W-:Y:S01]  /*75e0*/  STL [R1+0x424], R97 ;  /* 0x0004246101007387 */ /* 0x000fe20000100800 */
[----:B------:R-:W-:-:S02]  /*75f0*/  LOP3.LUT R2, R252, 0xa, RZ, 0xfc, !PT ;  /* 0x0000000afc027812 */ /* 0x000fc400078efcff */
[----:B------:R-:W-:Y:S01]  /*7600*/  ISETP.NE.U32.AND P5, PT, R105, RZ, PT ;  /* 0x000000ff6900720c */ /* 0x000fe20003fa5070 */
[----:B------:R-:W-:Y:S04]  /*7610*/  STL [R1+0x420], R98 ;  /* 0x0004206201007387 */ /* 0x000fe80000100800 */
[----:B------:R-:W-:Y:S04]  /*7620*/  STL [R1+0x41c], R100 ;  /* 0x00041c6401007387 */ /* 0x000fe80000100800 */
[----:B------:R-:W-:Y:S04]  /*7630*/  STL [R1+0x418], R101 ;  /* 0x0004186501007387 */ /* 0x000fe80000100800 */
[----:B------:R-:W-:Y:S04]  /*7640*/  STL [R1+0x414], R102 ;  /* 0x0004146601007387 */ /* 0x000fe80000100800 */
[----:B------:R-:W-:Y:S04]  /*7650*/  STL [R1+0x410], R88 ;  /* 0x0004105801007387 */ /* 0x000fe80000100800 */
[----:B------:R1:W-:Y:S01]  /*7660*/  LDGSTS.E [R126+0x30800], [R160.64], P4 ;  /* 0x30800000a07e7fae */ /* 0x0003e2000a121846 */
[----:B------:R-:W-:-:S02]  /*7670*/  ISETP.GE.AND P4, PT, R3, c[0x0][0x180], PT ;  /* 0x0000600003007a0c */ /* 0x000fc40003f86270 */
[----:B------:R-:W-:Y:S01]  /*7680*/  LOP3.LUT R3, R252, 0x12, RZ, 0xfc, !PT ;  /* 0x00000012fc037812 */ /* 0x000fe200078efcff */
[----:B------:R-:W-:Y:S01]  /*7690*/  STL [R1+0x40c], R86 ;  /* 0x00040c5601007387 */ /* 0x000fe20000100800 */
[----:B------:R-:W-:Y:S02]  /*76a0*/  SEL R104, R89, RZ, !P4 ;  /* 0x000000ff59687207 */ /* 0x000fe40006000000 */
[----:B------:R-:W-:Y:S01]  /*76b0*/  ISETP.GE.AND P4, PT, R2, c[0x0][0x180], PT ;  /* 0x0000600002007a0c */ /* 0x000fe20003f86270 */
[----:B------:R-:W-:Y:S01]  /*76c0*/  STL [R1+0x408], R85 ;  /* 0x0004085501007387 */ /* 0x000fe20000100800 */
[----:B------:R-:W-:-:S03]  /*76d0*/  LOP3.LUT R2, R252, 0x16, RZ, 0xfc, !PT ;  /* 0x00000016fc027812 */ /* 0x000fc600078efcff */
[----:B------:R-:W-:Y:S01]  /*76e0*/  STL [R1+0x404], R84 ;  /* 0x0004045401007387 */ /* 0x000fe20000100800 */
[----:B-1----:R-:W-:Y:S02]  /*76f0*/  IMAD R161, R48, c[0x0][0x190], RZ ;  /* 0x0000640030a17a24 */ /* 0x002fe400078e02ff */
[----:B------:R-:W-:Y:S01]  /*7700*/  IMAD R160, R43, c[0x0][0x190], RZ ;  /* 0x000064002ba07a24 */ /* 0x000fe200078e02ff */
[----:B------:R1:W-:Y:S01]  /*7710*/  LDGSTS.E [R126+0x30c00], [R156.64], P2 ;  /* 0x30c000009c7e7fae */ /* 0x0003e20009121846 */
[----:B------:R-:W-:Y:S02]  /*7720*/  ISETP.GE.AND P2, PT, R0, c[0x0][0x180], PT ;  /* 0x0000600000007a0c */ /* 0x000fe40003f46270 */
[----:B------:R-:W-:Y:S01]  /*7730*/  LOP3.LUT R0, R252, 0xe, RZ, 0xfc, !PT ;  /* 0x0000000efc007812 */ /* 0x000fe200078efcff */
[----:B------:R-:W-:Y:S01]  /*7740*/  STL [R1+0x400], R82 ;  /* 0x0004005201007387 */ /* 0x000fe20000100800 */
[C---:B------:R-:W-:Y:S02]  /*7750*/  SEL R105, R89.reuse, RZ, !P2 ;  /* 0x000000ff59697207 */ /* 0x040fe40005000000 */
[----:B------:R-:W-:Y:S01]  /*7760*/  ISETP.NE.U32.AND P2, PT, R104, RZ, PT ;  /* 0x000000ff6800720c */ /* 0x000fe20003f45070 */
[----:B------:R-:W-:Y:S01]  /*7770*/  STL [R1+0x3fc], R81 ;  /* 0x0003fc5101007387 */ /* 0x000fe20000100800 */
[----:B------:R-:W-:-:S02]  /*7780*/  SEL R104, R89, RZ, !P4 ;  /* 0x000000ff59687207 */ /* 0x000fc40006000000 */
[----:B------:R-:W-:Y:S01]  /*7790*/  ISETP.NE.U32.AND P4, PT, R105, RZ, PT ;  /* 0x000000ff6900720c */ /* 0x000fe20003f85070 */
[----:B------:R-:W-:Y:S01]  /*77a0*/  STL [R1+0x3f8], R80 ;  /* 0x0003f85001007387 */ /* 0x000fe20000100800 */
[----:B-1----:R-:W-:Y:S02]  /*77b0*/  IMAD R157, R46, c[0x0][0x190], RZ ;  /* 0x000064002e9d7a24 */ /* 0x002fe400078e02ff */
[----:B------:R-:W-:Y:S01]  /*77c0*/  IMAD R156, R45, c[0x0][0x190], RZ ;  /* 0x000064002d9c7a24 */ /* 0x000fe200078e02ff */
[----:B------:R-:W-:Y:S04]  /*77d0*/  STL [R1+0x3f4], R78 ;  /* 0x0003f44e01007387 */ /* 0x000fe80000100800 */
[----:B------:R-:W-:Y:S04]  /*77e0*/  STL [R1+0x3f0], R77 ;  /* 0x0003f04d01007387 */ /* 0x000fe80000100800 */
[----:B------:R1:W-:Y:S01]  /*77f0*/  LDGSTS.E [R126+0x31000], [R152.64], P1 ;  /* 0x31000000987e7fae */ /* 0x0003e20008921846 */
[----:B------:R-:W-:-:S02]  /*7800*/  ISETP.GE.AND P1, PT, R0, c[0x0][0x180], PT ;  /* 0x0000600000007a0c */ /* 0x000fc40003f26270 */
[----:B------:R-:W-:Y:S01]  /*7810*/  LOP3.LUT R0, R252, 0x1a, RZ, 0xfc, !PT ;  /* 0x0000001afc007812 */ /* 0x000fe200078efcff */
[----:B------:R-:W-:Y:S01]  /*7820*/  STL [R1+0x3ec], R76 ;  /* 0x0003ec4c01007387 */ /* 0x000fe20000100800 */
[----:B------:R-:W-:Y:S02]  /*7830*/  SEL R105, R89, RZ, !P1 ;  /* 0x000000ff59697207 */ /* 0x000fe40004800000 */
[----:B------:R-:W-:Y:S01]  /*7840*/  ISETP.NE.U32.AND P1, PT, R104, RZ, PT ;  /* 0x000000ff6800720c */ /* 0x000fe20003f25070 */
[----:B------:R-:W-:Y:S04]  /*7850*/  STL [R1+0x3e8], R74 ;  /* 0x0003e84a01007387 */ /* 0x000fe80000100800 */
[----:B------:R-:W-:Y:S01]  /*7860*/  STL [R1+0x3e4], R73 ;  /* 0x0003e44901007387 */ /* 0x000fe20000100800 */
[----:B-1----:R-:W-:-:S02]  /*7870*/  IMAD R153, R44, c[0x0][0x190], RZ ;  /* 0x000064002c997a24 */ /* 0x002fc400078e02ff */
[----:B------:R-:W-:Y:S01]  /*7880*/  IMAD R152, R27, c[0x0][0x190], RZ ;  /* 0x000064001b987a24 */ /* 0x000fe200078e02ff */
[----:B------:R-:W-:Y:S04]  /*7890*/  STL [R1+0x3e0], R72 ;  /* 0x0003e04801007387 */ /* 0x000fe80000100800 */
[----:B------:R-:W-:Y:S04]  /*78a0*/  STL [R1+0x3dc], R70 ;  /* 0x0003dc4601007387 */ /* 0x000fe80000100800 */
[----:B------:R1:W-:Y:S01]  /*78b0*/  LDGSTS.E [R126+0x31400], [R148.64], P0 ;  /* 0x31400000947e7fae */ /* 0x0003e20008121846 */
[----:B------:R-:W-:-:S03]  /*78c0*/  ISETP.NE.U32.AND P0, PT, R105, RZ, PT ;  /* 0x000000ff6900720c */ /* 0x000fc60003f05070 */
[----:B------:R-:W-:Y:S04]  /*78d0*/  STL [R1+0x3d8], R69 ;  /* 0x0003d84501007387 */ /* 0x000fe80000100800 */
[----:B------:R3:W-:Y:S01]  /*78e0*/  LDGSTS.E [R126+0x31800], [R144.64], P3 ;  /* 0x31800000907e7fae */ /* 0x0007e20009921846 */
[----:B------:R-:W-:-:S03]  /*78f0*/  ISETP.GE.AND P3, PT, R3, c[0x0][0x180], PT ;  /* 0x0000600003007a0c */ /* 0x000fc60003f66270 */
[----:B------:R-:W-:Y:S01]  /*7900*/  STL [R1+0x3d4], R68 ;  /* 0x0003d44401007387 */ /* 0x000fe20000100800 */
[----:B------:R-:W-:Y:S01]  /*7910*/  SEL R104, R89, RZ, !P3 ;  /* 0x000000ff59687207 */ /* 0x000fe20005800000 */
[----:B-1----:R-:W-:Y:S01]  /*7920*/  IMAD R149, R42, c[0x0][0x190], RZ ;  /* 0x000064002a957a24 */ /* 0x002fe200078e02ff */
[----:B------:R-:W-:Y:S01]  /*7930*/  ISETP.GE.AND P3, PT, R0, c[0x0][0x180], PT ;  /* 0x0000600000007a0c */ /* 0x000fe20003f66270 */
[----:B------:R1:W-:Y:S01]  /*7940*/  LDGSTS.E [R126+0x31c00], [R140.64], P5 ;  /* 0x31c000008c7e7fae */ /* 0x0003e2000a921846 */
[----:B------:R-:W-:Y:S01]  /*7950*/  ISETP.GE.AND P5, PT, R2, c[0x0][0x180], PT ;  /* 0x0000600002007a0c */ /* 0x000fe20003fa6270 */
[----:B------:R-:W-:Y:S01]  /*7960*/  IMAD R148, R41, c[0x0][0x190], RZ ;  /* 0x0000640029947a24 */ /* 0x000fe200078e02ff */
[----:B------:R-:W-:Y:S01]  /*7970*/  LOP3.LUT R0, R252, 0x1e, RZ, 0xfc, !PT ;  /* 0x0000001efc007812 */ /* 0x000fe200078efcff */
[----:B------:R-:W-:Y:S01]  /*7980*/  STL [R1+0x3d0], R66 ;  /* 0x0003d04201007387 */ /* 0x000fe20000100800 */
[C---:B------:R-:W-:Y:S01]  /*7990*/  SEL R105, R89.reuse, RZ, !P5 ;  /* 0x000000ff59697207 */ /* 0x040fe20006800000 */
[----:B---3--:R-:W-:Y:S01]  /*79a0*/  IMAD R145, R40, c[0x0][0x190], RZ ;  /* 0x0000640028917a24 */ /* 0x008fe200078e02ff */
[----:B------:R-:W-:Y:S01]  /*79b0*/  ISETP.NE.U32.AND P5, PT, R104, RZ, PT ;  /* 0x000000ff6800720c */ /* 0x000fe20003fa5070 */
[----:B------:R-:W-:Y:S01]  /*79c0*/  STL [R1+0x3cc], R65 ;  /* 0x0003cc4101007387 */ /* 0x000fe20000100800 */
[----:B------:R-:W-:Y:S01]  /*79d0*/  SEL R104, R89, RZ, !P3 ;  /* 0x000000ff59687207 */ /* 0x000fe20005800000 */
[----:B------:R-:W-:-:S02]  /*79e0*/  IMAD R144, R11, c[0x0][0x190], RZ ;  /* 0x000064000b907a24 */ /* 0x000fc400078e02ff */
[----:B------:R-:W-:Y:S01]  /*79f0*/  STL [R1+0x3c8], R64 ;  /* 0x0003c84001007387 */ /* 0x000fe20000100800 */
[----:B-1----:R-:W-:Y:S01]  /*7a00*/  IMAD R141, R38, c[0x0][0x190], RZ ;  /* 0x00006400268d7a24 */ /* 0x002fe200078e02ff */
[----:B------:R-:W-:Y:S01]  /*7a10*/  ISETP.NE.U32.AND P3, PT, R104, RZ, PT ;  /* 0x000000ff6800720c */ /* 0x000fe20003f65070 */
[----:B------:R-:W-:Y:S01]  /*7a20*/  IMAD R126, R13, c[0x0][0x190], RZ ;  /* 0x000064000d7e7a24 */ /* 0x000fe200078e02ff */
[----:B------:R-:W-:Y:S01]  /*7a30*/  STL [R1+0x3c4], R62 ;  /* 0x0003c43e01007387 */ /* 0x000fe20000100800 */
[----:B------:R-:W-:-:S03]  /*7a40*/  IMAD R140, R5, c[0x0][0x190], RZ ;  /* 0x00006400058c7a24 */ /* 0x000fc600078e02ff */
[----:B------:R-:W-:Y:S04]  /*7a50*/  STL [R1+0x3c0], R61 ;  /* 0x0003c03d01007387 */ /* 0x000fe80000100800 */
[----:B------:R-:W-:Y:S04]  /*7a60*/  STL [R1+0x3bc], R60 ;  /* 0x0003bc3c01007387 */ /* 0x000fe80000100800 */
[----:B------:R-:W-:Y:S04]  /*7a70*/  STL [R1+0x3b8], R58 ;  /* 0x0003b83a01007387 */ /* 0x000fe80000100800 */
[----:B------:R-:W-:Y:S04]  /*7a80*/  STL [R1+0x3b4], R168 ;  /* 0x0003b4a801007387 */ /* 0x000fe80000100800 */
[----:B------:R1:W-:Y:S01]  /*7a90*/  LDGSTS.E [R134+0x30200], [R136.64], P2 ;  /* 0x3020000088867fae */ /* 0x0003e20009121846 */
[----:B------:R-:W-:-:S03]  /*7aa0*/  ISETP.NE.U32.AND P2, PT, R105, RZ, PT ;  /* 0x000000ff6900720c */ /* 0x000fc60003f45070 */
[----:B------:R-:W-:Y:S04]  /*7ab0*/  STL [R1+0x3b0], R174 ;  /* 0x0003b0ae01007387 */ /* 0x000fe80000100800 */
[----:B------:R-:W-:Y:S04]  /*7ac0*/  STL [R1+0x3ac], R170 ;  /* 0x0003acaa01007387 */ /* 0x000fe80000100800 */
[----:B------:R-:W-:Y:S01]  /*7ad0*/  STL [R1+0x3a8], R173 ;  /* 0x0003a8ad01007387 */ /* 0x000fe20000100800 */
[----:B-1----:R-:W-:Y:S02]  /*7ae0*/  IMAD R137, R37, c[0x0][0x190], RZ ;  /* 0x0000640025897a24 */ /* 0x002fe400078e02ff */
[----:B------:R-:W-:Y:S01]  /*7af0*/  IMAD R136, R6, c[0x0][0x190], RZ ;  /* 0x0000640006887a24 */ /* 0x000fe200078e02ff */
[----:B------:R1:W-:Y:S01]  /*7b00*/  LDGSTS.E [R134+0x30600], [R132.64], P4 ;  /* 0x3060000084867fae */ /* 0x0003e2000a121846 */
[----:B------:R-:W-:-:S03]  /*7b10*/  ISETP.GE.AND P4, PT, R252, UR4, PT ;  /* 0x00000004fc007c0c */ /* 0x000fc6000bf86270 */
[----:B------:R-:W-:Y:S01]  /*7b20*/  STL [R1+0x3a4], R172 ;  /* 0x0003a4ac01007387 */ /* 0x000fe20000100800 */
[----:B------:R-:W-:Y:S02]  /*7b30*/  SEL R104, RZ, 0x4, P4 ;  /* 0x00000004ff687807 */ /* 0x000fe40002000000 */
[----:B------:R-:W-:Y:S01]  /*7b40*/  ISETP.GE.AND P4, PT, R108, UR4, PT ;  /* 0x000000046c007c0c */ /* 0x000fe2000bf86270 */
[----:B------:R3:W-:Y:S01]  /*7b50*/  LDGSTS.E [R134+0x30a00], [R128.64], P1 ;  /* 0x30a0000080867fae */ /* 0x0007e20008921846 */
[----:B------:R-:W-:Y:S01]  /*7b60*/  ISETP.GE.AND P1, PT, R0, c[0x0][0x180], PT ;  /* 0x0000600000007a0c */ /* 0x000fe20003f26270 */
[----:B------:R-:W-:Y:S02]  /*7b70*/  IMAD R108, R25, c[0x0][0x190], RZ ;  /* 0x00006400196c7a24 */ /* 0x000fe400078e02ff */
[----:B------:R-:W-:Y:S01]  /*7b80*/  STL [R1+0x3a0], R169 ;  /* 0x0003a0a901007387 */ /* 0x000fe20000100800 */
[----:B------:R-:W-:Y:S01]  /*7b90*/  SEL R89, R89, RZ, !P1 ;  /* 0x000000ff59597207 */ /* 0x000fe20004800000 */
[----:B-1----:R-:W-:Y:S01]  /*7ba0*/  IMAD R133, R36, c[0x0][0x190], RZ ;  /* 0x0000640024857a24 */ /* 0x002fe200078e02ff */
[----:B------:R-:W-:Y:S01]  /*7bb0*/  ISETP.GE.AND P1, PT, R120, UR4, PT ;  /* 0x0000000478007c0c */ /* 0x000fe2000bf26270 */
[----:B------:R-:W-:Y:S01]  /*7bc0*/  STL [R1+0x39c], R165 ;  /* 0x00039ca501007387 */ /* 0x000fe20000100800 */
[----:B------:R-:W-:-:S02]  /*7bd0*/  IMAD R120, R17, c[0x0][0x190], RZ ;  /* 0x0000640011787a24 */ /* 0x000fc400078e02ff */
[----:B------:R-:W-:Y:S01]  /*7be0*/  SEL R105, RZ, 0x4, P1 ;  /* 0x00000004ff697807 */ /* 0x000fe20000800000 */
[----:B------:R-:W-:Y:S01]  /*7bf0*/  STL [R1+0x394], R161 ;  /* 0x000394a101007387 */ /* 0x000fe20000100800 */
[----:B---3--:R-:W-:Y:S01]  /*7c00*/  IMAD R129, R34, c[0x0][0x190], RZ ;  /* 0x0000640022817a24 */ /* 0x008fe200078e02ff */
[----:B------:R-:W-:Y:S01]  /*7c10*/  ISETP.NE.U32.AND P1, PT, R89, RZ, PT ;  /* 0x000000ff5900720c */ /* 0x000fe20003f25070 */
[----:B------:R-:W-:Y:S01]  /*7c20*/  IMAD R128, R12, c[0x0][0x190], RZ ;  /* 0x000064000c807a24 */ /* 0x000fe200078e02ff */
[----:B------:R-:W-:Y:S01]  /*7c30*/  STL [R1+0x390], R157 ;  /* 0x0003909d01007387 */ /* 0x000fe20000100800 */
[----:B------:R-:W-:-:S03]  /*7c40*/  IMAD R132, R9, c[0x0][0x190], RZ ;  /* 0x0000640009847a24 */ /* 0x000fc600078e02ff */
[----:B------:R-:W-:Y:S04]  /*7c50*/  STL [R1+0x38c], R156 ;  /* 0x00038c9c01007387 */ /* 0x000fe80000100800 */
[----:B------:R-:W-:Y:S04]  /*7c60*/  STL [R1+0x388], R153 ;  /* 0x0003889901007387 */ /* 0x000fe80000100800 */
[----:B------:R-:W-:Y:S04]  /*7c70*/  STL [R1+0x384], R149 ;  /* 0x0003849501007387 */ /* 0x000fe80000100800 */
[----:B------:R1:W-:Y:S01]  /*7c80*/  LDGSTS.E [R134+0x30e00], [R124.64], P0 ;  /* 0x30e000007c867fae */ /* 0x0003e20008121846 */
[----:B------:R-:W-:Y:S01]  /*7c90*/  ISETP.GT.AND P0, PT, R122, 0x3f, PT ;  /* 0x0000003f7a00780c */ /* 0x000fe20003f04270 */
[----:B------:R-:W-:-:S02]  /*7ca0*/  IMAD R122, R16, c[0x0][0x190], RZ ;  /* 0x00006400107a7a24 */ /* 0x000fc400078e02ff */
[----:B------:R-:W-:Y:S01]  /*7cb0*/  STL [R1+0x380], R148 ;  /* 0x0003809401007387 */ /* 0x000fe20000100800 */
[----:B------:R-:W-:Y:S02]  /*7cc0*/  SEL R104, R104, RZ, P0 ;  /* 0x000000ff68687207 */ /* 0x000fe40000000000 */
[----:B------:R-:W-:Y:S01]  /*7cd0*/  SEL R105, R105, RZ, P0 ;  /* 0x000000ff69697207 */ /* 0x000fe20000000000 */
[----:B------:R-:W-:Y:S01]  /*7ce0*/  STL [R1+0x37c], R145 ;  /* 0x00037c9101007387 */ /* 0x000fe20000100800 */
[----:B-1----:R-:W-:-:S03]  /*7cf0*/  IMAD R125, R33, c[0x0][0x190], RZ ;  /* 0x00006400217d7a24 */ /* 0x002fc600078e02ff */
[----:B------:R1:W-:Y:S01]  /*7d00*/  LDGSTS.E [R134+0x31200], [R116.64], P5 ;  /* 0x3120000074867fae */ /* 0x0003e2000a921846 */
[----:B------:R-:W-:Y:S01]  /*7d10*/  ISETP.GE.AND P5, PT, R118, UR4, PT ;  /* 0x0000000476007c0c */ /* 0x000fe2000bfa6270 */
[----:B------:R-:W-:Y:S02]  /*7d20*/  IMAD R118, R18, c[0x0][0x190], RZ ;  /* 0x0000640012767a24 */ /* 0x000fe400078e02ff */
[----:B------:R-:W-:Y:S01]  /*7d30*/  STL [R1+0x378], R141 ;  /* 0x0003788d01007387 */ /* 0x000fe20000100800 */
[----:B------:R-:W-:Y:S01]  /*7d40*/  IMAD R124, R14, c[0x0][0x190], RZ ;  /* 0x000064000e7c7a24 */ /* 0x000fe200078e02ff */
[----:B------:R-:W-:Y:S02]  /*7d50*/  SEL R89, RZ, 0x4, P5 ;  /* 0x00000004ff597807 */ /* 0x000fe40002800000 */
[----:B------:R3:W-:Y:S01]  /*7d60*/  LDGSTS.E [R134+0x31600], [R112.64], P2 ;  /* 0x3160000070867fae */ /* 0x0007e20009121846 */
[----:B------:R-:W-:Y:S02]  /*7d70*/  ISETP.NE.U32.AND P5, PT, R104, RZ, PT ;  /* 0x000000ff6800720c */ /* 0x000fe40003fa5070 */
[----:B------:R-:W-:Y:S01]  /*7d80*/  SEL R89, R89, RZ, P0 ;  /* 0x000000ff59597207 */ /* 0x000fe20000000000 */
[----:B------:R-:W-:Y:S01]  /*7d90*/  STL [R1+0x374], R137 ;  /* 0x0003748901007387 */ /* 0x000fe20000100800 */
[----:B-1----:R-:W-:Y:S01]  /*7da0*/  IMAD R117, R30, c[0x0][0x190], RZ ;  /* 0x000064001e757a24 */ /* 0x002fe200078e02ff */
[----:B------:R-:W-:Y:S01]  /*7db0*/  SEL R104, RZ, 0x4, P4 ;  /* 0x00000004ff687807 */ /* 0x000fe20002000000 */
[----:B------:R-:W-:Y:S01]  /*7dc0*/  IMAD R116, R20, c[0x0][0x190], RZ ;  /* 0x0000640014747a24 */ /* 0x000fe200078e02ff */
[----:B------:R-:W-:Y:S01]  /*7dd0*/  STL [R1+0x370], R133 ;  /* 0x0003708501007387 */ /* 0x000fe20000100800 */
[----:B------:R-:W-:-:S02]  /*7de0*/  ISETP.NE.U32.AND P2, PT, R89, RZ, PT ;  /* 0x000000ff5900720c */ /* 0x000fc40003f45070 */
[----:B------:R-:W-:Y:S01]  /*7df0*/  SEL R0, R104, RZ, P0 ;  /* 0x000000ff68007207 */ /* 0x000fe20000000000 */
[----:B---3--:R-:W-:Y:S01]  /*7e00*/  IMAD R113, R29, c[0x0][0x190], RZ ;  /* 0x000064001d717a24 */ /* 0x008fe200078e02ff */
[----:B------:R-:W-:Y:S01]  /*7e10*/  STL [R1+0x36c], R129 ;  /* 0x00036c8101007387 */ /* 0x000fe20000100800 */
[----:B------:R-:W-:Y:S01]  /*7e20*/  IMAD R112, R22, c[0x0][0x190], RZ ;  /* 0x0000640016707a24 */ /* 0x000fe200078e02ff */
[----:B------:R-:W-:Y:S02]  /*7e30*/  ISETP.NE.U32.AND P4, PT, R105, RZ, PT ;  /* 0x000000ff6900720c */ /* 0x000fe40003f85070 */
[----:B------:R-:W-:Y:S04]  /*7e40*/  STL [R1+0x368], R125 ;  /* 0x0003687d01007387 */ /* 0x000fe80000100800 */
        /* <DEDUP_REMOVED lines=9> */
[----:B------:R1:W-:Y:S01]  /*7ee0*/  LDGSTS.E [R134+0x31a00], [R180.64], P3 ;  /* 0x31a00000b4867fae */ /* 0x0003e20009921846 */
[----:B------:R-:W-:-:S03]  /*7ef0*/  LEA R2, P3, R90, R242, 0x2 ;  /* 0x000000f25a027211 */ /* 0x000fc600078610ff */
[----:B------:R-:W-:Y:S01]  /*7f00*/  STL [R1+0x340], R116 ;  /* 0x0003407401007387 */ /* 0x000fe20000100800 */
[----:B------:R-:W-:-:S03]  /*7f10*/  LEA.HI.X.SX32 R3, R90, R243, 0x2, P3 ;  /* 0x000000f35a037211 */ /* 0x000fc600018f16ff */
[----:B------:R-:W-:Y:S04]  /*7f20*/  STL [R1+0x33c], R118 ;  /* 0x00033c7601007387 */ /* 0x000fe80000100800 */
[----:B------:R2:W-:Y:S01]  /*7f30*/  LDGSTS.E [R134+0x31e00], [R176.64], P1 ;  /* 0x31e00000b0867fae */ /* 0x0005e20008921846 */
[CC--:B------:R-:W-:Y:S01]  /*7f40*/  LEA R12, P1, R92.reuse, R242.reuse, 0x2 ;  /* 0x000000f25c0c7211 */ /* 0x0c0fe200078210ff */
[----:B-1----:R-:W-:Y:S02]  /*7f50*/  IMAD R180, R83, c[0x0][0x190], RZ ;  /* 0x0000640053b47a24 */ /* 0x002fe400078e02ff */
[----:B------:R-:W-:Y:S01]  /*7f60*/  STL [R1+0x338], R120 ;  /* 0x0003387801007387 */ /* 0x000fe20000100800 */
[-C--:B------:R-:W-:Y:S02]  /*7f70*/  LEA.HI.X.SX32 R13, R92, R243.reuse, 0x2, P1 ;  /* 0x000000f35c0d7211 */ /* 0x080fe400008f16ff */
[CC--:B------:R-:W-:Y:S01]  /*7f80*/  LEA R250, P1, R94.reuse, R242.reuse, 0x2 ;  /* 0x000000f25efa7211 */ /* 0x0c0fe200078210ff */
[----:B------:R-:W-:Y:S03]  /*7f90*/  STL [R1+0x334], R122 ;  /* 0x0003347a01007387 */ /* 0x000fe60000100800 */
[----:B------:R-:W-:Y:S01]  /*7fa0*/  LEA.HI.X.SX32 R251, R94, R243, 0x2, P1 ;  /* 0x000000f35efb7211 */ /* 0x000fe200008f16ff */
[----:B------:R-:W-:Y:S01]  /*7fb0*/  STL [R1+0x330], R124 ;  /* 0x0003307c01007387 */ /* 0x000fe20000100800 */
[----:B------:R-:W-:Y:S01]  /*7fc0*/  LEA R246, P1, R97, R242, 0x2 ;  /* 0x000000f261f67211 */ /* 0x000fe200078210ff */
[----:B--2---:R-:W-:-:S02]  /*7fd0*/  IMAD R134, R8, c[0x0][0x190], RZ ;  /* 0x0000640008867a24 */ /* 0x004fc400078e02ff */
[----:B------:R-:W-:Y:S01]  /*7fe0*/  STL [R1+0x32c], R126 ;  /* 0x00032c7e01007387 */ /* 0x000fe20000100800 */
[-C--:B------:R-:W-:Y:S01]  /*7ff0*/  LEA.HI.X.SX32 R247, R97, R243.reuse, 0x2, P1 ;  /* 0x000000f361f77211 */ /* 0x080fe200008f16ff */
[----:B------:R-:W-:Y:S01]  /*8000*/  IMAD R176, R75, c[0x0][0x190], RZ ;  /* 0x000064004bb07a24 */ /* 0x000fe200078e02ff */
[CC--:B------:R-:W-:Y:S01]  /*8010*/  LEA R4, P1, R100.reuse, R242.reuse, 0x2 ;  /* 0x000000f264047211 */ /* 0x0c0fe200078210ff */
[----:B------:R-:W-:Y:S03]  /*8020*/  STL [R1+0x328], R128 ;  /* 0x0003288001007387 */ /* 0x000fe60000100800 */
[----:B------:R-:W-:Y:S01]  /*8030*/  LEA.HI.X.SX32 R5, R100, R243, 0x2, P1 ;  /* 0x000000f364057211 */ /* 0x000fe200008f16ff */
[----:B------:R-:W-:Y:S01]  /*8040*/  STL [R1+0x324], R130 ;  /* 0x0003248201007387 */ /* 0x000fe20000100800 */
[----:B------:R-:W-:-:S03]  /*8050*/  LEA R8, P1, R102, R242, 0x2 ;  /* 0x000000f266087211 */ /* 0x000fc600078210ff */
[----:B------:R-:W-:Y:S01]  /*8060*/  STL [R1+0x320], R132 ;  /* 0x0003208401007387 */ /* 0x000fe20000100800 */
[----:B------:R-:W-:-:S03]  /*8070*/  LEA.HI.X.SX32 R9, R102, R243, 0x2, P1 ;  /* 0x000000f366097211 */ /* 0x000fc600008f16ff */
[----:B------:R1:W-:Y:S04]  /*8080*/  STL.64 [R1+0x10], R2 ;  /* 0x0000100201007387 */ /* 0x0003e80000100a00 */
[----:B------:R-:W-:Y:S04]  /*8090*/  STL [R1+0x31c], R134 ;  /* 0x00031c8601007387 */ /* 0x000fe80000100800 */
[----:B------:R2:W-:Y:S01]  /*80a0*/  STL.64 [R1+0x8], R12 ;  /* 0x0000080c01007387 */ /* 0x0005e20000100a00 */
[----:B-1----:R-:W-:-:S03]  /*80b0*/  LEA R2, P3, R93, R242, 0x2 ;  /* 0x000000f25d027211 */ /* 0x002fc600078610ff */
[----:B------:R-:W-:Y:S01]  /*80c0*/  STL [R1+0x318], R136 ;  /* 0x0003188801007387 */ /* 0x000fe20000100800 */
[----:B------:R-:W-:-:S03]  /*80d0*/  LEA.HI.X.SX32 R3, R93, R243, 0x2, P3 ;  /* 0x000000f35d037211 */ /* 0x000fc600018f16ff */
[----:B------:R-:W-:Y:S01]  /*80e0*/  STL.64 [R1+0x810], R250 ;  /* 0x000810fa01007387 */ /* 0x000fe20000100a00 */
[-C--:B------:R-:W-:Y:S02]  /*80f0*/  LEA R248, P3, R96, R242.reuse, 0x2 ;  /* 0x000000f260f87211 */ /* 0x080fe400078610ff */
[-C--:B--2---:R-:W-:Y:S01]  /*8100*/  LEA R12, P1, R86, R242.reuse, 0x2 ;  /* 0x000000f2560c7211 */ /* 0x084fe200078210ff */
[----:B------:R-:W-:Y:S01]  /*8110*/  STL.64 [R1], R2 ;  /* 0x0000000201007387 */ /* 0x000fe20000100a00 */
[-C--:B------:R-:W-:Y:S02]  /*8120*/  LEA.HI.X.SX32 R249, R96, R243.reuse, 0x2, P3 ;  /* 0x000000f360f97211 */ /* 0x080fe400018f16ff */
[-C--:B------:R-:W-:Y:S01]  /*8130*/  LEA R244, P3, R98, R242.reuse, 0x2 ;  /* 0x000000f262f47211 */ /* 0x080fe200078610ff */
[----:B------:R1:W-:Y:S01]  /*8140*/  STL [R1+0x820], R2 ;  /* 0x0008200201007387 */ /* 0x0003e20000100800 */
[-C--:B------:R-:W-:Y:S02]  /*8150*/  LEA.HI.X.SX32 R13, R86, R243.reuse, 0x2, P1 ;  /* 0x000000f3560d7211 */ /* 0x080fe400008f16ff */
[----:B------:R-:W-:Y:S01]  /*8160*/  LEA.HI.X.SX32 R245, R98, R243, 0x2, P3 ;  /* 0x000000f362f57211 */ /* 0x000fe200018f16ff */
[----:B------:R2:W-:Y:S01]  /*8170*/  STL [R1+0x818], R3 ;  /* 0x0008180301007387 */ /* 0x0005e20000100800 */
[----:B------:R-:W-:-:S02]  /*8180*/  LEA R6, P3, R101, R242, 0x2 ;  /* 0x000000f265067211 */ /* 0x000fc400078610ff */
[-C--:B------:R-:W-:Y:S01]  /*8190*/  LEA R16, P1, R84, R242.reuse, 0x2 ;  /* 0x000000f254107211 */ /* 0x080fe200078210ff */
[----:B------:R-:W-:Y:S01]  /*81a0*/  STL [R1+0x314], R138 ;  /* 0x0003148a01007387 */ /* 0x000fe20000100800 */
[-C--:B------:R-:W-:Y:S01]  /*81b0*/  LEA.HI.X.SX32 R7, R101, R243.reuse, 0x2, P3 ;  /* 0x000000f365077211 */ /* 0x080fe200018f16ff */
[----:B-1----:R-:W-:Y:S01]  /*81c0*/  IMAD R2, R19, c[0x0][0x190], RZ ;  /* 0x0000640013027a24 */ /* 0x002fe200078e02ff */
[-C--:B------:R-:W-:Y:S01]  /*81d0*/  LEA R10, P3, R88, R242.reuse, 0x2 ;  /* 0x000000f2580a7211 */ /* 0x080fe200078610ff */
[----:B------:R1:W-:Y:S01]  /*81e0*/  STL [R1+0x310], R140 ;  /* 0x0003108c01007387 */ /* 0x0003e20000100800 */
[-C--:B------:R-:W-:Y:S01]  /*81f0*/  LEA.HI.X.SX32 R17, R84, R243.reuse, 0x2, P1 ;  /* 0x000000f354117211 */ /* 0x080fe200008f16ff */
[----:B--2---:R-:W-:Y:S01]  /*8200*/  IMAD R3, R35, c[0x0][0x190], RZ ;  /* 0x0000640023037a24 */ /* 0x004fe200078e02ff */
[----:B------:R-:W-:Y:S01]  /*8210*/  LEA.HI.X.SX32 R11, R88, R243, 0x2, P3 ;  /* 0x000000f3580b7211 */ /* 0x000fe200018f16ff */
[----:B------:R-:W-:Y:S01]  /*8220*/  STL [R1+0x30c], R142 ;  /* 0x00030c8e01007387 */ /* 0x000fe20000100800 */
[----:B------:R-:W-:-:S02]  /*8230*/  LEA R14, P3, R85, R242, 0x2 ;  /* 0x000000f2550e7211 */ /* 0x000fc400078610ff */
[-C--:B------:R-:W-:Y:S01]  /*8240*/  LEA R20, P1, R81, R242.reuse, 0x2 ;  /* 0x000000f251147211 */ /* 0x080fe200078210ff */
[----:B------:R2:W-:Y:S01]  /*8250*/  STL [R1+0x308], R144 ;  /* 0x0003089001007387 */ /* 0x0005e20000100800 */
[-C--:B------:R-:W-:Y:S02]  /*8260*/  LEA.HI.X.SX32 R15, R85, R243.reuse, 0x2, P3 ;  /* 0x000000f3550f7211 */ /* 0x080fe400018f16ff */
[-C--:B------:R-:W-:Y:S01]  /*8270*/  LEA R18, P3, R82, R242.reuse, 0x2 ;  /* 0x000000f252127211 */ /* 0x080fe200078610ff */
[----:B------:R-:W-:Y:S01]  /*8280*/  STL [R1+0x304], R146 ;  /* 0x0003049201007387 */ /* 0x000fe20000100800 */
[-C--:B------:R-:W-:Y:S02]  /*8290*/  LEA.HI.X.SX32 R21, R81, R243.reuse, 0x2, P1 ;  /* 0x000000f351157211 */ /* 0x080fe400008f16ff */
[----:B------:R-:W-:Y:S01]  /*82a0*/  LEA R24, P1, R78, R242, 0x2 ;  /* 0x000000f24e187211 */ /* 0x000fe200078210ff */
[----:B------:R3:W-:Y:S01]  /*82b0*/  STL [R1+0x300], R2 ;  /* 0x0003000201007387 */ /* 0x0007e20000100800 */
[----:B------:R-:W-:-:S02]  /*82c0*/  LEA.HI.X.SX32 R19, R82, R243, 0x2, P3 ;  /* 0x000000f352137211 */ /* 0x000fc400018f16ff */
[-C--:B------:R-:W-:Y:S01]  /*82d0*/  LEA R22, P3, R80, R242.reuse, 0x2 ;  /* 0x000000f250167211 */ /* 0x080fe200078610ff */
[----:B------:R-:W-:Y:S01]  /*82e0*/  STL [R1+0x2fc], R150 ;  /* 0x0002fc9601007387 */ /* 0x000fe20000100800 */
[-C--:B------:R-:W-:Y:S02]  /*82f0*/  LEA.HI.X.SX32 R25, R78, R243.reuse, 0x2, P1 ;  /* 0x000000f34e197211 */ /* 0x080fe400008f16ff */
[-C--:B------:R-:W-:Y:S01]  /*8300*/  LEA R28, P1, R76, R242.reuse, 0x2 ;  /* 0x000000f24c1c7211 */ /* 0x080fe200078210ff */
[----:B------:R4:W-:Y:S01]  /*8310*/  STL [R1+0x2f8], R152 ;  /* 0x0002f89801007387 */ /* 0x0009e20000100800 */
[-C--:B------:R-:W-:Y:S02]  /*8320*/  LEA.HI.X.SX32 R23, R80, R243.reuse, 0x2, P3 ;  /* 0x000000f350177211 */ /* 0x080fe400018f16ff */
[----:B------:R-:W-:Y:S01]  /*8330*/  LEA R26, P3, R77, R242, 0x2 ;  /* 0x000000f24d1a7211 */ /* 0x000fe200078610ff */
[----:B------:R-:W-:Y:S01]  /*8340*/  STL [R1+0x2f4], R154 ;  /* 0x0002f49a01007387 */ /* 0x000fe20000100800 */
[----:B------:R-:W-:-:S02]  /*8350*/  LEA.HI.X.SX32 R29, R76, R243, 0x2, P1 ;  /* 0x000000f34c1d7211 */ /* 0x000fc400008f16ff */
        /* <DEDUP_REMOVED lines=19> */
[----:B------:R-:W-:Y:S01]  /*8490*/  IMAD.MOV.U32 R239, RZ, RZ, R241 ;  /* 0x000000ffffef7224 */ /* 0x000fe200078e00f1 */
[-C--:B------:R-:W-:Y:S01]  /*84a0*/  LEA.HI.X.SX32 R39, R69, R243.reuse, 0x2, P3 ;  /* 0x000000f345277211 */ /* 0x080fe200018f16ff */
[----:B------:R-:W0:Y:S01]  /*84b0*/  LDGDEPBAR ;  /* 0x00000000000079af */ /* 0x000e220000000000 */
[-C--:B------:R-:W-:Y:S02]  /*84c0*/  LEA R42, P3, R66, R242.reuse, 0x2 ;  /* 0x000000f2422a7211 */ /* 0x080fe400078610ff */
[-C--:B------:R-:W-:Y:S02]  /*84d0*/  LEA.HI.X.SX32 R45, R65, R243.reuse, 0x2, P1 ;  /* 0x000000f3412d7211 */ /* 0x080fe400008f16ff */
[----:B------:R-:W-:Y:S02]  /*84e0*/  LEA R48, P1, R62, R242, 0x2 ;  /* 0x000000f23e307211 */ /* 0x000fe400078210ff */
[----:B------:R-:W-:-:S02]  /*84f0*/  LEA.HI.X.SX32 R43, R66, R243, 0x2, P3 ;  /* 0x000000f3422b7211 */ /* 0x000fc400018f16ff */
[-C--:B------:R-:W-:Y:S02]  /*8500*/  LEA R46, P3, R64, R242.reuse, 0x2 ;  /* 0x000000f2402e7211 */ /* 0x080fe400078610ff */
[-C--:B------:R-:W-:Y:S02]  /*8510*/  LEA.HI.X.SX32 R49, R62, R243.reuse, 0x2, P1 ;  /* 0x000000f33e317211 */ /* 0x080fe400008f16ff */
[-C--:B------:R-:W-:Y:S02]  /*8520*/  LEA R52, P1, R60, R242.reuse, 0x2 ;  /* 0x000000f23c347211 */ /* 0x080fe400078210ff */
[-C--:B------:R-:W-:Y:S02]  /*8530*/  LEA.HI.X.SX32 R47, R64, R243.reuse, 0x2, P3 ;  /* 0x000000f3402f7211 */ /* 0x080fe400018f16ff */
[----:B------:R-:W-:Y:S02]  /*8540*/  LEA R50, P3, R61, R242, 0x2 ;  /* 0x000000f23d327211 */ /* 0x000fe400078610ff */
[----:B------:R-:W-:-:S02]  /*8550*/  LEA.HI.X.SX32 R53, R60, R243, 0x2, P1 ;  /* 0x000000f33c357211 */ /* 0x000fc400008f16ff */
[-C--:B------:R-:W-:Y:S02]  /*8560*/  LEA R56, P1, R168, R242.reuse, 0x2 ;  /* 0x000000f2a8387211 */ /* 0x080fe400078210ff */
[-C--:B------:R-:W-:Y:S02]  /*8570*/  LEA.HI.X.SX32 R51, R61, R243.reuse, 0x2, P3 ;  /* 0x000000f33d337211 */ /* 0x080fe400018f16ff */
[-C--:B------:R-:W-:Y:S02]  /*8580*/  LEA R54, P3, R58, R242.reuse, 0x2 ;  /* 0x000000f23a367211 */ /* 0x080fe400078610ff */
[-C--:B------:R-:W-:Y:S01]  /*8590*/  LEA.HI.X.SX32 R57, R168, R243.reuse, 0x2, P1 ;  /* 0x000000f3a8397211 */ /* 0x080fe200008f16ff */
[----:B------:R-:W-:Y:S01]  /*85a0*/  IMAD R168, R59, c[0x0][0x190], RZ ;  /* 0x000064003ba87a24 */ /* 0x000fe200078e02ff */
[----:B------:R-:W-:Y:S02]  /*85b0*/  LEA R60, P1, R170, R242, 0x2 ;  /* 0x000000f2aa3c7211 */ /* 0x000fe400078210ff */
[----:B------:R-:W-:-:S02]  /*85c0*/  LEA.HI.X.SX32 R55, R58, R243, 0x2, P3 ;  /* 0x000000f33a377211 */ /* 0x000fc400018f16ff */
[-C--:B------:R-:W-:Y:S01]  /*85d0*/  LEA R58, P3, R174, R242.reuse, 0x2 ;  /* 0x000000f2ae3a7211 */ /* 0x080fe200078610ff */
[----:B------:R1:W-:Y:S01]  /*85e0*/  STL [R1+0x2d8], R168 ;  /* 0x0002d8a801007387 */ /* 0x0003e20000100800 */
[-C--:B------:R-:W-:Y:S01]  /*85f0*/  LEA.HI.X.SX32 R61, R170, R243.reuse, 0x2, P1 ;  /* 0x000000f3aa3d7211 */ /* 0x080fe200008f16ff */
[----:B------:R-:W-:Y:S01]  /*8600*/  IMAD R170, R63, c[0x0][0x190], RZ ;  /* 0x000064003faa7a24 */ /* 0x000fe200078e02ff */
[-C--:B------:R-:W-:Y:S02]  /*8610*/  LEA R64, P1, R172, R242.reuse, 0x2 ;  /* 0x000000f2ac407211 */ /* 0x080fe400078210ff */
[-C--:B------:R-:W-:Y:S01]  /*8620*/  LEA.HI.X.SX32 R59, R174, R243.reuse, 0x2, P3 ;  /* 0x000000f3ae3b7211 */ /* 0x080fe200018f16ff */
[----:B------:R-:W-:Y:S01]  /*8630*/  IMAD R174, R71, c[0x0][0x190], RZ ;  /* 0x0000640047ae7a24 */ /* 0x000fe200078e02ff */
[-C--:B------:R-:W-:Y:S01]  /*8640*/  LEA R62, P3, R173, R242.reuse, 0x2 ;  /* 0x000000f2ad3e7211 */ /* 0x080fe200078610ff */
[----:B------:R-:W-:Y:S01]  /*8650*/  STL [R1+0x2d4], R170 ;  /* 0x0002d4aa01007387 */ /* 0x000fe20000100800 */
[----:B------:R-:W-:Y:S01]  /*8660*/  LEA.HI.X.SX32 R65, R172, R243, 0x2, P1 ;  /* 0x000000f3ac417211 */ /* 0x000fe200008f16ff */
[----:B------:R-:W-:Y:S01]  /*8670*/  IMAD R172, R67, c[0x0][0x190], RZ ;  /* 0x0000640043ac7a24 */ /* 0x000fe200078e02ff */
[----:B------:R-:W-:-:S02]  /*8680*/  LEA R68, P1, R165, R242, 0x2 ;  /* 0x000000f2a5447211 */ /* 0x000fc400078210ff */
[-C--:B------:R-:W-:Y:S02]  /*8690*/  LEA.HI.X.SX32 R63, R173, R243.reuse, 0x2, P3 ;  /* 0x000000f3ad3f7211 */ /* 0x080fe400018f16ff */
        /* <DEDUP_REMOVED lines=90> */
[----:B-1----:R-:W-:Y:S02]  /*8c40*/  LEA R140, P1, R144, R242, 0x2 ;  /* 0x000000f2908c7211 */ /* 0x002fe400078210ff */
[----:B------:R-:W-:-:S02]  /*8c50*/  LEA.HI.X.SX32 R135, R138, R243, 0x2, P3 ;  /* 0x000000f38a877211 */ /* 0x000fc400018f16ff */
[-C--:B------:R-:W-:Y:S02]  /*8c60*/  LEA R138, P3, R142, R242.reuse, 0x2 ;  /* 0x000000f28e8a7211 */ /* 0x080fe400078610ff */
[-C--:B------:R-:W-:Y:S02]  /*8c70*/  LEA.HI.X.SX32 R141, R144, R243.reuse, 0x2, P1 ;  /* 0x000000f3908d7211 */ /* 0x080fe400008f16ff */
[-C--:B--2---:R-:W-:Y:S02]  /*8c80*/  LEA R144, P1, R2, R242.reuse, 0x2 ;  /* 0x000000f202907211 */ /* 0x084fe400078210ff */
[-C--:B------:R-:W-:Y:S02]  /*8c90*/  LEA.HI.X.SX32 R139, R142, R243.reuse, 0x2, P3 ;  /* 0x000000f38e8b7211 */ /* 0x080fe400018f16ff */
[-C--:B------:R-:W-:Y:S02]  /*8ca0*/  LEA R142, P3, R146, R242.reuse, 0x2 ;  /* 0x000000f2928e7211 */ /* 0x080fe400078610ff */
[----:B------:R-:W-:Y:S01]  /*8cb0*/  LEA.HI.X.SX32 R145, R2, R243, 0x2, P1 ;  /* 0x000000f302917211 */ /* 0x000fe200008f16ff */
[----:B---3--:R-:W-:Y:S01]  /*8cc0*/  IMAD R2, R147, c[0x0][0x190], RZ ;  /* 0x0000640093027a24 */ /* 0x008fe200078e02ff */
[----:B------:R-:W-:-:S02]  /*8cd0*/  LEA R148, P1, R152, R242, 0x2 ;  /* 0x000000f298947211 */ /* 0x000fc400078210ff */
[-C--:B------:R-:W-:Y:S02]  /*8ce0*/  LEA.HI.X.SX32 R143, R146, R243.reuse, 0x2, P3 ;  /* 0x000000f3928f7211 */ /* 0x080fe400018f16ff */
[-C--:B------:R-:W-:Y:S01]  /*8cf0*/  LEA R146, P3, R150, R242.reuse, 0x2 ;  /* 0x000000f296927211 */ /* 0x080fe200078610ff */
[----:B------:R1:W-:Y:S01]  /*8d00*/  STL [R1+0x1f0], R2 ;  /* 0x0001f00201007387 */ /* 0x0003e20000100800 */
[-C--:B------:R-:W-:Y:S02]  /*8d10*/  LEA.HI.X.SX32 R149, R152, R243.reuse, 0x2, P1 ;  /* 0x000000f398957211 */ /* 0x080fe400008f16ff */
[-C--:B----4-:R-:W-:Y:S01]  /*8d20*/  LEA R152, P1, R3, R242.reuse, 0x2 ;  /* 0x000000f203987211 */ /* 0x090fe200078210ff */
[----:B------:R-:W-:Y:S01]  /*8d30*/  STL [R1+0x1e4], R214 ;  /* 0x0001e4d601007387 */ /* 0x000fe20000100800 */
[----:B------:R-:W-:Y:S02]  /*8d40*/  LEA.HI.X.SX32 R147, R150, R243, 0x2, P3 ;  /* 0x000000f396937211 */ /* 0x000fe400018f16ff */
[----:B------:R-:W-:-:S02]  /*8d50*/  LEA R150, P3, R154, R242, 0x2 ;  /* 0x000000f29a967211 */ /* 0x000fc400078610ff */
[-C--:B------:R-:W-:Y:S01]  /*8d60*/  LEA.HI.X.SX32 R153, R3, R243.reuse, 0x2, P1 ;  /* 0x000000f303997211 */ /* 0x080fe200008f16ff */
[----:B-----5:R-:W-:Y:S01]  /*8d70*/  IMAD R3, R155, c[0x0][0x190], RZ ;  /* 0x000064009b037a24 */ /* 0x020fe200078e02ff */
[-C--:B------:R-:W-:Y:S02]  /*8d80*/  LEA R156, P1, R160, R242.reuse, 0x2 ;  /* 0x000000f2a09c7211 */ /* 0x080fe400078210ff */
        /* <DEDUP_REMOVED lines=41> */
[----:B------:R1:W-:Y:S01]  /*9020*/  STL [R1+0x180], R241 ;  /* 0x000180f101007387 */ /* 0x0003e20000100800 */
        /* <DEDUP_REMOVED lines=26> */
[-C--:B------:R-:W-:Y:S01]  /*91d0*/  LEA.HI.X.SX32 R209, R2, R243.reuse, 0x2, P1 ;  /* 0x000000f302d17211 */ /* 0x080fe200008f16ff */
[----:B-1----:R-:W-:Y:S01]  /*91e0*/  IMAD R2, R211, c[0x0][0x190], RZ ;  /* 0x00006400d3027a24 */ /* 0x002fe200078e02ff */
[CC--:B------:R-:W-:Y:S02]  /*91f0*/  LEA R212, P1, R3.reuse, R242.reuse, 0x2 ;  /* 0x000000f203d47211 */ /* 0x0c0fe400078210ff */
[-C--:B------:R-:W-:Y:S02]  /*9200*/  LEA.HI.X.SX32 R207, R210, R243.reuse, 0x2, P3 ;  /* 0x000000f3d2cf7211 */ /* 0x080fe400018f16ff */
[-C--:B------:R-:W-:Y:S01]  /*9210*/  LEA R210, P3, R214, R242.reuse, 0x2 ;  /* 0x000000f2d6d27211 */ /* 0x080fe200078610ff */
[----:B------:R1:W-:Y:S01]  /*9220*/  STL [R1+0x17c], R2 ;  /* 0x00017c0201007387 */ /* 0x0003e20000100800 */
[----:B------:R-:W-:Y:S01]  /*9230*/  LEA.HI.X.SX32 R213, R3, R243, 0x2, P1 ;  /* 0x000000f303d57211 */ /* 0x000fe200008f16ff */
[----:B--2---:R-:W-:Y:S01]  /*9240*/  IMAD R3, R215, c[0x0][0x190], RZ ;  /* 0x00006400d7037a24 */ /* 0x004fe200078e02ff */
[----:B------:R-:W-:-:S02]  /*9250*/  LEA R216, P1, R220, R242, 0x2 ;  /* 0x000000f2dcd87211 */ /* 0x000fc400078210ff */
[-C--:B------:R-:W-:Y:S02]  /*9260*/  LEA.HI.X.SX32 R211, R214, R243.reuse, 0x2, P3 ;  /* 0x000000f3d6d37211 */ /* 0x080fe400018f16ff */
[-C--:B------:R-:W-:Y:S01]  /*9270*/  LEA R214, P3, R218, R242.reuse, 0x2 ;  /* 0x000000f2dad67211 */ /* 0x080fe200078610ff */
[----:B------:R2:W-:Y:S01]  /*9280*/  STL [R1+0x178], R3 ;  /* 0x0001780301007387 */ /* 0x0005e20000100800 */
[-C--:B------:R-:W-:Y:S02]  /*9290*/  LEA.HI.X.SX32 R217, R220, R243.reuse, 0x2, P1 ;  /* 0x000000f3dcd97211 */ /* 0x080fe400008f16ff */
[-C--:B---3--:R-:W-:Y:S01]  /*92a0*/  LEA R220, P1, R224, R242.reuse, 0x2 ;  /* 0x000000f2e0dc7211 */ /* 0x088fe200078210ff */
[----:B------:R-:W3:Y:S01]  /*92b0*/  LDL.64 R250, [R1+0x10] ;  /* 0x0000100001fa7983 */ /* 0x000ee20000100a00 */
[----:B------:R-:W-:Y:S02]  /*92c0*/  LEA.HI.X.SX32 R215, R218, R243, 0x2, P3 ;  /* 0x000000f3dad77211 */ /* 0x000fe400018f16ff */
[----:B------:R-:W-:-:S02]  /*92d0*/  LEA R218, P3, R222, R242, 0x2 ;  /* 0x000000f2deda7211 */ /* 0x000fc400078610ff */
[-C--:B------:R-:W-:Y:S02]  /*92e0*/  LEA.HI.X.SX32 R221, R224, R243.reuse, 0x2, P1 ;  /* 0x000000f3e0dd7211 */ /* 0x080fe400008f16ff */
[-C--:B----4-:R-:W-:Y:S02]  /*92f0*/  LEA R224, P1, R228, R242.reuse, 0x2 ;  /* 0x000000f2e4e07211 */ /* 0x090fe400078210ff */
[-C--:B------:R-:W-:Y:S02]  /*9300*/  LEA.HI.X.SX32 R219, R222, R243.reuse, 0x2, P3 ;  /* 0x000000f3dedb7211 */ /* 0x080fe400018f16ff */
[-C--:B------:R-:W-:Y:S02]  /*9310*/  LEA R222, P3, R226, R242.reuse, 0x2 ;  /* 0x000000f2e2de7211 */ /* 0x080fe400078610ff */
[----:B------:R-:W-:Y:S02]  /*9320*/  LEA.HI.X.SX32 R225, R228, R243, 0x2, P1 ;  /* 0x000000f3e4e17211 */ /* 0x000fe400008f16ff */
[----:B-----5:R-:W-:-:S02]  /*9330*/  LEA R228, P1, R232, R242, 0x2 ;  /* 0x000000f2e8e47211 */ /* 0x020fc400078210ff */
[-C--:B------:R-:W-:Y:S02]  /*9340*/  LEA.HI.X.SX32 R223, R226, R243.reuse, 0x2, P3 ;  /* 0x000000f3e2df7211 */ /* 0x080fe400018f16ff */
[-C--:B------:R-:W-:Y:S02]  /*9350*/  LEA R226, P3, R230, R242.reuse, 0x2 ;  /* 0x000000f2e6e27211 */ /* 0x080fe400078610ff */
[-C--:B------:R-:W-:Y:S02]  /*9360*/  LEA.HI.X.SX32 R229, R232, R243.reuse, 0x2, P1 ;  /* 0x000000f3e8e57211 */ /* 0x080fe400008f16ff */
[-C--:B------:R-:W-:Y:S02]  /*9370*/  LEA R232, P1, R236, R242.reuse, 0x2 ;  /* 0x000000f2ece87211 */ /* 0x080fe400078210ff */
[----:B------:R-:W-:Y:S02]  /*9380*/  LEA.HI.X.SX32 R227, R230, R243, 0x2, P3 ;  /* 0x000000f3e6e37211 */ /* 0x000fe400018f16ff */
[----:B------:R-:W-:-:S02]  /*9390*/  LEA R230, P3, R234, R242, 0x2 ;  /* 0x000000f2eae67211 */ /* 0x000fc400078610ff */
[-C--:B------:R-:W-:Y:S02]  /*93a0*/  LEA.HI.X.SX32 R233, R236, R243.reuse, 0x2, P1 ;  /* 0x000000f3ece97211 */ /* 0x080fe400008f16ff */
[-C--:B------:R-:W-:Y:S02]  /*93b0*/  LEA R236, P1, R240, R242.reuse, 0x2 ;  /* 0x000000f2f0ec7211 */ /* 0x080fe400078210ff */
[-C--:B------:R-:W-:Y:S02]  /*93c0*/  LEA.HI.X.SX32 R231, R234, R243.reuse, 0x2, P3 ;  /* 0x000000f3eae77211 */ /* 0x080fe400018f16ff */
[-C--:B------:R-:W-:Y:S02]  /*93d0*/  LEA R234, P3, R238, R242.reuse, 0x2 ;  /* 0x000000f2eeea7211 */ /* 0x080fe400078610ff */
[----:B------:R-:W-:Y:S02]  /*93e0*/  LEA.HI.X.SX32 R237, R240, R243, 0x2, P1 ;  /* 0x000000f3f0ed7211 */ /* 0x000fe400008f16ff */
[----:B------:R-:W-:-:S02]  /*93f0*/  LEA R240, P1, R2, R242, 0x2 ;  /* 0x000000f202f07211 */ /* 0x000fc400078210ff */
[----:B------:R-:W-:Y:S02]  /*9400*/  LOP3.LUT R252, R252, 0x10, RZ, 0xfc, !PT ;  /* 0x00000010fcfc7812 */ /* 0x000fe400078efcff */
[-C--:B------:R-:W-:Y:S02]  /*9410*/  LEA.HI.X.SX32 R235, R238, R243.reuse, 0x2, P3 ;  /* 0x000000f3eeeb7211 */ /* 0x080fe400018f16ff */
[----:B------:R-:W-:Y:S02]  /*9420*/  LEA R238, P3, R241, R242, 0x2 ;  /* 0x000000f2f1ee7211 */ /* 0x000fe400078610ff */
[----:B------:R-:W-:Y:S02]  /*9430*/  LEA.HI.X.SX32 R241, R2, R243, 0x2, P1 ;  /* 0x000000f302f17211 */ /* 0x000fe400008f16ff */
[----:B-1----:R-:W4:Y:S01]  /*9440*/  LDL.LU R2, [R1+0x820] ;  /* 0x0008200001027983 */ /* 0x002f220000300800 */
[----:B------:R-:W-:-:S03]  /*9450*/  ISETP.GE.AND P1, PT, R252, UR4, PT ;  /* 0x00000004fc007c0c */ /* 0x000fc6000bf26270 */
[----:B------:R-:W5:Y:S01]  /*9460*/  LDL.LU R252, [R1+0x81c] ;  /* 0x00081c0001fc7983 */ /* 0x000f620000300800 */
[----:B------:R-:W-:Y:S02]  /*9470*/  LEA.HI.X.SX32 R239, R239, R243, 0x2, P3 ;  /* 0x000000f3efef7211 */ /* 0x000fe400018f16ff */
[----:B------:R-:W-:-:S04]  /*9480*/  LEA R242, P3, R3, R242, 0x2 ;  /* 0x000000f203f27211 */ /* 0x000fc800078610ff */
[----:B------:R-:W-:Y:S02]  /*9490*/  LEA.HI.X.SX32 R243, R3, R243, 0x2, P3 ;  /* 0x000000f303f37211 */ /* 0x000fe400018f16ff */
[----:B--2---:R-:W1:Y:S01]  /*94a0*/  S2R R3, SR_TID.X ;  /* 0x0000000000037919 */ /* 0x004e620000002100 */
[----:B------:R-:W-:Y:S02]  /*94b0*/  ISETP.NE.U32.AND P3, PT, R0, RZ, PT ;  /* 0x000000ff0000720c */ /* 0x000fe40003f65070 */
[----:B------:R-:W-:-:S04]  /*94c0*/  SEL R0, RZ, 0x4, P1 ;  /* 0x00000004ff007807 */ /* 0x000fc80000800000 */
[----:B------:R-:W-:Y:S02]  /*94d0*/  SEL R0, R0, RZ, P0 ;  /* 0x000000ff00007207 */ /* 0x000fe40000000000 */
[----:B-----5:R-:W-:-:S04]  /*94e0*/  ISETP.GE.AND P1, PT, R252, UR4, PT ;  /* 0x00000004fc007c0c */ /* 0x020fc8000bf26270 */
[----:B------:R-:W-:Y:S02]  /*94f0*/  SEL R252, RZ, 0x4, P1 ;  /* 0x00000004fffc7807 */ /* 0x000fe40000800000 */
[----:B------:R-:W-:Y:S02]  /*9500*/  ISETP.NE.U32.AND P1, PT, R0, RZ, PT ;  /* 0x000000ff0000720c */ /* 0x000fe40003f25070 */
[C---:B-1----:R-:W-:Y:S02]  /*9510*/  LOP3.LUT R0, R3.reuse, 0x7f, RZ, 0xc0, !PT ;  /* 0x0000007f03007812 */ /* 0x042fe400078ec0ff */
[----:B------:R-:W-:-:S03]  /*9520*/  LOP3.LUT R3, R3, 0x60, RZ, 0xc0, !PT ;  /* 0x0000006003037812 */ /* 0x000fc600078ec0ff */
[----:B------:R-:W-:Y:S01]  /*9530*/  IMAD.SHL.U32 R0, R0, 0x4, RZ ;  /* 0x0000000400007824 */ /* 0x000fe200078e00ff */
[----:B------:R-:W-:-:S04]  /*9540*/  SHF.R.U32.HI R3, RZ, 0x1, R3 ;  /* 0x00000001ff037819 */ /* 0x000fc80000011603 */
[----:B------:R-:W-:Y:S02]  /*9550*/  LOP3.LUT R0, R0, R3, RZ, 0x3c, !PT ;  /* 0x0000000300007212 */ /* 0x000fe400078e3cff */
[----:B------:R-:W4:Y:S01]  /*9560*/  LDL.LU R3, [R1+0x818] ;  /* 0x0008180001037983 */ /* 0x000f220000300800 */
[----:B------:R-:W-:-:S03]  /*9570*/  SEL R252, R252, RZ, P0 ;  /* 0x000000fffcfc7207 */ /* 0x000fc60000000000 */
[----:B---3--:R1:W-:Y:S04]  /*9580*/  LDGSTS.E [R0], [R250.64], P6 ;  /* 0x00000000fa007fae */ /* 0x0083e8000b121846 */
[----:B------:R-:W-:Y:S04]  /*9590*/  STL [R1+0x9c], R252 ;  /* 0x00009cfc01007387 */ /* 0x000fe80000100800 */
[----:B-1----:R-:W2:Y:S04]  /*95a0*/  LDL.LU.64 R250, [R1+0x810] ;  /* 0x0008100001fa7983 */ /* 0x002ea80000300a00 */
[----:B----4-:R1:W-:Y:S04]  /*95b0*/  LDGSTS.E [R0+0x400], [R2.64], P6 ;  /* 0x0040000002007fae */ /* 0x0103e8000b121846 */
[----:B------:R3:W-:Y:S04]  /*95c0*/  LDGSTS.E [R0+0x800], [R248.64], P6 ;  /* 0x00800000f8007fae */ /* 0x0007e8000b121846 */
[----:B------:R4:W-:Y:S04]  /*95d0*/  LDGSTS.E [R0+0xc00], [R244.64], P6 ;  /* 0x00c00000f4007fae */ /* 0x0009e8000b121846 */
[----:B-1----:R-:W5:Y:S04]  /*95e0*/  LDL.LU.64 R2, [R1+0x808] ;  /* 0x0008080001027983 */ /* 0x002f680000300a00 */
[----:B------:R3:W-:Y:S04]  /*95f0*/  STL.64 [R1+0x7a8], R248 ;  /* 0x0007a8f801007387 */ /* 0x0007e80000100a00 */
[----:B------:R1:W-:Y:S04]  /*9600*/  LDGSTS.E [R0+0x1000], [R6.64], P6 ;  /* 0x0100000006007fae */ /* 0x0003e8000b121846 */
[----:B------:R1:W-:Y:S04]  /*9610*/  LDGSTS.E [R0+0x1400], [R10.64], P6 ;  /* 0x014000000a007fae */ /* 0x0003e8000b121846 */
[----:B---3--:R-:W3:Y:S04]  /*9620*/  LDL.LU.64 R248, [R1+0x80] ;  /* 0x0000800001f87983 */ /* 0x008ee80000300a00 */
[----:B------:R4:W-:Y:S04]  /*9630*/  STL.64 [R1+0x7b0], R244 ;  /* 0x0007b0f401007387 */ /* 0x0009e80000100a00 */
[----:B------:R1:W-:Y:S04]  /*9640*/  LDGSTS.E [R0+0x1800], [R14.64], P6 ;  /* 0x018000000e007fae */ /* 0x0003e8000b121846 */
[----:B------:R1:W-:Y:S04]  /*9650*/  LDGSTS.E [R0+0x1c00], [R18.64], P6 ;  /* 0x01c0000012007fae */ /* 0x0003e8000b121846 */
[----:B----4-:R-:W4:Y:S04]  /*9660*/  LDL.LU.64 R244, [R1+0x8] ;  /* 0x0000080001f47983 */ /* 0x010f280000300a00 */
[----:B------:R-:W-:Y:S04]  /*9670*/  STL.64 [R1+0x7b8], R6 ;  /* 0x0007b80601007387 */ /* 0x000fe80000100a00 */
[----:B------:R1:W-:Y:S04]  /*9680*/  STL [R1+0x7d8], R10 ;  /* 0x0007d80a01007387 */ /* 0x0003e80000100800 */
[----:B------:R2:W-:Y:S04]  /*9690*/  LDGSTS.E [R0+0x2000], [R22.64], P6 ;  /* 0x0200000016007fae */ /* 0x0005e8000b121846 */
[----:B------:R2:W-:Y:S04]  /*96a0*/  LDGSTS.E [R0+0x2400], [R26.64], P6 ;  /* 0x024000001a007fae */ /* 0x0005e8000b121846 */
[----:B-1----:R-:W3:Y:S04]  /*96b0*/  LDL R10, [R1+0x1e0] ;  /* 0x0001e000010a7983 */ /* 0x002ee80000100800 */
[----:B------:R-:W-:Y:S04]  /*96c0*/  STL [R1+0x7c0], R11 ;  /* 0x0007c00b01007387 */ /* 0x000fe80000100800 */
[----:B------:R-:W-:Y:S04]  /*96d0*/  STL.64 [R1+0x7c8], R14 ;  /* 0x0007c80e01007387 */ /* 0x000fe80000100a00 */
[----:B------:R1:W-:Y:S04]  /*96e0*/  STL.64 [R1+0x7d0], R18 ;  /* 0x0007d01201007387 */ /* 0x0003e80000100a00 */
[----:B------:R2:W-:Y:S04]  /*96f0*/  LDGSTS.E [R0+0x2800], [R30.64], P6 ;  /* 0x028000001e007fae */ /* 0x0005e8000b121846 */
[----:B------:R2:W-:Y:S04]  /*9700*/  LDGSTS.E [R0+0x2c00], [R34.64], P6 ;  /* 0x02c0000022007fae */ /* 0x0005e8000b121846 */
[----:B-1----:R-:W3:Y:S04]  /*9710*/  LDL.LU.64 R18, [R1+0x90] ;  /* 0x0000900001127983 */ /* 0x002ee80000300a00 */
[----:B------:R-:W-:Y:S04]  /*9720*/  STL.64 [R1+0x7e0], R22 ;  /* 0x0007e01601007387 */ /* 0x000fe80000100a00 */
[----:B------:R2:W-:Y:S04]  /*9730*/  STL.64 [R1+0x7e8], R26 ;  /* 0x0007e81a01007387 */ /* 0x0005e80000100a00 */
[----:B------:R1:W-:Y:S04]  /*9740*/  LDGSTS.E [R0+0x3000], [R38.64], P6 ;  /* 0x0300000026007fae */ /* 0x0003e8000b121846 */
[----:B------:R1:W-:Y:S04]  /*9750*/  LDGSTS.E [R0+0x3400], [R42.64], P6 ;  /* 0x034000002a007fae */ /* 0x0003e8000b121846 */
[----:B--2---:R-:W3:Y:S04]  /*9760*/  LDL.LU.64 R26, [R1+0x70] ;  /* 0x00007000011a7983 */ /* 0x004ee80000300a00 */
[----:B------:R1:W-:Y:S04]  /*9770*/  LDGSTS.E [R0+0x3800], [R46.64], P6 ;  /* 0x038000002e007fae */ /* 0x0003e8000b121846 */
        /* <DEDUP_REMOVED lines=40> */
[----:B------:R1:W-:Y:S01]  /*9a00*/  LDGSTS.E [R0+0xdc00], [R210.64], P6 ;  /* 0x0dc00000d2007fae */ /* 0x0003e2000b121846 */
[----:B------:R-:W-:-:S03]  /*9a10*/  LOP3.LUT R6, R0, 0x40, RZ, 0x3c, !PT ;  /* 0x0000004000067812 */ /* 0x000fc600078e3cff */
        /* <DEDUP_REMOVED lines=8> */
[----:B------:R-:W1:Y:S04]  /*9aa0*/  S2R R7, SR_TID.X ;  /* 0x0000000000077919 */ /* 0x000e680000002100 */
[----:B----4-:R4:W-:Y:S04]  /*9ab0*/  LDGSTS.E [R6+0x200], [R244.64], P6 ;  /* 0x00200000f4067fae */ /* 0x0109e8000b121846 */
        /* <DEDUP_REMOVED lines=47> */
[----:B-1----:R-:W-:-:S03]  /*9db0*/  SHF.R.U32.HI R7, RZ, 0x6, R7 ;  /* 0x00000006ff077819 */ /* 0x002fc60000011607 */
[----:B------:R4:W-:Y:S04]  /*9dc0*/  LDGSTS.E [R6+0xc200], [R184.64], P6 ;  /* 0x0c200000b8067fae */ /* 0x0009e8000b121846 */
[----:B------:R-:W-:Y:S04]  /*9dd0*/  STL [R1+0x7f4], R30 ;  /* 0x0007f41e01007387 */ /* 0x000fe80000100800 */
[----:B------:R4:W-:Y:S04]  /*9de0*/  LDGSTS.E [R6+0xc600], [R188.64], P6 ;  /* 0x0c600000bc067fae */ /* 0x0009e8000b121846 */
[----:B------:R3:W-:Y:S04]  /*9df0*/  STL [R1+0x7f0], R31 ;  /* 0x0007f01f01007387 */ /* 0x0007e80000100800 */
[----:B------:R4:W-:Y:S04]  /*9e00*/  LDGSTS.E [R6+0xca00], [R192.64], P6 ;  /* 0x0ca00000c0067fae */ /* 0x0009e8000b121846 */
[----:B------:R-:W-:Y:S04]  /*9e10*/  STL.64 [R1+0x7f8], R34 ;  /* 0x0007f82201007387 */ /* 0x000fe80000100a00 */
[----:B------:R4:W-:Y:S01]  /*9e20*/  LDGSTS.E [R6+0xce00], [R196.64], P6 ;  /* 0x0ce00000c4067fae */ /* 0x0009e2000b121846 */
[----:B------:R-:W-:-:S03]  /*9e30*/  SGXT.U32 R7, R7, 0x1 ;  /* 0x000000010707781a */ /* 0x000fc60000000000 */
[----:B------:R-:W-:Y:S04]  /*9e40*/  STL [R1+0x800], R39 ;  /* 0x0008002701007387 */ /* 0x000fe80000100800 */
[----:B------:R4:W-:Y:S04]  /*9e50*/  LDGSTS.E [R6+0xd200], [R200.64], P6 ;  /* 0x0d200000c8067fae */ /* 0x0009e8000b121846 */
[----:B------:R4:W-:Y:S04]  /*9e60*/  LDGSTS.E [R6+0xd600], [R204.64], P6 ;  /* 0x0d600000cc067fae */ /* 0x0009e8000b121846 */
[----:B------:R-:W2:Y:S04]  /*9e70*/  LDL.LU.64 R22, [R1+0x60] ;  /* 0x0000600001167983 */ /* 0x000ea80000300a00 */
        /* <DEDUP_REMOVED lines=10> */
[----:B-----5:R4:W-:Y:S01]  /*9f20*/  LDGSTS.E [R6+0xfe00], [R2.64], P6 ;  /* 0x0fe0000002067fae */ /* 0x0209e2000b121846 */
[----:B------:R-:W-:-:S03]  /*9f30*/  ISETP.GE.AND P6, PT, R7, UR4, PT ;  /* 0x0000000407007c0c */ /* 0x000fc6000bfc6270 */
[----:B------:R-:W1:Y:S01]  /*9f40*/  S2R R7, SR_TID.X ;  /* 0x0000000000077919 */ /* 0x000e620000002100 */
[----:B------:R-:W-:-:S03]  /*9f50*/  IMAD.MOV.U32 R252, RZ, RZ, c[0x0][0x188] ;  /* 0x00006200fffc7624 */ /* 0x000fc600078e00ff */
[----:B------:R-:W0:Y:S01]  /*9f60*/  LDGDEPBAR ;  /* 0x00000000000079af */ /* 0x000e220000000000 */
[----:B------:R-:W-:-:S04]  /*9f70*/  IMAD.SHL.U32 R14, R252, 0x20, RZ ;  /* 0x00000020fc0e7824 */ /* 0x000fc800078e00ff */
[----:B---3--:R-:W-:Y:S01]  /*9f80*/  IMAD.WIDE R30, R14, 0x4, R18 ;  /* 0x000000040e1e7825 */ /* 0x008fe200078e0212 */
[----:B------:R-:W-:Y:S06]  /*9f90*/  BAR.SYNC.DEFER_BLOCKING 0x0 ;  /* 0x0000000000007b1d */ /* 0x000fec0000010000 */
[----:B------:R-:W3:Y:S01]  /*9fa0*/  LDL.LU.64 R18, [R1+0x50] ;  /* 0x0000500001127983 */ /* 0x000ee20000300a00 */
[----:B----4-:R-:W-:Y:S02]  /*9fb0*/  SEL R6, RZ, 0x4, P6 ;  /* 0x00000004ff067807 */ /* 0x010fe40003000000 */
[----:B-1----:R-:W-:-:S04]  /*9fc0*/  SHF.R.U32.HI R7, RZ, 0x6, R7 ;  /* 0x00000006ff077819 */ /* 0x002fc80000011607 */
[----:B------:R-:W-:Y:S02]  /*9fd0*/  SGXT.U32 R7, R7, 0x1 ;  /* 0x000000010707781a */ /* 0x000fe40000000000 */
[----:B------:R-:W-:Y:S02]  /*9fe0*/  SEL R252, R6, RZ, P0 ;  /* 0x000000ff06fc7207 */ /* 0x000fe40000000000 */
[----:B------:R-:W-:Y:S01]  /*9ff0*/  LOP3.LUT R6, R7, 0x1c, RZ, 0xfc, !PT ;  /* 0x0000001c07067812 */ /* 0x000fe200078efcff */
[----:B------:R1:W-:Y:S03]  /*a000*/  STL.64 [R1+0x90], R30 ;  /* 0x0000901e01007387 */ /* 0x0003e60000100a00 */
[----:B------:R-:W-:Y:S01]  /*a010*/  ISETP.GE.AND P6, PT, R6, UR4, PT ;  /* 0x0000000406007c0c */ /* 0x000fe2000bfc6270 */
[----:B------:R-:W-:Y:S01]  /*a020*/  @!PT LDS RZ, [RZ] ;  /* 0x00000000fffff984 */ /* 0x000fe20000000800 */
[----:B------:R-:W-:Y:S01]  /*a030*/  @!PT LDS RZ, [RZ] ;  /* 0x00000000fffff984 */ /* 0x000fe20000000800 */
[----:B------:R-:W-:Y:S01]  /*a040*/  @!PT LDS RZ, [RZ] ;  /* 0x00000000fffff984 */ /* 0x000fe20000000800 */
[----:B------:R1:W-:Y:S04]  /*a050*/  LDGSTS.E [R10+0x32000], [R30.64], P5 ;  /* 0x320000001e0a7fae */ /* 0x0003e8000a921846 */
[----:B------:R-:W4:Y:S01]  /*a060*/  LDL.LU R6, [R1+0x9c] ;  /* 0x00009c0001067983 */ /* 0x000f220000300800 */
[----:B-1----:R-:W-:-:S03]  /*a070*/  IMAD.WIDE R30, R14, 0x4, R248 ;  /* 0x000000040e1e7825 */ /* 0x002fc600078e02f8 */
[----:B------:R-:W5:Y:S01]  /*a080*/  LDL.LU.64 R248, [R1+0x40] ;  /* 0x0000400001f87983 */ /* 0x000f620000300a00 */
[----:B------:R-:W-:-:S03]  /*a090*/  IMAD.WIDE R26, R14, 0x4, R26 ;  /* 0x000000040e1a7825 */ /* 0x000fc600078e021a */
[----:B------:R1:W-:Y:S04]  /*a0a0*/  STL.64 [R1+0x80], R30 ;  /* 0x0000801e01007387 */ /* 0x0003e80000100a00 */
[----:B------:R1:W-:Y:S04]  /*a0b0*/  LDGSTS.E [R10+0x32400], [R30.64], P4 ;  /* 0x324000001e0a7fae */ /* 0x0003e8000a121846 */
[----:B------:R1:W-:Y:S04]  /*a0c0*/  LDGSTS.E [R10+0x32800], [R26.64], P2 ;  /* 0x328000001a0a7fae */ /* 0x0003e80009121846 */
[----:B-1----:R-:W5:Y:S04]  /*a0d0*/  LDL.LU.64 R30, [R1+0x30] ;  /* 0x00003000011e7983 */ /* 0x002f680000300a00 */
[----:B------:R1:W-:Y:S04]  /*a0e0*/  STL.64 [R1+0x70], R26 ;  /* 0x0000701a01007387 */ /* 0x0003e80000100a00 */
[----:B-1----:R-:W5:Y:S04]  /*a0f0*/  LDL.LU.64 R26, [R1+0x20] ;  /* 0x00002000011a7983 */ /* 0x002f680000300a00 */
[----:B------:R-:W1:Y:S02]  /*a100*/  S2R R7, SR_TID.X ;  /* 0x0000000000077919 */ /* 0x000e640000002100 */
[----:B-1----:R-:W-:-:S04]  /*a110*/  SHF.R.U32.HI R7, RZ, 0x6, R7 ;  /* 0x00000006ff077819 */ /* 0x002fc80000011607 */
[----:B------:R-:W-:-:S04]  /*a120*/  SGXT.U32 R7, R7, 0x1 ;  /* 0x000000010707781a */ /* 0x000fc80000000000 */
[----:B------:R-:W-:Y:S02]  /*a130*/  LOP3.LUT R11, R7, 0x2, RZ, 0xfc, !PT ;  /* 0x00000002070b7812 */ /* 0x000fe400078efcff */
[----:B------:R-:W1:Y:S01]  /*a140*/  S2R R7, SR_TID.X ;  /* 0x0000000000077919 */ /* 0x000e620000002100 */
[----:B------:R-:W-:Y:S02]  /*a150*/  ISETP.NE.U32.AND P5, PT, R252, RZ, PT ;  /* 0x000000fffc00720c */ /* 0x000fe40003fa5070 */
[----:B------:R-:W-:Y:S02]  /*a160*/  SEL R252, RZ, 0x4, P6 ;  /* 0x00000004fffc7807 */ /* 0x000fe40003000000 */
[----:B------:R-:W-:Y:S02]  /*a170*/  ISETP.GE.AND P6, PT, R11, UR4, PT ;  /* 0x000000040b007c0c */ /* 0x000fe4000bfc6270 */
[----:B------:R-:W-:Y:S01]  /*a180*/  SEL R252, R252, RZ, P0 ;  /* 0x000000fffcfc7207 */ /* 0x000fe20000000000 */
[----:B------:R-:W5:Y:S03]  /*a190*/  LDL R11, [R1+0x688] ;  /* 0x00068800010b7983 */ /* 0x000f660000100800 */
[----:B------:R-:W-:-:S02]  /*a1a0*/  ISETP.NE.U32.AND P4, PT, R252, RZ, PT ;  /* 0x000000fffc00720c */ /* 0x000fc40003f85070 */
[----:B-1----:R-:W-:-:S04]  /*a1b0*/  SHF.R.U32.HI R7, RZ, 0x6, R7 ;  /* 0x00000006ff077819 */ /* 0x002fc80000011607 */
[----:B------:R-:W-:-:S04]  /*a1c0*/  SGXT.U32 R7, R7, 0x1 ;  /* 0x000000010707781a */ /* 0x000fc80000000000 */
[----:B------:R-:W-:Y:S02]  /*a1d0*/  LOP3.LUT R7, R7, 0x6, RZ, 0xfc, !PT ;  /* 0x0000000607077812 */ /* 0x000fe400078efcff */
[----:B------:R-:W-:Y:S02]  /*a1e0*/  SEL R252, RZ, 0x4, P6 ;  /* 0x00000004fffc7807 */ /* 0x000fe40003000000 */
[----:B------:R-:W-:Y:S02]  /*a1f0*/  ISETP.GE.AND P6, PT, R7, UR4, PT ;  /* 0x0000000407007c0c */ /* 0x000fe4000bfc6270 */
[----:B------:R-:W1:Y:S02]  /*a200*/  S2R R7, SR_TID.X ;  /* 0x0000000000077919 */ /* 0x000e640000002100 */
[----:B-1----:R-:W-:-:S04]  /*a210*/  SHF.R.U32.HI R7, RZ, 0x6, R7 ;  /* 0x00000006ff077819 */ /* 0x002fc80000011607 */
[----:B------:R-:W-:-:S04]  /*a220*/  SGXT.U32 R7, R7, 0x1 ;  /* 0x000000010707781a */ /* 0x000fc80000000000 */
[----:B------:R-:W-:Y:S02]  /*a230*/  LOP3.LUT R15, R7, 0xa, RZ, 0xfc, !PT ;  /* 0x0000000a070f7812 */ /* 0x000fe400078efcff */
[----:B------:R-:W1:Y:S01]  /*a240*/  S2R R7, SR_TID.X ;  /* 0x0000000000077919 */ /* 0x000e620000002100 */
[----:B------:R-:W-:-:S04]  /*a250*/  SEL R252, R252, RZ, P0 ;  /* 0x000000fffcfc7207 */ /* 0x000fc80000000000 */
[----:B------:R-:W-:Y:S02]  /*a260*/  ISETP.NE.U32.AND P2, PT, R252, RZ, PT ;  /* 0x000000fffc00720c */ /* 0x000fe40003f45070 */
[----:B------:R-:W-:Y:S02]  /*a270*/  SEL R252, RZ, 0x4, P6 ;  /* 0x00000004fffc7807 */ /* 0x000fe40003000000 */
[----:B------:R-:W-:Y:S02]  /*a280*/  ISETP.GE.AND P6, PT, R15, UR4, PT ;  /* 0x000000040f007c0c */ /* 0x000fe4000bfc6270 */
[----:B------:R-:W-:Y:S02]  /*a290*/  SEL R252, R252, RZ, P0 ;  /* 0x000000fffcfc7207 */ /* 0x000fe40000000000 */
[----:B-1----:R-:W-:-:S04]  /*a2a0*/  SHF.R.U32.HI R7, RZ, 0x6, R7 ;  /* 0x00000006ff077819 */ /* 0x002fc80000011607 */
[----:B------:R-:W-:-:S04]  /*a2b0*/  SGXT.U32 R7, R7, 0x1 ;  /* 0x000000010707781a */ /* 0x000fc80000000000 */
[----:B------:R-:W-:Y:S01]  /*a2c0*/  LOP3.LUT R7, R7, 0xe, RZ, 0xfc, !PT ;  /* 0x0000000e07077812 */ /* 0x000fe200078efcff */
[----:B--2---:R-:W-:-:S05]  /*a2d0*/  IMAD.WIDE R22, R14, 0x4, R22 ;  /* 0x000000040e167825 */ /* 0x004fca00078e0216 */
[----:B------:R1:W-:Y:S04]  /*a2e0*/  STL.64 [R1+0x60], R22 ;  /* 0x0000601601007387 */ /* 0x0003e80000100a00 */
[----:B------:R1:W-:Y:S04]  /*a2f0*/  LDGSTS.E [R10+0x32c00], [R22.64], P3 ;  /* 0x32c00000160a7fae */ /* 0x0003e80009921846 */
[----:B-1----:R-:W2:Y:S01]  /*a300*/  LDL.LU.64 R22, [R1+0x88] ;  /* 0x0000880001167983 */ /* 0x002ea20000300a00 */
[----:B------:R-:W-:Y:S02]  /*a310*/  ISETP.NE.U32.AND P3, PT, R252, RZ, PT ;  /* 0x000000fffc00720c */ /* 0x000fe40003f65070 */
[----:B------:R-:W-:-:S02]  /*a320*/  SEL R252, RZ, 0x4, P6 ;  /* 0x00000004fffc7807 */ /* 0x000fc40003000000 */
[----:B------:R-:W-:Y:S02]  /*a330*/  ISETP.GE.AND P6, PT, R7, UR4, PT ;  /* 0x0000000407007c0c */ /* 0x000fe4000bfc6270 */
[----:B------:R-:W1:Y:S01]  /*a340*/  S2R R7, SR_TID.X ;  /* 0x0000000000077919 */ /* 0x000e620000002100 */
[----:B------:R-:W-:Y:S01]  /*a350*/  SEL R252, R252, RZ, P0 ;  /* 0x000000fffcfc7207 */ /* 0x000fe20000000000 */
[----:B---3--:R-:W-:Y:S02]  /*a360*/  IMAD.WIDE R34, R14, 0x4, R18 ;  /* 0x000000040e227825 */ /* 0x008fe400078e0212 */
[----:B------:R-:W3:Y:S04]  /*a370*/  LDL.LU.64 R18, [R1+0x78] ;  /* 0x0000780001127983 */ /* 0x000ee80000300a00 */
[----:B------:R5:W-:Y:S01]  /*a380*/  LDGSTS.E [R10+0x33000], [R34.64], P1 ;  /* 0x33000000220a7fae */ /* 0x000be20008921846 */
[----:B------:R-:W-:-:S02]  /*a390*/  ISETP.NE.U32.AND P1, PT, R252, RZ, PT ;  /* 0x000000fffc00720c */ /* 0x000fc40003f25070 */
[----:B------:R-:W-:Y:S01]  /*a3a0*/  SEL R252, RZ, 0x4, P6 ;  /* 0x00000004fffc7807 */ /* 0x000fe20003000000 */
[----:B------:R5:W-:Y:S01]  /*a3b0*/  STL.64 [R1+0x50], R34 ;  /* 0x0000502201007387 */ /* 0x000be20000100a00 */
[----:B----4-:R-:W-:Y:S02]  /*a3c0*/  ISETP.NE.U32.AND P6, PT, R6, RZ, PT ;  /* 0x000000ff0600720c */ /* 0x010fe40003fc5070 */
[----:B-1----:R-:W-:Y:S01]  /*a3d0*/  SHF.R.U32.HI R6, RZ, 0x6, R7 ;  /* 0x00000006ff067819 */ /* 0x002fe20000011607 */
[----:B-----5:R-:W-:Y:S02]  /*a3e0*/  IMAD.WIDE R34, R14, 0x4, R248 ;  /* 0x000000040e227825 */ /* 0x020fe400078e02f8 */
[----:B------:R-:W4:Y:S01]  /*a3f0*/  LDL.LU.64 R248, [R1+0x68] ;  /* 0x0000680001f87983 */ /* 0x000f220000300a00 */
[----:B------:R-:W-:Y:S02]  /*a400*/  SGXT.U32 R6, R6, 0x1 ;  /* 0x000000010606781a */ /* 0x000fe40000000000 */
[----:B------:R-:W-:-:S05]  /*a410*/  SHF.R.U32.HI R7, RZ, 0x6, R7 ;  /* 0x00000006ff077819 */ /* 0x000fca0000011607 */
[----:B------:R1:W-:Y:S01]  /*a420*/  LDGSTS.E [R10+0x33400], [R34.64], P6 ;  /* 0x33400000220a7fae */ /* 0x0003e2000b121846 */
[----:B------:R-:W-:Y:S02]  /*a430*/  LOP3.LUT R6, R6, 0x12, RZ, 0xfc, !PT ;  /* 0x0000001206067812 */ /* 0x000fe400078efcff */
[----:B------:R-:W-:Y:S02]  /*a440*/  SGXT.U32 R7, R7, 0x1 ;  /* 0x000000010707781a */ /* 0x000fe40000000000 */
[----:B------:R-:W-:Y:S02]  /*a450*/  ISETP.GE.AND P6, PT, R6, UR4, PT ;  /* 0x0000000406007c0c */ /* 0x000fe4000bfc6270 */
[----:B------:R-:W-:Y:S02]  /*a460*/  LOP3.LUT R6, R7, 0x16, RZ, 0xfc, !PT ;  /* 0x0000001607067812 */ /* 0x000fe400078efcff */
[----:B------:R-:W5:Y:S01]  /*a470*/  S2R R7, SR_TID.X ;  /* 0x0000000000077919 */ /* 0x000f620000002100 */
[----:B------:R-:W-:-:S02]  /*a480*/  SEL R39, R252, RZ, P0 ;  /* 0x000000fffc277207 */ /* 0x000fc40000000000 */
[----:B------:R-:W-:Y:S02]  /*a490*/  SEL R252, RZ, 0x4, P6 ;  /* 0x00000004fffc7807 */ /* 0x000fe40003000000 */
[----:B------:R-:W-:Y:S01]  /*a4a0*/  ISETP.GE.AND P6, PT, R6, UR4, PT ;  /* 0x0000000406007c0c */ /* 0x000fe2000bfc6270 */
[----:B------:R-:W-:Y:S01]  /*a4b0*/  IMAD.WIDE R30, R14, 0x4, R30 ;  /* 0x000000040e1e7825 */ /* 0x000fe200078e021e */
[----:B------:R-:W-:Y:S04]  /*a4c0*/  STL.64 [R1+0x40], R34 ;  /* 0x0000402201007387 */ /* 0x000fe80000100a00 */
[----:B------:R1:W-:Y:S01]  /*a4d0*/  LDGSTS.E [R10+0x33800], [R30.64], P5 ;  /* 0x338000001e0a7fae */ /* 0x0003e2000a921846 */
[--C-:B-----5:R-:W-:Y:S02]  /*a4e0*/  SHF.R.U32.HI R6, RZ, 0x6, R7.reuse ;  /* 0x00000006ff067819 */ /* 0x120fe40000011607 */
[----:B------:R-:W-:-:S02]  /*a4f0*/  SHF.R.U32.HI R7, RZ, 0x6, R7 ;  /* 0x00000006ff077819 */ /* 0x000fc40000011607 */
[----:B------:R-:W-:Y:S01]  /*a500*/  SGXT.U32 R6, R6, 0x1 ;  /* 0x000000010606781a */ /* 0x000fe20000000000 */
[----:B------:R-:W-:Y:S01]  /*a510*/  IMAD.WIDE R26, R14, 0x4, R26 ;  /* 0x000000040e1a7825 */ /* 0x000fe200078e021a */
[----:B------:R-:W-:Y:S02]  /*a520*/  SGXT.U32 R7, R7, 0x1 ;  /* 0x000000010707781a */ /* 0x000fe40000000000 */
[----:B------:R-:W-:Y:S01]  /*a530*/  LOP3.LUT R6, R6, 0x1a, RZ, 0xfc, !PT ;  /* 0x0000001a06067812 */ /* 0x000fe200078efcff */
[----:B------:R5:W-:Y:S04]  /*a540*/  STL.64 [R1+0x30], R30 ;  /* 0x0000301e01007387 */ /* 0x000be80000100a00 */
[----:B------:R1:W-:Y:S01]  /*a550*/  LDGSTS.E [R10+0x33c00], [R26.64], P4 ;  /* 0x33c000001a0a7fae */ /* 0x0003e2000a121846 */
[----:B------:R-:W-:-:S03]  /*a560*/  ISETP.GE.AND P4, PT, R6, UR4, PT ;  /* 0x0000000406007c0c */ /* 0x000fc6000bf86270 */
[----:B------:R2:W-:Y:S01]  /*a570*/  STL.64 [R1+0x20], R26 ;  /* 0x0000201a01007387 */ /* 0x0005e20000100a00 */
[----:B-1----:R-:W-:-:S03]  /*a580*/  LOP3.LUT R10, R7, 0x1e, RZ, 0xfc, !PT ;  /* 0x0000001e070a7812 */ /* 0x002fc600078efcff */
[----:B------:R-:W4:Y:S01]  /*a590*/  LDL.LU.64 R6, [R1+0x58] ;  /* 0x0000580001067983 */ /* 0x000f220000300a00 */
[----:B------:R-:W-:-:S04]  /*a5a0*/  SEL R252, R252, RZ, P0 ;  /* 0x000000fffcfc7207 */ /* 0x000fc80000000000 */
[----:B------:R-:W-:Y:S02]  /*a5b0*/  ISETP.NE.U32.AND P5, PT, R252, RZ, PT ;  /* 0x000000fffc00720c */ /* 0x000fe40003fa5070 */
[----:B------:R-:W-:-:S04]  /*a5c0*/  SEL R252, RZ, 0x4, P6 ;  /* 0x00000004fffc7807 */ /* 0x000fc80003000000 */
[----:B-----5:R-:W-:Y:S02]  /*a5d0*/  SEL R31, R252, RZ, P0 ;  /* 0x000000fffc1f7207 */ /* 0x020fe40000000000 */
[----:B------:R-:W-:Y:S02]  /*a5e0*/  SEL R252, RZ, 0x4, P4 ;  /* 0x00000004fffc7807 */ /* 0x000fe40002000000 */
[----:B------:R-:W-:Y:S02]  /*a5f0*/  ISETP.GE.AND P4, PT, R10, UR4, PT ;  /* 0x000000040a007c0c */ /* 0x000fe4000bf86270 */
[----:B------:R-:W1:Y:S01]  /*a600*/  S2R R10, SR_TID.X ;  /* 0x00000000000a7919 */ /* 0x000e620000002100 */
[----:B------:R-:W-:-:S03]  /*a610*/  SEL R252, R252, RZ, P0 ;  /* 0x000000fffcfc7207 */ /* 0x000fc60000000000 */
[----:B------:R-:W5:Y:S01]  /*a620*/  S2R R30, SR_TID.X ;  /* 0x00000000001e7919 */ /* 0x000f620000002100 */
[----:B------:R-:W-:Y:S02]  /*a630*/  ISETP.NE.U32.AND P6, PT, R39, RZ, PT ;  /* 0x000000ff2700720c */ /* 0x000fe40003fc5070 */
[----:B-1----:R-:W-:Y:S01]  /*a640*/  LOP3.LUT R10, R10, 0x1f, RZ, 0xc0, !PT ;  /* 0x0000001f0a0a7812 */ /* 0x002fe200078ec0ff */
[----:B--2---:R-:W-:-:S05]  /*a650*/  IMAD.WIDE R22, R14, 0x4, R22 ;  /* 0x000000040e167825 */ /* 0x004fca00078e0216 */
[----:B------:R-:W-:Y:S04]  /*a660*/  STL.64 [R1+0x88], R22 ;  /* 0x0000881601007387 */ /* 0x000fe80000100a00 */
[----:B------:R-:W2:Y:S04]  /*a670*/  LDL.LU.64 R34, [R1+0x48] ;  /* 0x0000480001227983 */ /* 0x000ea80000300a00 */
[----:B------:R1:W-:Y:S01]  /*a680*/  LDGSTS.E [R11+0x32200], [R22.64], P2 ;  /* 0x32200000160b7fae */ /* 0x0003e20009121846 */
[----:B---3--:R-:W-:-:S05]  /*a690*/  IMAD.WIDE R18, R14, 0x4, R18 ;  /* 0x000000040e127825 */ /* 0x008fca00078e0212 */
[----:B------:R4:W-:Y:S04]  /*a6a0*/  STL.64 [R1+0x78], R18 ;  /* 0x0000781201007387 */ /* 0x0009e80000100a00 */
[----:B------:R-:W3:Y:S04]  /*a6b0*/  LDL.LU.64 R26, [R1+0x38] ;  /* 0x00003800011a7983 */ /* 0x000ee80000300a00 */
[----:B------:R4:W-:Y:S02]  /*a6c0*/  LDGSTS.E [R11+0x32600], [R18.64], P3 ;  /* 0x32600000120b7fae */ /* 0x0009e40009921846 */
[----:B----4-:R-:W-:-:S02]  /*a6d0*/  IMAD.WIDE R18, R14, 0x4, R248 ;  /* 0x000000040e127825 */ /* 0x010fc400078e02f8 */
[----:B------:R-:W4:Y:S04]  /*a6e0*/  S2R R249, SR_TID.X ;  /* 0x0000000000f97919 */ /* 0x000f280000002100 */
[----:B------:R4:W-:Y:S04]  /*a6f0*/  STL.64 [R1+0x68], R18 ;  /* 0x0000681201007387 */ /* 0x0009e80000100a00 */
[----:B-1----:R-:W3:Y:S01]  /*a700*/  LDL.LU.64 R22, [R1+0x28] ;  /* 0x0000280001167983 */ /* 0x002ee20000300a00 */
[----:B------:R-:W-:Y:S02]  /*a710*/  ISETP.NE.U32.AND P2, PT, R252, RZ, PT ;  /* 0x000000fffc00720c */ /* 0x000fe40003f45070 */
[----:B------:R-:W-:Y:S01]  /*a720*/  ISETP.GE.AND P3, PT, R10, UR4, PT ;  /* 0x000000040a007c0c */ /* 0x000fe2000bf66270 */
[----:B------:R-:W-:Y:S01]  /*a730*/  UIADD3 UR4, UR5, -0x40, URZ ;  /* 0xffffffc005047890 */ /* 0x000fe2000fffe03f */
[----:B------:R-:W-:Y:S01]  /*a740*/  SEL R252, RZ, 0x4, P4 ;  /* 0x00000004fffc7807 */ /* 0x000fe20002000000 */
[----:B------:R1:W-:Y:S01]  /*a750*/  LDGSTS.E [R11+0x32a00], [R18.64], P1 ;  /* 0x32a00000120b7fae */ /* 0x0003e20008921846 */
[----:B----4-:R-:W-:-:S02]  /*a760*/  SHF.R.U32.HI R249, RZ, 0x6, R249 ;  /* 0x00000006fff97819 */ /* 0x010fc400000116f9 */
[----:B------:R-:W-:Y:S01]  /*a770*/  SEL R15, R252, RZ, P0 ;  /* 0x000000fffc0f7207 */ /* 0x000fe20000000000 */
[----:B-1----:R-:W4:Y:S01]  /*a780*/  LDL.LU.64 R18, [R1+0x18] ;  /* 0x0000180001127983 */ /* 0x002f220000300a00 */
[----:B------:R-:W-:-:S04]  /*a790*/  SGXT.U32 R249, R249, 0x1 ;  /* 0x00000001f9f9781a */ /* 0x000fc80000000000 */
[----:B------:R-:W-:Y:S02]  /*a7a0*/  LOP3.LUT R249, R249, 0x4, RZ, 0xfc, !PT ;  /* 0x00000004f9f97812 */ /* 0x000fe400078efcff */
[----:B------:R-:W-:Y:S02]  /*a7b0*/  SEL R252, RZ, 0x4, P3 ;  /* 0x00000004fffc7807 */ /* 0x000fe40001800000 */
[----:B------:R-:W-:Y:S02]  /*a7c0*/  ISETP.GE.AND P3, PT, R249, UR4, PT ;  /* 0x00000004f9007c0c */ /* 0x000fe4000bf66270 */
[----:B------:R-:W1:Y:S01]  /*a7d0*/  S2R R249, SR_TID.X ;  /* 0x0000000000f97919 */ /* 0x000e620000002100 */
[----:B-----5:R-:W-:Y:S01]  /*a7e0*/  SHF.R.U32.HI R10, RZ, 0x6, R30 ;  /* 0x00000006ff0a7819 */ /* 0x020fe2000001161e */
[----:B------:R-:W-:-:S03]  /*a7f0*/  IMAD.MOV.U32 R248, RZ, RZ, 0x1f ;  /* 0x0000001ffff87424 */ /* 0x000fc600078e00ff */
[----:B------:R-:W-:Y:S02]  /*a800*/  SGXT.U32 R10, R10, 0x1 ;  /* 0x000000010a0a781a */ /* 0x000fe40000000000 */
[----:B------:R-:W-:Y:S02]  /*a810*/  SEL R252, R252, RZ, P0 ;  /* 0x000000fffcfc7207 */ /* 0x000fe40000000000 */
[----:B------:R-:W-:Y:S02]  /*a820*/  ISETP.GE.AND P1, PT, R10, UR4, PT ;  /* 0x000000040a007c0c */ /* 0x000fe4000bf26270 */
[----:B------:R-:W-:Y:S02]  /*a830*/  IADD3 R248, R248, c[0x0][0x180], RZ ;  /* 0x00006000f8f87a10 */ /* 0x000fe40007ffe0ff */
[----:B------:R-:W-:Y:S02]  /*a840*/  ISETP.NE.U32.AND P0, PT, R252, RZ, PT ;  /* 0x000000fffc00720c */ /* 0x000fe40003f05070 */
[----:B------:R-:W-:Y:S01]  /*a850*/  SEL R252, RZ, 0x4, P1 ;  /* 0x00000004fffc7807 */ /* 0x000fe20000800000 */
[----:B------:R-:W-:Y:S01]  /*a860*/  IMAD.WIDE R6, R14, 0x4, R6 ;  /* 0x000000040e067825 */ /* 0x000fe200078e0206 */
[----:B------:R-:W-:-:S04]  /*a870*/  ISETP.GT.AND P1, PT, R248, 0x5f, PT ;  /* 0x0000005ff800780c */ /* 0x000fc80003f24270 */
[----:B------:R5:W-:Y:S04]  /*a880*/  STL.64 [R1+0x58], R6 ;  /* 0x0000580601007387 */ /* 0x000be80000100a00 */
[----:B------:R5:W-:Y:S01]  /*a890*/  LDGSTS.E [R11+0x32e00], [R6.64], P6 ;  /* 0x32e00000060b7fae */ /* 0x000be2000b121846 */
[----:B-1----:R-:W-:-:S03]  /*a8a0*/  SHF.R.U32.HI R39, RZ, 0x6, R249 ;  /* 0x00000006ff277819 */ /* 0x002fc600000116f9 */
[----:B-----5:R-:W5:Y:S04]  /*a8b0*/  LDL.LU.64 R6, [R1+0x10] ;  /* 0x0000100001067983 */ /* 0x020f680000300a00 */
[----:B------:R-:W5:Y:S01]  /*a8c0*/  LDL.LU.64 R248, [R1] ;  /* 0x0000000001f87983 */ /* 0x000f620000300a00 */
[----:B------:R-:W-:Y:S02]  /*a8d0*/  SEL R252, R252, RZ, P1 ;  /* 0x000000fffcfc7207 */ /* 0x000fe40000800000 */
[----:B------:R-:W-:Y:S02]  /*a8e0*/  SGXT.U32 R39, R39, 0x1 ;  /* 0x000000012727781a */ /* 0x000fe40000000000 */
[----:B------:R-:W-:Y:S02]  /*a8f0*/  ISETP.NE.U32.AND P4, PT, R252, RZ, PT ;  /* 0x000000fffc00720c */ /* 0x000fe40003f85070 */
[----:B------:R-:W-:-:S02]  /*a900*/  SEL R252, RZ, 0x4, P3 ;  /* 0x00000004fffc7807 */ /* 0x000fc40001800000 */
[----:B------:R-:W-:Y:S02]  /*a910*/  LOP3.LUT R39, R39, 0x8, RZ, 0xfc, !PT ;  /* 0x0000000827277812 */ /* 0x000fe400078efcff */
[----:B------:R-:W-:Y:S02]  /*a920*/  SHF.R.U32.HI R30, RZ, 0x6, R30 ;  /* 0x00000006ff1e7819 */ /* 0x000fe4000001161e */
[----:B------:R-:W-:Y:S02]  /*a930*/  SEL R252, R252, RZ, P1 ;  /* 0x000000fffcfc7207 */ /* 0x000fe40000800000 */
[----:B------:R-:W-:Y:S02]  /*a940*/  ISETP.GE.AND P6, PT, R39, UR4, PT ;  /* 0x0000000427007c0c */ /* 0x000fe4000bfc6270 */
[----:B------:R-:W-:Y:S01]  /*a950*/  SGXT.U32 R30, R30, 0x1 ;  /* 0x000000011e1e781a */ /* 0x000fe20000000000 */
[----:B------:R-:W5:Y:S01]  /*a960*/  LDL.LU R39, [R1+0x800] ;  /* 0x0008000001277983 */ /* 0x000f620000300800 */
[----:B------:R-:W-:-:S02]  /*a970*/  ISETP.NE.U32.AND P3, PT, R252, RZ, PT ;  /* 0x000000fffc00720c */ /* 0x000fc40003f65070 */
[----:B------:R-:W-:Y:S02]  /*a980*/  SEL R252, RZ, 0x4, P6 ;  /* 0x00000004fffc7807 */ /* 0x000fe40003000000 */
[----:B------:R-:W-:Y:S02]  /*a990*/  LOP3.LUT R30, R30, 0xc, RZ, 0xfc, !PT ;  /* 0x0000000c1e1e7812 */ /* 0x000fe400078efcff */
[----:B------:R-:W-:-:S04]  /*a9a0*/  SEL R252, R252, RZ, P1 ;  /* 0x000000fffcfc7207 */ /* 0x000fc80000800000 */
[----:B------:R-:W-:Y:S02]  /*a9b0*/  ISETP.NE.U32.AND P6, PT, R252, RZ, PT ;  /* 0x000000fffc00720c */ /* 0x000fe40003fc5070 */
[----:B------:R-:W-:Y:S01]  /*a9c0*/  LOP3.LUT R10, R10, 0x14, RZ, 0xfc, !PT ;  /* 0x000000140a0a7812 */ /* 0x000fe200078efcff */
[----:B--2---:R-:W-:-:S05]  /*a9d0*/  IMAD.WIDE R34, R14, 0x4, R34 ;  /* 0x000000040e227825 */ /* 0x004fca00078e0222 */
[----:B------:R1:W-:Y:S01]  /*a9e0*/  LDGSTS.E [R11+0x33200], [R34.64], P5 ;  /* 0x33200000220b7fae */ /* 0x0003e2000a921846 */
[----:B------:R-:W-:-:S04]  /*a9f0*/  ISETP.GE.AND P5, PT, R30, UR4, PT ;  /* 0x000000041e007c0c */ /* 0x000fc8000bfa6270 */
[----:B------:R-:W-:Y:S02]  /*aa00*/  SEL R252, RZ, 0x4, P5 ;  /* 0x00000004fffc7807 */ /* 0x000fe40002800000 */
[----:B------:R-:W-:Y:S01]  /*aa10*/  ISETP.NE.U32.AND P5, PT, R31, RZ, PT ;  /* 0x000000ff1f00720c */ /* 0x000fe20003fa5070 */
[----:B------:R1:W-:Y:S01]  /*aa20*/  STL.64 [R1+0x48], R34 ;  /* 0x0000482201007387 */ /* 0x0003e20000100a00 */
[----:B------:R-:W-:-:S03]  /*aa30*/  SEL R252, R252, RZ, P1 ;  /* 0x000000fffcfc7207 */ /* 0x000fc60000800000 */
[----:B-1----:R-:W2:Y:S04]  /*aa40*/  LDL.LU.64 R34, [R1+0x7f8] ;  /* 0x0007f80001227983 */ /* 0x002ea80000300a00 */
[----:B------:R-:W2:Y:S04]  /*aa50*/  LDL.LU R30, [R1+0x7f4] ;  /* 0x0007f400011e7983 */ /* 0x000ea80000300800 */
[----:B------:R-:W2:Y:S01]  /*aa60*/  LDL.LU R31, [R1+0x7f0] ;  /* 0x0007f000011f7983 */ /* 0x000ea20000300800 */
[----:B---3--:R-:W-:-:S05]  /*aa70*/  IMAD.WIDE R26, R14, 0x4, R26 ;  /* 0x000000040e1a7825 */ /* 0x008fca00078e021a */
[----:B------:R1:W-:Y:S04]  /*aa80*/  STL.64 [R1+0x38], R26 ;  /* 0x0000381a01007387 */ /* 0x0003e80000100a00 */
[----:B------:R1:W-:Y:S04]  /*aa90*/  LDGSTS.E [R11+0x33600], [R26.64], P5 ;  /* 0x336000001a0b7fae */ /* 0x0003e8000a921846 */
[----:B-1----:R-:W3:Y:S04]  /*aaa0*/  LDL.LU.64 R26, [R1+0x7e8] ;  /* 0x0007e800011a7983 */ /* 0x002ee80000300a00 */
[----:B------:R1:W-:Y:S04]  /*aab0*/  STL [R1+0xc0], R252 ;  /* 0x0000c0fc01007387 */ /* 0x0003e80000100800 */
[----:B-1----:R-:W1:Y:S01]  /*aac0*/  S2R R252, SR_TID.X ;  /* 0x0000000000fc7919 */ /* 0x002e620000002100 */
[----:B------:R-:W-:-:S05]  /*aad0*/  IMAD.WIDE R22, R14, 0x4, R22 ;  /* 0x000000040e167825 */ /* 0x000fca00078e0216 */
[----:B------:R1:W-:Y:S02]  /*aae0*/  LDGSTS.E [R11+0x33a00], [R22.64], P2 ;  /* 0x33a00000160b7fae */ /* 0x0003e40009121846 */
[----:B-1----:R-:W-:-:S04]  /*aaf0*/  SHF.R.U32.HI R252, RZ, 0x6, R252 ;  /* 0x00000006fffc7819 */ /* 0x002fc800000116fc */
[----:B------:R-:W-:-:S04]  /*ab00*/  SGXT.U32 R252, R252, 0x1 ;  /* 0x00000001fcfc781a */ /* 0x000fc80000000000 */
[----:B------:R-:W-:-:S04]  /*ab10*/  LOP3.LUT R252, R252, 0x10, RZ, 0xfc, !PT ;  /* 0x00000010fcfc7812 */ /* 0x000fc800078efcff */
[----:B------:R-:W-:-:S04]  /*ab20*/  ISETP.GE.AND P5, PT, R252, UR4, PT ;  /* 0x00000004fc007c0c */ /* 0x000fc8000bfa6270 */
[----:B------:R-:W-:Y:S02]  /*ab30*/  SEL R252, RZ, 0x4, P5 ;  /* 0x00000004fffc7807 */ /* 0x000fe40002800000 */
[----:B------:R-:W-:Y:S02]  /*ab40*/  ISETP.GE.AND P2, PT, R10, UR4, PT ;  /* 0x000000040a007c0c */ /* 0x000fe4000bf46270 */
[----:B------:R-:W-:-:S04]  /*ab50*/  SEL R252, R252, RZ, P1 ;  /* 0x000000fffcfc7207 */ /* 0x000fc80000800000 */
[----:B------:R-:W-:Y:S02]  /*ab60*/  ISETP.NE.U32.AND P5, PT, R252, RZ, PT ;  /* 0x000000fffc00720c */ /* 0x000fe40003fa5070 */
[----:B------:R-:W-:Y:S02]  /*ab70*/  SEL R252, RZ, 0x4, P2 ;  /* 0x00000004fffc7807 */ /* 0x000fe40001000000 */
[----:B------:R-:W-:Y:S01]  /*ab80*/  ISETP.NE.U32.AND P2, PT, R15, RZ, PT ;  /* 0x000000ff0f00720c */ /* 0x000fe20003f45070 */
[----:B----4-:R-:W-:Y:S01]  /*ab90*/  IMAD.WIDE R14, R14, 0x4, R18 ;  /* 0x000000040e0e7825 */ /* 0x010fe200078e0212 */
[----:B------:R-:W-:Y:S01]  /*aba0*/  SEL R252, R252, RZ, P1 ;  /* 0x000000fffcfc7207 */ /* 0x000fe20000800000 */
[----:B------:R1:W-:Y:S10]  /*abb0*/  STL.64 [R1+0x28], R22 ;  /* 0x0000281601007387 */ /* 0x0003f40000100a00 */
[----:B------:R4:W-:Y:S01]  /*abc0*/  LDGSTS.E [R11+0x33e00], [R14.64], P2 ;  /* 0x33e000000e0b7fae */ /* 0x0009e20009121846 */
[----:B------:R-:W-:Y:S01]  /*abd0*/  ISETP.NE.U32.AND P2, PT, R252, RZ, PT ;  /* 0x000000fffc00720c */ /* 0x000fe20003f45070 */
[----:B------:R-:W-:-:S02]  /*abe0*/  IMAD.MOV.U32 R252, RZ, RZ, c[0x0][0x18c] ;  /* 0x00006300fffc7624 */ /* 0x000fc400078e00ff */
[----:B-1----:R-:W2:Y:S02]  /*abf0*/  LDL.LU.64 R22, [R1+0x7e0] ;  /* 0x0007e00001167983 */ /* 0x002ea40000300a00 */
[----:B------:R-:W-:Y:S02]  /*ac00*/  IMAD.SHL.U32 R252, R252, 0x20, RZ ;  /* 0x00000020fcfc7824 */ /* 0x000fe400078e00ff */
[----:B------:R-:W2:Y:S02]  /*ac10*/  LDL.LU R10, [R1+0x7d8] ;  /* 0x0007d800010a7983 */ /* 0x000ea40000300800 */
[C---:B-----5:R-:W-:Y:S02]  /*ac20*/  IMAD.WIDE R6, R252.reuse, 0x4, R6 ;  /* 0x00000004fc067825 */ /* 0x060fe400078e0206 */
[----:B------:R-:W5:Y:S02]  /*ac30*/  LDL.LU.64 R18, [R1+0x7d0] ;  /* 0x0007d00001127983 */ /* 0x000f640000300a00 */
[----:B------:R-:W-:-:S02]  /*ac40*/  IMAD.WIDE R244, R252, 0x4, R244 ;  /* 0x00000004fcf47825 */ /* 0x000fc400078e02f4 */
[----:B------:R4:W-:Y:S02]  /*ac50*/  STL.64 [R1+0x98], R14 ;  /* 0x0000980e01007387 */ /* 0x0009e40000100a00 */
[C---:B------:R-:W-:Y:S02]  /*ac60*/  IMAD.WIDE R248, R252.reuse, 0x4, R248 ;  /* 0x00000004fcf87825 */ /* 0x040fe400078e02f8 */
[----:B------:R-:W0:Y:S04]  /*ac70*/  LDGDEPBAR ;  /* 0x00000000000079af */ /* 0x000e280000000000 */
[----:B----4-:R-:W4:Y:S04]  /*ac80*/  LDL.LU.64 R14, [R1+0x7c8] ;  /* 0x0007c800010e7983 */ /* 0x010f280000300a00 */
[----:B------:R-:W2:Y:S04]  /*ac90*/  LDL.LU R11, [R1+0x7c0] ;  /* 0x0007c000010b7983 */ /* 0x000ea80000300800 */
[----:B------:R1:W-:Y:S04]  /*aca0*/  STL.64 [R1+0x18], R6 ;  /* 0x0000180601007387 */ /* 0x0003e80000100a00 */
[----:B-1----:R-:W2:Y:S04]  /*acb0*/  LDL.LU.64 R6, [R1+0x7b8] ;  /* 0x0007b80001067983 */ /* 0x002ea80000300a00 */
[----:B------:R1:W-:Y:S04]  /*acc0*/  STL.64 [R1+0xb8], R244 ;  /* 0x0000b8f401007387 */ /* 0x0003e80000100a00 */
[----:B-1----:R-:W2:Y:S04]  /*acd0*/  LDL.LU.64 R244, [R1+0x7b0] ;  /* 0x0007b00001f47983 */ /* 0x002ea80000300a00 */
[----:B------:R1:W-:Y:S04]  /*ace0*/  STL.64 [R1+0x10], R248 ;  /* 0x000010f801007387 */ /* 0x0003e80000100a00 */
[----:B-1----:R-:W3:Y:S01]  /*acf0*/  LDL.LU.64 R248, [R1+0x7a8] ;  /* 0x0007a80001f87983 */ /* 0x002ee20000300a00 */
[----:B------:R-:W-:-:S04]  /*ad00*/  IMAD.WIDE R250, R252, 0x4, R250 ;  /* 0x00000004fcfa7825 */ /* 0x000fc800078e02fa */
[C---:B------:R-:W-:Y:S01]  /*ad10*/  IMAD.WIDE R246, R252.reuse, 0x4, R246 ;  /* 0x00000004fcf67825 */ /* 0x040fe200078e02f6 */
[----:B------:R2:W-:Y:S03]  /*ad20*/  STL.64 [R1+0xb0], R250 ;  /* 0x0000b0fa01007387 */ /* 0x0005e60000100a00 */
[----:B------:R-:W-:-:S04]  /*ad30*/  IMAD.WIDE R4, R252, 0x4, R4 ;  /* 0x00000004fc047825 */ /* 0x000fc800078e0204 */
[----:B------:R-:W-:-:S04]  /*ad40*/  IMAD.WIDE R8, R252, 0x4, R8 ;  /* 0x00000004fc087825 */ /* 0x000fc800078e0208 */
[----:B--2---:R-:W-:-:S04]  /*ad50*/  IMAD.WIDE R250, R252, 0x4, R244 ;  /* 0x00000004fcfa7825 */ /* 0x004fc800078e02f4 */
[----:B------:R-:W-:-:S04]  /*ad60*/  IMAD.WIDE R244, R252, 0x4, R10 ;  /* 0x00000004fcf47825 */ /* 0x000fc800078e020a */
[----:B---3--:R-:W-:-:S05]  /*ad70*/  IMAD.WIDE R248, R252, 0x4, R248 ;  /* 0x00000004fcf87825 */ /* 0x008fca00078e02f8 */
[----:B------:R1:W-:Y:S04]  /*ad80*/  STL.64 [R1], R248 ;  /* 0x000000f801007387 */ /* 0x0003e80000100a00 */
[----:B------:R2:W-:Y:S04]  /*ad90*/  STL.64 [R1+0xa8], R246 ;  /* 0x0000a8f601007387 */ /* 0x0005e80000100a00 */
[----:B------:R-:W3:Y:S01]  /*ada0*/  LDL.64 R10, [R1+0x10] ;  /* 0x00001000010a7983 */ /* 0x000ee20000100a00 */
[----:B-1----:R-:W-:-:S04]  /*adb0*/  IMAD.WIDE R248, R252, 0x4, R12 ;  /* 0x00000004fcf87825 */ /* 0x002fc800078e020c */
[C---:B--2---:R-:W-:Y:S02]  /*adc0*/  IMAD.WIDE R246, R252.reuse, 0x4, R6 ;  /* 0x00000004fcf67825 */ /* 0x044fe400078e0206 */
[----:B------:R-:W2:Y:S02]  /*add0*/  LDL.64 R6, [R1] ;  /* 0x0000000001067983 */ /* 0x000ea40000100a00 */
[C---:B-----5:R-:W-:Y:S02]  /*ade0*/  IMAD.WIDE R12, R252.reuse, 0x4, R18 ;  /* 0x00000004fc0c7825 */ /* 0x060fe400078e0212 */
[----:B------:R-:W-:Y:S04]  /*adf0*/  STL.64 [R1+0xa0], R4 ;  /* 0x0000a00401007387 */ /* 0x000fe80000100a00 */
[----:B------:R-:W-:Y:S04]  /*ae00*/  STL.64 [R1+0x8], R8 ;  /* 0x0000080801007387 */ /* 0x000fe80000100a00 */
[----:B------:R-:W5:Y:S01]  /*ae10*/  LDL.64 R18, [R1+0x18] ;  /* 0x0000180001127983 */ /* 0x000f620000100a00 */
[----:B----4-:R-:W-:-:S04]  /*ae20*/  IMAD.WIDE R14, R252, 0x4, R14 ;  /* 0x00000004fc0e7825 */ /* 0x010fc800078e020e */
[----:B------:R-:W-:-:S04]  /*ae30*/  IMAD.WIDE R22, R252, 0x4, R22 ;  /* 0x00000004fc167825 */ /* 0x000fc800078e0216 */
        /* <DEDUP_REMOVED lines=9> */
[C---:B------:R-:W-:Y:S01]  /*aed0*/  IMAD.WIDE R62, R252.reuse, 0x4, R62 ;  /* 0x00000004fc3e7825 */ /* 0x040fe200078e023e */
[----:B-----5:R1:W-:Y:S04]  /*aee0*/  LDGSTS.E [R0+0x10000], [R18.64], P0 ;  /* 0x1000000012007fae */ /* 0x0203e80008121846 */
[----:B---3--:R3:W-:Y:S04]  /*aef0*/  LDGSTS.E [R0+0x10400], [R10.64], P0 ;  /* 0x104000000a007fae */ /* 0x0087e80008121846 */
[----:B--2---:R2:W-:Y:S04]  /*af00*/  LDGSTS.E [R0+0x10800], [R6.64], P0 ;  /* 0x1080000006007fae */ /* 0x0045e80008121846 */
[----:B------:R4:W-:Y:S04]  /*af10*/  LDGSTS.E [R0+0x10c00], [R250.64], P0 ;  /* 0x10c00000fa007fae */ /* 0x0009e80008121846 */
[----:B---3--:R-:W3:Y:S04]  /*af20*/  LDL.64 R10, [R1+0xb0] ;  /* 0x0000b000010a7983 */ /* 0x008ee80000100a00 */
[----:B--2---:R-:W2:Y:S04]  /*af30*/  LDL.64 R6, [R1+0xa8] ;  /* 0x0000a80001067983 */ /* 0x004ea80000100a00 */
[----:B------:R-:W-:Y:S04]  /*af40*/  STL [R1+0x79c], R250 ;  /* 0x00079cfa01007387 */ /* 0x000fe80000100800 */
[----:B------:R4:W-:Y:S04]  /*af50*/  STL [R1+0x798], R251 ;  /* 0x000798fb01007387 */ /* 0x0009e80000100800 */
[----:B------:R5:W-:Y:S04]  /*af60*/  LDGSTS.E [R0+0x11000], [R246.64], P0 ;  /* 0x11000000f6007fae */ /* 0x000be80008121846 */
[----:B------:R1:W-:Y:S04]  /*af70*/  LDGSTS.E [R0+0x11400], [R244.64], P0 ;  /* 0x11400000f4007fae */ /* 0x0003e80008121846 */
[----:B----4-:R-:W4:Y:S04]  /*af80*/  LDL.64 R250, [R1+0xb8] ;  /* 0x0000b80001fa7983 */ /* 0x010f280000100a00 */
[----:B------:R1:W-:Y:S04]  /*af90*/  LDGSTS.E [R0+0x11800], [R14.64], P0 ;  /* 0x118000000e007fae */ /* 0x0003e80008121846 */
[----:B------:R1:W-:Y:S04]  /*afa0*/  LDGSTS.E [R0+0x11c00], [R12.64], P0 ;  /* 0x11c000000c007fae */ /* 0x0003e80008121846 */
[----:B------:R1:W-:Y:S04]  /*afb0*/  LDGSTS.E [R0+0x12000], [R22.64], P0 ;  /* 0x1200000016007fae */ /* 0x0003e80008121846 */
[----:B------:R1:W-:Y:S04]  /*afc0*/  LDGSTS.E [R0+0x12400], [R26.64], P0 ;  /* 0x124000001a007fae */ /* 0x0003e80008121846 */
[----:B------:R1:W-:Y:S01]  /*afd0*/  LDGSTS.E [R0+0x12800], [R30.64], P0 ;  /* 0x128000001e007fae */ /* 0x0003e20008121846 */
[----:B------:R-:W-:-:S03]  /*afe0*/  IMAD.WIDE R66, R252, 0x4, R66 ;  /* 0x00000004fc427825 */ /* 0x000fc600078e0242 */
        /* <DEDUP_REMOVED lines=20> */
[----:B------:R2:W-:Y:S04]  /*b130*/  LDGSTS.E [R0+0x15400], [R74.64], P0 ;  /* 0x154000004a007fae */ /* 0x0005e80008121846 */
[----:B-1----:R-:W1:Y:S01]  /*b140*/  S2R R19, SR_TID.X ;  /* 0x0000000000137919 */ /* 0x002e620000002100 */
        /* <DEDUP_REMOVED lines=91> */
[----:B------:R1:W-:Y:S03]  /*b700*/  LDGSTS.E [R0+0x1c400], [R186.64], P0 ;  /* 0x1c400000ba007fae */ /* 0x0003e60008121846 */
        /* <DEDUP_REMOVED lines=40> */
[----:B------:R-:W-:Y:S01]  /*b990*/  IMAD.WIDE R2, R252, 0x4, R2 ;  /* 0x00000004fc027825 */ /* 0x000fe200078e0202 */
[C---:B-1----:R-:W-:Y:S01]  /*b9a0*/  LOP3.LUT R252, R19.reuse, 0x7f, RZ, 0xc0, !PT ;  /* 0x0000007f13fc7812 */ /* 0x042fe200078ec0ff */
[----:B------:R1:W-:Y:S01]  /*b9b0*/  LDGSTS.E [R0+0x1fc00], [R242.64], P0 ;  /* 0x1fc00000f2007fae */ /* 0x0003e20008121846 */
[----:B------:R-:W-:-:S03]  /*b9c0*/  LOP3.LUT R19, R19, 0x60, RZ, 0xc0, !PT ;  /* 0x0000006013137812 */ /* 0x000fc600078ec0ff */
[----:B------:R-:W-:Y:S01]  /*b9d0*/  IMAD.SHL.U32 R252, R252, 0x4, RZ ;  /* 0x00000004fcfc7824 */ /* 0x000fe200078e00ff */
[----:B------:R-:W-:-:S04]  /*b9e0*/  SHF.R.U32.HI R19, RZ, 0x1, R19 ;  /* 0x00000001ff137819 */ /* 0x000fc80000011613 */
[----:B------:R-:W-:-:S04]  /*b9f0*/  LOP3.LUT R19, R252, R19, RZ, 0x3c, !PT ;  /* 0x00000013fc137212 */ /* 0x000fc800078e3cff */
[----:B------:R-:W-:Y:S01]  /*ba00*/  LOP3.LUT R19, R19, 0x40, RZ, 0x3c, !PT ;  /* 0x0000004013137812 */ /* 0x000fe200078e3cff */
[----:B------:R5:W-:Y:S04]  /*ba10*/  STL [R1+0x7a0], R247 ;  /* 0x0007a0f701007387 */ /* 0x000be80000100800 */
[----:B----4-:R4:W-:Y:S04]  /*ba20*/  LDGSTS.E [R19+0x10200], [R250.64], P0 ;  /* 0x10200000fa137fae */ /* 0x0109e80008121846 */
[----:B---3--:R3:W-:Y:S04]  /*ba30*/  LDGSTS.E [R19+0x10600], [R10.64], P0 ;  /* 0x106000000a137fae */ /* 0x0087e80008121846 */
[----:B--2---:R2:W-:Y:S04]  /*ba40*/  LDGSTS.E [R19+0x10a00], [R6.64], P0 ;  /* 0x10a0000006137fae */ /* 0x0045e80008121846 */
[----:B------:R1:W-:Y:S04]  /*ba50*/  LDGSTS.E [R19+0x10e00], [R4.64], P0 ;  /* 0x10e0000004137fae */ /* 0x0003e80008121846 */
[----:B------:R2:W-:Y:S04]  /*ba60*/  LDGSTS.E [R19+0x11200], [R8.64], P0 ;  /* 0x1120000008137fae */ /* 0x0005e80008121846 */
[----:B------:R2:W-:Y:S04]  /*ba70*/  LDGSTS.E [R19+0x11600], [R248.64], P0 ;  /* 0x11600000f8137fae */ /* 0x0005e80008121846 */
[----:B-1----:R-:W3:Y:S04]  /*ba80*/  LDL.LU.64 R4, [R1+0x90] ;  /* 0x0000900001047983 */ /* 0x002ee80000300a00 */
[----:B----4-:R-:W4:Y:S04]  /*ba90*/  LDL R250, [R1+0x1e0] ;  /* 0x0001e00001fa7983 */ /* 0x010f280000100800 */
        /* <DEDUP_REMOVED lines=33> */
[----:B------:R-:W2:Y:S04]  /*bcb0*/  S2R R252, SR_TID.X ;  /* 0x0000000000fc7919 */ /* 0x000ea80000002100 */
        /* <DEDUP_REMOVED lines=20> */
[----:B--2---:R-:W-:-:S03]  /*be00*/  SHF.R.U32.HI R7, RZ, 0x6, R252 ;  /* 0x00000006ff077819 */ /* 0x004fc600000116fc */
[----:B------:R2:W-:Y:S04]  /*be10*/  LDGSTS.E [R19+0x1ee00], [R228.64], P0 ;  /* 0x1ee00000e4137fae */ /* 0x0005e80008121846 */
[----:B------:R1:W-:Y:S04]  /*be20*/  LDGSTS.E [R19+0x1f200], [R232.64], P0 ;  /* 0x1f200000e8137fae */ /* 0x0003e80008121846 */
[----:B------:R1:W-:Y:S04]  /*be30*/  LDGSTS.E [R19+0x1f600], [R236.64], P0 ;  /* 0x1f600000ec137fae */ /* 0x0003e80008121846 */
[----:B------:R1:W-:Y:S01]  /*be40*/  LDGSTS.E [R19+0x1fa00], [R240.64], P0 ;  /* 0x1fa00000f0137fae */ /* 0x0003e20008121846 */
[----:B------:R-:W-:-:S03]  /*be50*/  SGXT.U32 R7, R7, 0x1 ;  /* 0x000000010707781a */ /* 0x000fc60000000000 */
[----:B------:R1:W-:Y:S01]  /*be60*/  LDGSTS.E [R19+0x1fe00], [R2.64], P0 ;  /* 0x1fe0000002137fae */ /* 0x0003e20008121846 */
[----:B------:R-:W-:-:S03]  /*be70*/  SHF.R.U32.HI R252, RZ, 0x6, R252 ;  /* 0x00000006fffc7819 */ /* 0x000fc600000116fc */
[----:B------:R-:W0:Y:S01]  /*be80*/  LDGDEPBAR ;  /* 0x00000000000079af */ /* 0x000e220000000000 */
[----:B------:R-:W-:Y:S02]  /*be90*/  LOP3.LUT R7, R7, 0x18, RZ, 0xfc, !PT ;  /* 0x0000001807077812 */ /* 0x000fe400078efcff */
[----:B------:R-:W-:Y:S01]  /*bea0*/  SGXT.U32 R252, R252, 0x1 ;  /* 0x00000001fcfc781a */ /* 0x000fe20000000000 */
[----:B-----5:R-:W5:Y:S04]  /*beb0*/  LDL.LU R247, [R1+0xc0] ;  /* 0x0000c00001f77983 */ /* 0x020f680000300800 */
[----:B------:R-:W-:Y:S01]  /*bec0*/  BAR.SYNC.DEFER_BLOCKING 0x0 ;  /* 0x0000000000007b1d */ /* 0x000fe20000010000 */
[----:B------:R-:W-:Y:S02]  /*bed0*/  ISETP.GE.AND P0, PT, R7, UR4, PT ;  /* 0x0000000407007c0c */ /* 0x000fe4000bf06270 */
[----:B------:R-:W-:Y:S01]  /*bee0*/  LOP3.LUT R7, R252, 0x1c, RZ, 0xfc, !PT ;  /* 0x0000001cfc077812 */ /* 0x000fe200078efcff */
[----:B------:R-:W-:-:S04]  /*bef0*/  IMAD.MOV.U32 R252, RZ, RZ, c[0x0][0x188] ;  /* 0x00006200fffc7624 */ /* 0x000fc800078e00ff */
[----:B------:R-:W-:Y:S01]  /*bf00*/  IMAD.SHL.U32 R252, R252, 0x20, RZ ;  /* 0x00000020fcfc7824 */ /* 0x000fe200078e00ff */
[----:B------:R-:W-:Y:S02]  /*bf10*/  SEL R6, RZ, 0x4, P0 ;  /* 0x00000004ff067807 */ /* 0x000fe40000000000 */
[----:B------:R-:W-:-:S04]  /*bf20*/  ISETP.GE.AND P0, PT, R7, UR4, PT ;  /* 0x0000000407007c0c */ /* 0x000fc8000bf06270 */
[----:B------:R-:W-:Y:S01]  /*bf30*/  SEL R7, RZ, 0x4, P0 ;  /* 0x00000004ff077807 */ /* 0x000fe20000000000 */
[----:B---3--:R-:W-:-:S05]  /*bf40*/  IMAD.WIDE R4, R252, 0x4, R4 ;  /* 0x00000004fc047825 */ /* 0x008fca00078e0204 */
[----:B------:R-:W-:Y:S01]  /*bf50*/  @!PT LDS RZ, [RZ] ;  /* 0x00000000fffff984 */ /* 0x000fe20000000800 */
[----:B------:R-:W-:Y:S01]  /*bf60*/  @!PT LDS RZ, [RZ] ;  /* 0x00000000fffff984 */ /* 0x000fe20000000800 */
[----:B------:R-:W-:Y:S01]  /*bf70*/  @!PT LDS RZ, [RZ] ;  /* 0x00000000fffff984 */ /* 0x000fe20000000800 */
[----:B----4-:R3:W-:Y:S02]  /*bf80*/  LDGSTS.E [R250+0x34000], [R4.64], P4 ;  /* 0x3400000004fa7fae */ /* 0x0107e4000a121846 */
[----:B---3--:R-:W-:-:S04]  /*bf90*/  SEL R4, R6, RZ, P1 ;  /* 0x000000ff06047207 */ /* 0x008fc80000800000 */
[----:B------:R-:W-:Y:S02]  /*bfa0*/  ISETP.NE.U32.AND P0, PT, R4, RZ, PT ;  /* 0x000000ff0400720c */ /* 0x000fe40003f05070 */
[----:B------:R-:W3:Y:S04]  /*bfb0*/  LDL.LU.64 R4, [R1+0x80] ;  /* 0x0000800001047983 */ /* 0x000ee80000300a00 */
[----:B------:R-:W4:Y:S02]  /*bfc0*/  S2R R9, SR_TID.X ;  /* 0x0000000000097919 */ /* 0x000f240000002100 */
[----:B----4-:R-:W-:-:S04]  /*bfd0*/  SHF.R.U32.HI R8, RZ, 0x6, R9 ;  /* 0x00000006ff087819 */ /* 0x010fc80000011609 */
[----:B------:R-:W-:Y:S01]  /*bfe0*/  SGXT.U32 R8, R8, 0x1 ;  /* 0x000000010808781a */ /* 0x000fe20000000000 */
[----:B---3--:R-:W-:-:S05]  /*bff0*/  IMAD.WIDE R4, R252, 0x4, R4 ;  /* 0x00000004fc047825 */ /* 0x008fca00078e0204 */
[----:B------:R3:W-:Y:S02]  /*c000*/  LDGSTS.E [R250+0x34400], [R4.64], P3 ;  /* 0x3440000004fa7fae */ /* 0x0007e40009921846 */
[----:B---3--:R-:W-:-:S04]  /*c010*/  SEL R4, R7, RZ, P1 ;  /* 0x000000ff07047207 */ /* 0x008fc80000800000 */
[----:B------:R-:W-:Y:S02]  /*c020*/  ISETP.NE.U32.AND P3, PT, R4, RZ, PT ;  /* 0x000000ff0400720c */ /* 0x000fe40003f65070 */
[----:B------:R-:W3:Y:S01]  /*c030*/  LDL.LU.64 R4, [R1+0x70] ;  /* 0x0000700001047983 */ /* 0x000ee20000300a00 */
[----:B------:R-:W-:Y:S02]  /*c040*/  LOP3.LUT R11, R8, 0x2, RZ, 0xfc, !PT ;  /* 0x00000002080b7812 */ /* 0x000fe400078efcff */
[----:B------:R-:W-:Y:S01]  /*c050*/  SHF.R.U32.HI R9, RZ, 0x6, R9 ;  /* 0x00000006ff097819 */ /* 0x000fe20000011609 */
[----:B------:R-:W4:Y:S01]  /*c060*/  LDL R251, [R1+0x688] ;  /* 0x0006880001fb7983 */ /* 0x000f220000100800 */
[----:B------:R-:W-:-:S03]  /*c070*/  ISETP.GE.AND P4, PT, R11, UR4, PT ;  /* 0x000000040b007c0c */ /* 0x000fc6000bf86270 */
[----:B------:R-:W1:Y:S01]  /*c080*/  S2R R11, SR_TID.X ;  /* 0x00000000000b7919 */ /* 0x000e620000002100 */
[----:B------:R-:W-:-:S04]  /*c090*/  SGXT.U32 R9, R9, 0x1 ;  /* 0x000000010909781a */ /* 0x000fc80000000000 */
[C---:B------:R-:W-:Y:S02]  /*c0a0*/  LOP3.LUT R8, R9.reuse, 0x6, RZ, 0xfc, !PT ;  /* 0x0000000609087812 */ /* 0x040fe400078efcff */
[----:B------:R-:W-:Y:S02]  /*c0b0*/  SEL R6, RZ, 0x4, P4 ;  /* 0x00000004ff067807 */ /* 0x000fe40002000000 */
[----:B------:R-:W-:Y:S02]  /*c0c0*/  ISETP.GE.AND P4, PT, R8, UR4, PT ;  /* 0x0000000408007c0c */ /* 0x000fe4000bf86270 */
[----:B------:R-:W-:Y:S02]  /*c0d0*/  LOP3.LUT R9, R9, 0xa, RZ, 0xfc, !PT ;  /* 0x0000000a09097812 */ /* 0x000fe400078efcff */
[----:B------:R-:W-:Y:S02]  /*c0e0*/  SEL R8, RZ, 0x4, P4 ;  /* 0x00000004ff087807 */ /* 0x000fe40002000000 */
[----:B------:R-:W-:-:S02]  /*c0f0*/  ISETP.GE.AND P4, PT, R9, UR4, PT ;  /* 0x0000000409007c0c */ /* 0x000fc4000bf86270 */
[--C-:B-1----:R-:W-:Y:S02]  /*c100*/  SHF.R.U32.HI R9, RZ, 0x6, R11.reuse ;  /* 0x00000006ff097819 */ /* 0x102fe4000001160b */
[----:B------:R-:W-:Y:S02]  /*c110*/  SHF.R.U32.HI R11, RZ, 0x6, R11 ;  /* 0x00000006ff0b7819 */ /* 0x000fe4000001160b */
[----:B------:R-:W-:Y:S02]  /*c120*/  SGXT.U32 R9, R9, 0x1 ;  /* 0x000000010909781a */ /* 0x000fe40000000000 */
[----:B------:R-:W-:Y:S02]  /*c130*/  SGXT.U32 R11, R11, 0x1 ;  /* 0x000000010b0b781a */ /* 0x000fe40000000000 */
[----:B------:R-:W-:Y:S02]  /*c140*/  LOP3.LUT R18, R9, 0xe, RZ, 0xfc, !PT ;  /* 0x0000000e09127812 */ /* 0x000fe400078efcff */
[----:B------:R-:W-:-:S02]  /*c150*/  SEL R10, RZ, 0x4, P4 ;  /* 0x00000004ff0a7807 */ /* 0x000fc40002000000 */
[----:B------:R-:W-:Y:S02]  /*c160*/  ISETP.GE.AND P4, PT, R18, UR4, PT ;  /* 0x0000000412007c0c */ /* 0x000fe4000bf86270 */
[----:B------:R-:W-:Y:S02]  /*c170*/  LOP3.LUT R9, R11, 0x12, RZ, 0xfc, !PT ;  /* 0x000000120b097812 */ /* 0x000fe400078efcff */
[----:B------:R-:W-:Y:S02]  /*c180*/  SEL R7, RZ, 0x4, P4 ;  /* 0x00000004ff077807 */ /* 0x000fe40002000000 */
[----:B------:R-:W-:Y:S02]  /*c190*/  ISETP.GE.AND P4, PT, R9, UR4, PT ;  /* 0x0000000409007c0c */ /* 0x000fe4000bf86270 */
[----:B------:R-:W-:Y:S02]  /*c1a0*/  LOP3.LUT R18, R11, 0x16, RZ, 0xfc, !PT ;  /* 0x000000160b127812 */ /* 0x000fe400078efcff */
[----:B------:R-:W-:-:S02]  /*c1b0*/  SEL R9, RZ, 0x4, P4 ;  /* 0x00000004ff097807 */ /* 0x000fc40002000000 */
[----:B------:R-:W-:-:S04]  /*c1c0*/  ISETP.GE.AND P4, PT, R18, UR4, PT ;  /* 0x0000000412007c0c */ /* 0x000fc8000bf86270 */
[----:B------:R-:W-:Y:S01]  /*c1d0*/  SEL R18, RZ, 0x4, P4 ;  /* 0x00000004ff127807 */ /* 0x000fe20002000000 */
[----:B---3--:R-:W-:-:S05]  /*c1e0*/  IMAD.WIDE R4, R252, 0x4, R4 ;  /* 0x00000004fc047825 */ /* 0x008fca00078e0204 */
[----:B------:R1:W-:Y:S02]  /*c1f0*/  LDGSTS.E [R250+0x34800], [R4.64], P6 ;  /* 0x3480000004fa7fae */ /* 0x0003e4000b121846 */
[----:B-1----:R-:W-:-:S04]  /*c200*/  SEL R4, R6, RZ, P1 ;  /* 0x000000ff06047207 */ /* 0x002fc80000800000 */
[----:B------:R-:W-:Y:S02]  /*c210*/  ISETP.NE.U32.AND P4, PT, R4, RZ, PT ;  /* 0x000000ff0400720c */ /* 0x000fe40003f85070 */
[----:B------:R-:W3:Y:S04]  /*c220*/  LDL.LU.64 R4, [R1+0x60] ;  /* 0x0000600001047983 */ /* 0x000ee80000300a00 */
[----:B------:R-:W1:Y:S02]  /*c230*/  S2R R11, SR_TID.X ;  /* 0x00000000000b7919 */ /* 0x000e640000002100 */
[----:B-1----:R-:W-:-:S04]  /*c240*/  SHF.R.U32.HI R11, RZ, 0x6, R11 ;  /* 0x00000006ff0b7819 */ /* 0x002fc8000001160b */
[----:B------:R-:W-:-:S04]  /*c250*/  SGXT.U32 R11, R11, 0x1 ;  /* 0x000000010b0b781a */ /* 0x000fc80000000000 */
[C---:B------:R-:W-:Y:S02]  /*c260*/  LOP3.LUT R6, R11.reuse, 0x1a, RZ, 0xfc, !PT ;  /* 0x0000001a0b067812 */ /* 0x040fe400078efcff */
[----:B------:R-:W-:Y:S02]  /*c270*/  LOP3.LUT R11, R11, 0x1e, RZ, 0xfc, !PT ;  /* 0x0000001e0b0b7812 */ /* 0x000fe400078efcff */
[----:B------:R-:W-:-:S04]  /*c280*/  ISETP.GE.AND P6, PT, R6, UR4, PT ;  /* 0x0000000406007c0c */ /* 0x000fc8000bfc6270 */
[----:B------:R-:W-:Y:S02]  /*c290*/  SEL R6, RZ, 0x4, P6 ;  /* 0x00000004ff067807 */ /* 0x000fe40003000000 */
[----:B------:R-:W-:-:S04]  /*c2a0*/  ISETP.GE.AND P6, PT, R11, UR4, PT ;  /* 0x000000040b007c0c */ /* 0x000fc8000bfc6270 */
[----:B------:R-:W-:Y:S02]  /*c2b0*/  SEL R11, RZ, 0x4, P6 ;  /* 0x00000004ff0b7807 */ /* 0x000fe40003000000 */
[----:B-----5:R-:W-:Y:S02]  /*c2c0*/  ISETP.NE.U32.AND P6, PT, R247, RZ, PT ;  /* 0x000000fff700720c */ /* 0x020fe40003fc5070 */
[----:B------:R-:W5:Y:S01]  /*c2d0*/  LDL.LU R247, [R1+0x7a0] ;  /* 0x0007a00001f77983 */ /* 0x000f620000300800 */
[----:B---3--:R-:W-:-:S10]  /*c2e0*/  IMAD.WIDE R4, R252, 0x4, R4 ;  /* 0x00000004fc047825 */ /* 0x008fd400078e0204 */
[----:B------:R1:W-:Y:S02]  /*c2f0*/  LDGSTS.E [R250+0x34c00], [R4.64], P6 ;  /* 0x34c0000004fa7fae */ /* 0x0003e4000b121846 */
[----:B-1----:R-:W-:Y:S02]  /*c300*/  SEL R4, R8, RZ, P1 ;  /* 0x000000ff08047207 */ /* 0x002fe40000800000 */
[----:B------:R-:W3:Y:S02]  /*c310*/  LDL.LU R250, [R1+0x79c] ;  /* 0x00079c0001fa7983 */ /* 0x000ee40000300800 */
[----:B------:R-:W-:Y:S02]  /*c320*/  ISETP.NE.U32.AND P6, PT, R4, RZ, PT ;  /* 0x000000ff0400720c */ /* 0x000fe40003fc5070 */
[----:B------:R-:W2:Y:S04]  /*c330*/  LDL R8, [R1+0x1e0] ;  /* 0x0001e00001087983 */ /* 0x000ea80000100800 */
[----:B------:R-:W2:Y:S02]  /*c340*/  LDL.LU.64 R4, [R1+0x50] ;  /* 0x0000500001047983 */ /* 0x000ea40000300a00 */
[----:B--2---:R-:W-:-:S05]  /*c350*/  IMAD.WIDE R4, R252, 0x4, R4 ;  /* 0x00000004fc047825 */ /* 0x004fca00078e0204 */
[----:B------:R1:W-:Y:S02]  /*c360*/  LDGSTS.E [R8+0x35000], [R4.64], P5 ;  /* 0x3500000004087fae */ /* 0x0003e4000a921846 */
[----:B-1----:R-:W-:Y:S02]  /*c370*/  SEL R4, R10, RZ, P1 ;  /* 0x000000ff0a047207 */ /* 0x002fe40000800000 */
[----:B------:R-:W2:Y:S02]  /*c380*/  LDL R10, [R1+0x1e0] ;  /* 0x0001e000010a7983 */ /* 0x000ea40000100800 */
[----:B------:R-:W-:Y:S02]  /*c390*/  ISETP.NE.U32.AND P5, PT, R4, RZ, PT ;  /* 0x000000ff0400720c */ /* 0x000fe40003fa5070 */
[----:B------:R-:W2:Y:S02]  /*c3a0*/  LDL.LU.64 R4, [R1+0x40] ;  /* 0x0000400001047983 */ /* 0x000ea40000300a00 */
[----:B--2---:R-:W-:-:S05]  /*c3b0*/  IMAD.WIDE R4, R252, 0x4, R4 ;  /* 0x00000004fc047825 */ /* 0x004fca00078e0204 */
[----:B------:R1:W-:Y:S02]  /*c3c0*/  LDGSTS.E [R10+0x35400], [R4.64], P2 ;  /* 0x35400000040a7fae */ /* 0x0003e40009121846 */
[----:B-1----:R-:W-:-:S04]  /*c3d0*/  SEL R4, R7, RZ, P1 ;  /* 0x000000ff07047207 */ /* 0x002fc80000800000 */
[----:B------:R-:W-:Y:S02]  /*c3e0*/  ISETP.NE.U32.AND P2, PT, R4, RZ, PT ;  /* 0x000000ff0400720c */ /* 0x000fe40003f45070 */
[----:B------:R-:W2:Y:S02]  /*c3f0*/  LDL.LU.64 R4, [R1+0x30] ;  /* 0x0000300001047983 */ /* 0x000ea40000300a00 */
[----:B--2---:R-:W-:-:S05]  /*c400*/  IMAD.WIDE R4, R252, 0x4, R4 ;  /* 0x00000004fc047825 */ /* 0x004fca00078e0204 */
[----:B------:R1:W-:Y:S02]  /*c410*/  LDGSTS.E [R10+0x35800], [R4.64], P0 ;  /* 0x35800000040a7fae */ /* 0x0003e40008121846 */
[----:B-1----:R-:W-:Y:S02]  /*c420*/  SEL R4, R9, RZ, P1 ;  /* 0x000000ff09047207 */ /* 0x002fe40000800000 */
[----:B------:R-:W2:Y:S02]  /*c430*/  LDL.LU.64 R8, [R1+0x78] ;  /* 0x0000780001087983 */ /* 0x000ea40000300a00 */
        /* <DEDUP_REMOVED lines=8> */
[----:B----4-:R1:W-:Y:S02]  /*c4c0*/  LDGSTS.E [R251+0x34200], [R4.64], P4 ;  /* 0x3420000004fb7fae */ /* 0x0103e4000a121846 */
[----:B-1----:R-:W-:Y:S02]  /*c4d0*/  SEL R4, R6, RZ, P1 ;  /* 0x000000ff06047207 */ /* 0x002fe40000800000 */
[----:B------:R-:W2:Y:S02]  /*c4e0*/  LDL.LU.64 R6, [R1+0x58] ;  /* 0x0000580001067983 */ /* 0x000ea40000300a00 */
[----:B------:R-:W-:Y:S01]  /*c4f0*/  ISETP.NE.U32.AND P4, PT, R4, RZ, PT ;  /* 0x000000ff0400720c */ /* 0x000fe20003f85070 */
[----:B------:R-:W-:Y:S02]  /*c500*/  IMAD.WIDE R4, R252, 0x4, R8 ;  /* 0x00000004fc047825 */ /* 0x000fe400078e0208 */
[----:B------:R-:W4:Y:S04]  /*c510*/  LDL.LU.64 R8, [R1+0x10] ;  /* 0x0000100001087983 */ /* 0x000f280000300a00 */
[----:B------:R1:W-:Y:S02]  /*c520*/  LDGSTS.E [R251+0x34600], [R4.64], P6 ;  /* 0x3460000004fb7fae */ /* 0x0003e4000b121846 */
[----:B-1----:R-:W-:-:S02]  /*c530*/  SEL R4, R11, RZ, P1 ;  /* 0x000000ff0b047207 */ /* 0x002fc40000800000 */
[----:B------:R-:W2:Y:S02]  /*c540*/  LDL.LU.64 R10, [R1] ;  /* 0x00000000010a7983 */ /* 0x000ea40000300a00 */
[----:B------:R-:W-:Y:S02]  /*c550*/  ISETP.NE.U32.AND P6, PT, R4, RZ, PT ;  /* 0x000000ff0400720c */ /* 0x000fe40003fc5070 */
[----:B------:R-:W2:Y:S02]  /*c560*/  LDL.LU.64 R4, [R1+0x68] ;  /* 0x0000680001047983 */ /* 0x000ea40000300a00 */
[----:B--2---:R-:W-:-:S05]  /*c570*/  IMAD.WIDE R4, R252, 0x4, R4 ;  /* 0x00000004fc047825 */ /* 0x004fca00078e0204 */
[----:B------:R1:W-:Y:S02]  /*c580*/  LDGSTS.E [R251+0x34a00], [R4.64], P5 ;  /* 0x34a0000004fb7fae */ /* 0x0003e4000a921846 */
[----:B-1----:R-:W-:-:S05]  /*c590*/  IMAD.WIDE R4, R252, 0x4, R6 ;  /* 0x00000004fc047825 */ /* 0x002fca00078e0206 */
[----:B------:R1:W-:Y:S04]  /*c5a0*/  LDGSTS.E [R251+0x34e00], [R4.64], P2 ;  /* 0x34e0000004fb7fae */ /* 0x0003e80009121846 */
[----:B-1----:R-:W2:Y:S02]  /*c5b0*/  LDL.LU.64 R4, [R1+0x48] ;  /* 0x0000480001047983 */ /* 0x002ea40000300a00 */
[----:B--2---:R-:W-:-:S05]  /*c5c0*/  IMAD.WIDE R4, R252, 0x4, R4 ;  /* 0x00000004fc047825 */ /* 0x004fca00078e0204 */
[----:B------:R1:W-:Y:S04]  /*c5d0*/  LDGSTS.E [R251+0x35200], [R4.64], P0 ;  /* 0x3520000004fb7fae */ /* 0x0003e80008121846 */
[----:B-1----:R-:W2:Y:S04]  /*c5e0*/  LDL.LU.64 R4, [R1+0x38] ;  /* 0x0000380001047983 */ /* 0x002ea80000300a00 */
[----:B------:R-:W1:Y:S01]  /*c5f0*/  S2R R7, SR_TID.X ;  /* 0x0000000000077919 */ /* 0x000e620000002100 */
[----:B--2---:R-:W-:-:S05]  /*c600*/  IMAD.WIDE R4, R252, 0x4, R4 ;  /* 0x00000004fc047825 */ /* 0x004fca00078e0204 */
[----:B------:R2:W-:Y:S04]  /*c610*/  LDGSTS.E [R251+0x35600], [R4.64], P3 ;  /* 0x3560000004fb7fae */ /* 0x0005e80009921846 */
[----:B--2---:R-:W2:Y:S01]  /*c620*/  LDL.LU.64 R4, [R1+0x28] ;  /* 0x0000280001047983 */ /* 0x004ea20000300a00 */
[----:B-1----:R-:W-:-:S04]  /*c630*/  LOP3.LUT R7, R7, 0x1f, RZ, 0xc0, !PT ;  /* 0x0000001f07077812 */ /* 0x002fc800078ec0ff */
[----:B------:R-:W-:Y:S02]  /*c640*/  ISETP.GE.AND P0, PT, R7, UR4, PT ;  /* 0x0000000407007c0c */ /* 0x000fe4000bf06270 */
[----:B------:R-:W1:Y:S02]  /*c650*/  S2R R7, SR_TID.X ;  /* 0x0000000000077919 */ /* 0x000e640000002100 */
[C---:B-1----:R-:W-:Y:S01]  /*c660*/  IMAD.SHL.U32 R6, R7.reuse, 0x400, RZ ;  /* 0x0000040007067824 */ /* 0x042fe200078e00ff */
[----:B------:R-:W-:Y:S01]  /*c670*/  LOP3.LUT R18, R7, 0x60, RZ, 0xc0, !PT ;  /* 0x0000006007127812 */ /* 0x000fe200078ec0ff */
[----:B--2---:R-:W-:-:S05]  /*c680*/  IMAD.WIDE R4, R252, 0x4, R4 ;  /* 0x00000004fc047825 */ /* 0x004fca00078e0204 */
[----:B------:R1:W-:Y:S02]  /*c690*/  LDGSTS.E [R251+0x35a00], [R4.64], P4 ;  /* 0x35a0000004fb7fae */ /* 0x0003e4000a121846 */
[----:B-1----:R-:W-:Y:S01]  /*c6a0*/  SEL R4, RZ, 0x4, P0 ;  /* 0x00000004ff047807 */ /* 0x002fe20000000000 */
[----:B------:R-:W-:-:S03]  /*c6b0*/  IMAD.SHL.U32 R5, R7, 0x20, RZ ;  /* 0x0000002007057824 */ /* 0x000fc600078e00ff */
[----:B------:R-:W-:Y:S02]  /*c6c0*/  SEL R4, R4, RZ, P1 ;  /* 0x000000ff04047207 */ /* 0x000fe40000800000 */
[----:B------:R-:W-:Y:S02]  /*c6d0*/  LOP3.LUT R5, R5, 0x60, RZ, 0xc0, !PT ;  /* 0x0000006005057812 */ /* 0x000fe400078ec0ff */
[----:B------:R-:W-:Y:S01]  /*c6e0*/  ISETP.NE.U32.AND P0, PT, R4, RZ, PT ;  /* 0x000000ff0400720c */ /* 0x000fe20003f05070 */
[----:B------:R-:W-:-:S05]  /*c6f0*/  IMAD.SHL.U32 R4, R7, 0x4, RZ ;  /* 0x0000000407047824 */ /* 0x000fca00078e00ff */
[----:B------:R-:W-:Y:S02]  /*c700*/  LOP3.LUT R5, R5, 0x70, R4, 0x78, !PT ;  /* 0x0000007005057812 */ /* 0x000fe400078e7804 */
[----:B------:R-:W-:Y:S01]  /*c710*/  LOP3.LUT R4, R6, 0x6000, RZ, 0xc0, !PT ;  /* 0x0000600006047812 */ /* 0x000fe200078ec0ff */
[C---:B------:R-:W-:Y:S01]  /*c720*/  IMAD.SHL.U32 R6, R7.reuse, 0x1000, RZ ;  /* 0x0000100007067824 */ /* 0x040fe200078e00ff */
[----:B------:R-:W-:-:S04]  /*c730*/  LOP3.LUT R7, R7, 0x7f, RZ, 0xc0, !PT ;  /* 0x0000007f07077812 */ /* 0x000fc800078ec0ff */
[----:B------:R-:W-:Y:S01]  /*c740*/  LOP3.LUT R6, R6, 0x6000, RZ, 0xc0, !PT ;  /* 0x0000600006067812 */ /* 0x000fe200078ec0ff */
[----:B------:R-:W-:-:S04]  /*c750*/  IMAD R4, R18, 0x40, R4 ;  /* 0x0000004012047824 */ /* 0x000fc800078e0204 */
[----:B------:R-:W-:Y:S02]  /*c760*/  IMAD R7, R7, 0x10, R6 ;  /* 0x0000001007077824 */ /* 0x000fe400078e0206 */
[----:B------:R-:W-:-:S04]  /*c770*/  IMAD.IADD R5, R5, 0x1, R4 ;  /* 0x0000000105057824 */ /* 0x000fc800078e0204 */
[----:B------:R-:W2:Y:S04]  /*c780*/  LDL.LU.64 R6, [R1+0x18] ;  /* 0x0000180001067983 */ /* 0x000ea80000300a00 */
[----:B------:R1:W-:Y:S04]  /*c790*/  STL [R1+0x1d8], R5 ;  /* 0x0001d80501007387 */ /* 0x0003e80000100800 */
[----:B-1----:R-:W2:Y:S01]  /*c7a0*/  LDL.LU.64 R4, [R1+0x98] ;  /* 0x0000980001047983 */ /* 0x002ea20000300a00 */
[----:B------:R-:W-:-:S04]  /*c7b0*/  IMAD.MOV.U32 R18, RZ, RZ, c[0x0][0x18c] ;  /* 0x00006300ff127624 */ /* 0x000fc800078e00ff */
[----:B------:R-:W-:Y:S02]  /*c7c0*/  IMAD.SHL.U32 R18, R18, 0x20, RZ ;  /* 0x0000002012127824 */ /* 0x000fe400078e00ff */
[----:B--2---:R-:W-:-:S05]  /*c7d0*/  IMAD.WIDE R4, R252, 0x4, R4 ;  /* 0x00000004fc047825 */ /* 0x004fca00078e0204 */
[----:B------:R1:W-:Y:S01]  /*c7e0*/  LDGSTS.E [R251+0x35e00], [R4.64], P6 ;  /* 0x35e0000004fb7fae */ /* 0x0003e2000b121846 */
[----:B------:R-:W-:-:S03]  /*c7f0*/  IMAD.WIDE R6, R18, 0x4, R6 ;  /* 0x0000000412067825 */ /* 0x000fc600078e0206 */
[----:B------:R-:W0:Y:S04]  /*c800*/  LDGDEPBAR ;  /* 0x00000000000079af */ /* 0x000e280000000000 */
[----:B------:R2:W-:Y:S04]  /*c810*/  LDGSTS.E [R0+0x20000], [R6.64], P0 ;  /* 0x2000000006007fae */ /* 0x0005e80008121846 */
[----:B-1----:R-:W3:Y:S04]  /*c820*/  LDL.LU R251, [R1+0x798] ;  /* 0x0007980001fb7983 */ /* 0x002ee80000300800 */
[----:B------:R-:W1:Y:S04]  /*c830*/  S2R R5, SR_TID.X ;  /* 0x0000000000057919 */ /* 0x000e680000002100 */
[----:B--2---:R-:W2:Y:S01]  /*c840*/  S2R R7, SR_TID.X ;  /* 0x0000000000077919 */ /* 0x004ea20000002100 */
[----:B-1----:R-:W-:-:S05]  /*c850*/  LOP3.LUT R5, R5, 0x7f, RZ, 0xc0, !PT ;  /* 0x0000007f05057812 */ /* 0x002fca00078ec0ff */
[----:B------:R-:W-:Y:S02]  /*c860*/  IMAD.SHL.U32 R4, R5, 0x4, RZ ;  /* 0x0000000405047824 */ /* 0x000fe400078e00ff */
[----:B------:R-:W1:Y:S01]  /*c870*/  S2R R5, SR_TID.X ;  /* 0x0000000000057919 */ /* 0x000e620000002100 */
[----:B--2---:R-:W-:-:S04]  /*c880*/  LOP3.LUT R7, R7, 0x60, RZ, 0xc0, !PT ;  /* 0x0000006007077812 */ /* 0x004fc800078ec0ff */
[----:B------:R-:W-:Y:S01]  /*c890*/  SHF.R.U32.HI R7, RZ, 0x1, R7 ;  /* 0x00000001ff077819 */ /* 0x000fe20000011607 */
[----:B----4-:R-:W-:-:S03]  /*c8a0*/  IMAD.WIDE R8, R18, 0x4, R8 ;  /* 0x0000000412087825 */ /* 0x010fc600078e0208 */
[----:B------:R-:W-:Y:S01]  /*c8b0*/  LOP3.LUT R7, R4, R7, RZ, 0x3c, !PT ;  /* 0x0000000704077212 */ /* 0x000fe200078e3cff */
[----:B------:R-:W-:-:S04]  /*c8c0*/  IMAD.WIDE R10, R18, 0x4, R10 ;  /* 0x00000004120a7825 */ /* 0x000fc800078e020a */
[----:B------:R2:W-:Y:S04]  /*c8d0*/  LDGSTS.E [R7+0x20400], [R8.64], P0 ;  /* 0x2040000008077fae */ /* 0x0005e80008121846 */
[----:B------:R5:W-:Y:S01]  /*c8e0*/  LDGSTS.E [R7+0x20800], [R10.64], P0 ;  /* 0x208000000a077fae */ /* 0x000be20008121846 */
[C---:B-1----:R-:W-:Y:S02]  /*c8f0*/  LOP3.LUT R4, R5.reuse, 0x7f, RZ, 0xc0, !PT ;  /* 0x0000007f05047812 */ /* 0x042fe400078ec0ff */
[----:B------:R-:W-:-:S03]  /*c900*/  LOP3.LUT R5, R5, 0x60, RZ, 0xc0, !PT ;  /* 0x0000006005057812 */ /* 0x000fc600078ec0ff */
[----:B--2---:R-:W-:Y:S01]  /*c910*/  IMAD.SHL.U32 R9, R4, 0x4, RZ ;  /* 0x0000000404097824 */ /* 0x004fe200078e00ff */
[----:B------:R-:W-:Y:S01]  /*c920*/  SHF.R.U32.HI R8, RZ, 0x1, R5 ;  /* 0x00000001ff087819 */ /* 0x000fe20000011605 */
[----:B-----5:R-:W-:-:S03]  /*c930*/  IMAD.WIDE R6, R18, 0x4, R246 ;  /* 0x0000000412067825 */ /* 0x020fc600078e02f6 */
[----:B------:R-:W-:Y:S01]  /*c940*/  LOP3.LUT R247, R9, R8, RZ, 0x3c, !PT ;  /* 0x0000000809f77212 */ /* 0x000fe200078e3cff */
[----:B------:R-:W-:-:S04]  /*c950*/  IMAD.WIDE R8, R18, 0x4, R244 ;  /* 0x0000000412087825 */ /* 0x000fc800078e02f4 */
[----:B------:R-:W-:-:S04]  /*c960*/  IMAD.WIDE R10, R18, 0x4, R14 ;  /* 0x00000004120a7825 */ /* 0x000fc800078e020e */
[C---:B---3--:R-:W-:Y:S02]  /*c970*/  IMAD.WIDE R4, R18.reuse, 0x4, R250 ;  /* 0x0000000412047825 */ /* 0x048fe400078e02fa */
[----:B------:R-:W2:Y:S04]  /*c980*/  LDL.LU.64 R250, [R1+0x8] ;  /* 0x0000080001fa7983 */ /* 0x000ea80000300a00 */
[----:B------:R-:W3:Y:S04]  /*c990*/  LDL.LU.64 R244, [R1+0xa0] ;  /* 0x0000a00001f47983 */ /* 0x000ee80000300a00 */
[----:B------:R-:W4:Y:S04]  /*c9a0*/  LDL.LU.64 R14, [R1+0xa8] ;  /* 0x0000a800010e7983 */ /* 0x000f280000300a00 */
[----:B------:R1:W-:Y:S04]  /*c9b0*/  LDGSTS.E [R247+0x20c00], [R4.64], P0 ;  /* 0x20c0000004f77fae */ /* 0x0003e80008121846 */
[----:B------:R5:W-:Y:S01]  /*c9c0*/  LDGSTS.E [R247+0x21000], [R6.64], P0 ;  /* 0x2100000006f77fae */ /* 0x000be20008121846 */
[----:B------:R-:W-:-:S03]  /*c9d0*/  IMAD.WIDE R12, R18, 0x4, R12 ;  /* 0x00000004120c7825 */ /* 0x000fc600078e020c */
[----:B------:R4:W-:Y:S04]  /*c9e0*/  LDGSTS.E [R247+0x21400], [R8.64], P0 ;  /* 0x2140000008f77fae */ /* 0x0009e80008121846 */
[----:B-1----:R-:W2:Y:S04]  /*c9f0*/  LDL.LU.64 R4, [R1+0xb8] ;  /* 0x0000b80001047983 */ /* 0x002ea80000300a00 */
[----:B-----5:R-:W5:Y:S01]  /*ca00*/  LDL.LU.64 R6, [R1+0xb0] ;  /* 0x0000b00001067983 */ /* 0x020f620000300a00 */
        /* <DEDUP_REMOVED lines=67> */
[----:B------:R1:W-:Y:S01]  /*ce40*/  STL [R1+0xc0], RZ ;  /* 0x0000c0ff01007387 */ /* 0x0003e20000100800 */
        /* <DEDUP_REMOVED lines=21> */
[----:B------:R1:W-:Y:S04]  /*cfa0*/  LDGSTS.E [R247+0x2b000], [R166.64], P0 ;  /* 0x2b000000a6f77fae */ /* 0x0003e80008121846 */
        /* <DEDUP_REMOVED lines=33> */
[----:B------:R1:W-:Y:S04]  /*d1c0*/  STL [R1+0x104], RZ ;  /* 0x000104ff01007387 */ /* 0x0003e80000100800 */
[----:B------:R1:W-:Y:S04]  /*d1d0*/  LDGSTS.E [R247+0x2e000], [R214.64], P0 ;  /* 0x2e000000d6f77fae */ /* 0x0003e80008121846 */
[----:B------:R1:W-:Y:S04]  /*d1e0*/  STL [R1+0x108], RZ ;  /* 0x000108ff01007387 */ /* 0x0003e80000100800 */
[----:B------:R1:W-:Y:S04]  /*d1f0*/  LDGSTS.E [R247+0x2e400], [R218.64], P0 ;  /* 0x2e400000daf77fae */ /* 0x0003e80008121846 */
[----:B------:R1:W-:Y:S04]  /*d200*/  STL [R1+0x10c], RZ ;  /* 0x00010cff01007387 */ /* 0x0003e80000100800 */
[----:B------:R1:W-:Y:S04]  /*d210*/  LDGSTS.E [R247+0x2e800], [R222.64], P0 ;  /* 0x2e800000def77fae */ /* 0x0003e80008121846 */
[----:B------:R1:W-:Y:S01]  /*d220*/  STL [R1+0x130], RZ ;  /* 0x000130ff01007387 */ /* 0x0003e20000100800 */
[----:B--2---:R-:W-:-:S03]  /*d230*/  IMAD.WIDE R4, R18, 0x4, R4 ;  /* 0x0000000412047825 */ /* 0x004fc600078e0204 */
[----:B------:R2:W-:Y:S01]  /*d240*/  LDGSTS.E [R247+0x2ec00], [R226.64], P0 ;  /* 0x2ec00000e2f77fae */ /* 0x0005e20008121846 */
[----:B-----5:R-:W-:-:S03]  /*d250*/  IMAD.WIDE R6, R18, 0x4, R6 ;  /* 0x0000000412067825 */ /* 0x020fc600078e0206 */
[----:B------:R1:W-:Y:S01]  /*d260*/  STL [R1+0x134], RZ ;  /* 0x000134ff01007387 */ /* 0x0003e20000100800 */
[----:B----4-:R-:W-:-:S03]  /*d270*/  IMAD.WIDE R8, R18, 0x4, R14 ;  /* 0x0000000412087825 */ /* 0x010fc600078e020e */
[----:B------:R2:W-:Y:S04]  /*d280*/  LDGSTS.E [R247+0x2f000], [R230.64], P0 ;  /* 0x2f000000e6f77fae */ /* 0x0005e80008121846 */
[----:B------:R4:W-:Y:S01]  /*d290*/  STL [R1+0x138], RZ ;  /* 0x000138ff01007387 */ /* 0x0009e20000100800 */
[----:B---3--:R-:W-:-:S03]  /*d2a0*/  IMAD.WIDE R10, R18, 0x4, R244 ;  /* 0x00000004120a7825 */ /* 0x008fc600078e02f4 */
[----:B------:R2:W-:Y:S04]  /*d2b0*/  LDGSTS.E [R247+0x2f400], [R234.64], P0 ;  /* 0x2f400000eaf77fae */ /* 0x0005e80008121846 */
[----:B------:R4:W-:Y:S04]  /*d2c0*/  STL [R1+0x13c], RZ ;  /* 0x00013cff01007387 */ /* 0x0009e80000100800 */
        /* <DEDUP_REMOVED lines=9> */
[----:B------:R4:W-:Y:S01]  /*d360*/  STL [R1+0x16c], RZ ;  /* 0x00016cff01007387 */ /* 0x0009e20000100800 */
[----:B---3--:R-:W-:-:S03]  /*d370*/  IMAD.WIDE R4, R18, 0x4, R250 ;  /* 0x0000000412047825 */ /* 0x008fc600078e02fa */
[----:B------:R4:W-:Y:S04]  /*d380*/  STL [R1+0xb0], RZ ;  /* 0x0000b0ff01007387 */ /* 0x0009e80000100800 */
        /* <DEDUP_REMOVED lines=108> */
[----:B------:R4:W-:Y:S01]  /*da50*/  STL [R1], RZ ;  /* 0x000000ff01007387 */ /* 0x0009e20000100800 */
        /* <DEDUP_REMOVED lines=40> */
[----:B------:R-:W2:Y:S04]  /*dce0*/  S2R R0, SR_TID.X ;  /* 0x0000000000007919 */ /* 0x000ea80000002100 */
[----:B------:R3:W-:Y:S04]  /*dcf0*/  LDGSTS.E [R19+0x2ca00], [R192.64], P0 ;  /* 0x2ca00000c0137fae */ /* 0x0007e80008121846 */
[----:B------:R4:W-:Y:S01]  /*dd00*/  STL [R1+0x78], RZ ;  /* 0x000078ff01007387 */ /* 0x0009e20000100800 */
[----:B------:R-:W-:-:S03]  /*dd10*/  IMAD.WIDE R228, R18, 0x4, R228 ;  /* 0x0000000412e47825 */ /* 0x000fc600078e02e4 */
[----:B------:R2:W-:Y:S04]  /*dd20*/  LDGSTS.E [R19+0x2ce00], [R196.64], P0 ;  /* 0x2ce00000c4137fae */ /* 0x0005e80008121846 */
[----:B------:R4:W-:Y:S01]  /*dd30*/  STL [R1+0x7c], RZ ;  /* 0x00007cff01007387 */ /* 0x0009e20000100800 */
[----:B------:R-:W-:-:S03]  /*dd40*/  IMAD.WIDE R232, R18, 0x4, R232 ;  /* 0x0000000412e87825 */ /* 0x000fc600078e02e8 */
[----:B------:R3:W-:Y:S01]  /*dd50*/  LDGSTS.E [R19+0x2d200], [R200.64], P0 ;  /* 0x2d200000c8137fae */ /* 0x0007e20008121846 */
[----:B-1----:R-:W-:-:S03]  /*dd60*/  IMAD.MOV.U32 R119, RZ, RZ, 0x1f ;  /* 0x0000001fff777424 */ /* 0x002fc600078e00ff */
        /* <DEDUP_REMOVED lines=11> */
[----:B------:R4:W-:Y:S01]  /*de20*/  STL [R1+0x30], RZ ;  /* 0x000030ff01007387 */ /* 0x0009e20000100800 */
[----:B------:R-:W-:-:S03]  /*de30*/  IADD3 R119, R119, c[0x0][0x180], RZ ;  /* 0x0000600077777a10 */ /* 0x000fc60007ffe0ff */
[----:B------:R3:W-:Y:S04]  /*de40*/  LDGSTS.E [R19+0x2e600], [R220.64], P0 ;  /* 0x2e600000dc137fae */ /* 0x0007e80008121846 */
[----:B------:R4:W-:Y:S04]  /*de50*/  STL [R1+0x34], RZ ;  /* 0x000034ff01007387 */ /* 0x0009e80000100800 */
[----:B------:R3:W-:Y:S04]  /*de60*/  LDGSTS.E [R19+0x2ea00], [R224.64], P0 ;  /* 0x2ea00000e0137fae */ /* 0x0007e80008121846 */
[----:B------:R4:W-:Y:S04]  /*de70*/  STL [R1+0x38], RZ ;  /* 0x000038ff01007387 */ /* 0x0009e80000100800 */
[----:B------:R3:W-:Y:S04]  /*de80*/  LDGSTS.E [R19+0x2ee00], [R228.64], P0 ;  /* 0x2ee00000e4137fae */ /* 0x0007e80008121846 */
[----:B------:R4:W-:Y:S04]  /*de90*/  STL [R1+0x3c], RZ ;  /* 0x00003cff01007387 */ /* 0x0009e80000100800 */
[----:B------:R3:W-:Y:S04]  /*dea0*/  LDGSTS.E [R19+0x2f200], [R232.64], P0 ;  /* 0x2f200000e8137fae */ /* 0x0007e80008121846 */
[----:B------:R3:W-:Y:S04]  /*deb0*/  LDGSTS.E [R19+0x2f600], [R236.64], P0 ;  /* 0x2f600000ec137fae */ /* 0x0007e80008121846 */
[----:B------:R3:W-:Y:S04]  /*dec0*/  LDGSTS.E [R19+0x2fa00], [R240.64], P0 ;  /* 0x2fa00000f0137fae */ /* 0x0007e80008121846 */
[----:B------:R3:W-:Y:S01]  /*ded0*/  LDGSTS.E [R19+0x2fe00], [R2.64], P0 ;  /* 0x2fe0000002137fae */ /* 0x0007e20008121846 */
[----:B------:R-:W-:-:S02]  /*dee0*/  ISETP.GE.AND P0, PT, R119, 0x20, PT ;  /* 0x000000207700780c */ /* 0x000fc40003f06270 */
[----:B--2---:R-:W-:Y:S01]  /*def0*/  LOP3.LUT R0, R0, 0x1f, RZ, 0xc0, !PT ;  /* 0x0000001f00007812 */ /* 0x004fe200078ec0ff */
[----:B------:R-:W0:Y:S01]  /*df00*/  LDGDEPBAR ;  /* 0x00000000000079af */ /* 0x000e220000000000 */
[----:B------:R-:W-:Y:S01]  /*df10*/  CS2R R148, SRZ ;  /* 0x0000000000947805 */ /* 0x000fe2000001ff00 */
[----:B------:R-:W-:Y:S01]  /*df20*/  CS2R R150, SRZ ;  /* 0x0000000000967805 */ /* 0x000fe2000001ff00 */
[----:B------:R-:W-:Y:S01]  /*df30*/  CS2R R164, SRZ ;  /* 0x0000000000a47805 */ /* 0x000fe2000001ff00 */
[----:B------:R-:W-:Y:S01]  /*df40*/  IMAD R0, R0, c[0x0][0x18c], RZ ;  /* 0x0000630000007a24 */ /* 0x000fe200078e02ff */
[----:B------:R-:W-:Y:S01]  /*df50*/  CS2R R166, SRZ ;  /* 0x0000000000a67805 */ /* 0x000fe2000001ff00 */
[----:B------:R-:W-:Y:S01]  /*df60*/  CS2R R180, SRZ ;  /* 0x0000000000b47805 */ /* 0x000fe2000001ff00 */
[----:B------:R-:W-:Y:S01]  /*df70*/  CS2R R182, SRZ ;  /* 0x0000000000b67805 */ /* 0x000fe2000001ff00 */
[----:B------:R-:W-:Y:S01]  /*df80*/  CS2R R196, SRZ ;  /* 0x0000000000c47805 */ /* 0x000fe2000001ff00 */
[----:B------:R-:W-:Y:S01]  /*df90*/  CS2R R198, SRZ ;  /* 0x0000000000c67805 */ /* 0x000fe2000001ff00 */
[----:B-----5:R-:W-:Y:S01]  /*dfa0*/  CS2R R16, SRZ ;  /* 0x0000000000107805 */ /* 0x020fe2000001ff00 */
[----:B---3--:R-:W-:Y:S01]  /*dfb0*/  CS2R R18, SRZ ;  /* 0x0000000000127805 */ /* 0x008fe2000001ff00 */
[----:B------:R-:W-:Y:S01]  /*dfc0*/  CS2R R20, SRZ ;  /* 0x0000000000147805 */ /* 0x000fe2000001ff00 */
        /* <DEDUP_REMOVED lines=73> */
[----:B------:R-:W-:Y:S05]  /*e460*/  @!P0 BRA `(.L_x_0) ;  /* 0x0000cd4000008947 */ /* 0x000fea0003800000 */
[----:B----4-:R-:W2:Y:S04]  /*e470*/  LDL.LU R70, [R1+0x184] ;  /* 0x0001840001467983 */ /* 0x010ea80000300800 */
[----:B------:R-:W3:Y:S04]  /*e480*/  LDL.LU R71, [R1+0x188] ;  /* 0x0001880001477983 */ /* 0x000ee80000300800 */
[----:B------:R-:W4:Y:S04]  /*e490*/  LDL.LU R123, [R1+0x178] ;  /* 0x00017800017b7983 */ /* 0x000f280000300800 */
[----:B------:R-:W4:Y:S04]  /*e4a0*/  LDL.LU R127, [R1+0x17c] ;  /* 0x00017c00017f7983 */ /* 0x000f280000300800 */
[----:B------:R-:W4:Y:S04]  /*e4b0*/  LDL.LU R110, [R1+0x180] ;  /* 0x00018000016e7983 */ /* 0x000f280000300800 */
[----:B------:R-:W4:Y:S04]  /*e4c0*/  LDL.LU R111, [R1+0x18c] ;  /* 0x00018c00016f7983 */ /* 0x000f280000300800 */
[----:B------:R-:W4:Y:S04]  /*e4d0*/  LDL.LU R114, [R1+0x190] ;  /* 0x0001900001727983 */ /* 0x000f280000300800 */
[----:B------:R-:W4:Y:S04]  /*e4e0*/  LDL.LU R250, [R1+0x194] ;  /* 0x0001940001fa7983 */ /* 0x000f280000300800 */
[----:B------:R-:W4:Y:S04]  /*e4f0*/  LDL.LU R251, [R1+0x198] ;  /* 0x0001980001fb7983 */ /* 0x000f280000300800 */
[----:B------:R-:W4:Y:S01]  /*e500*/  LDL.LU R115, [R1+0x19c] ;  /* 0x00019c0001737983 */ /* 0x000f220000300800 */
[----:B------:R-:W-:-:S02]  /*e510*/  SHF.R.S32.HI R3, RZ, 0x1f, R119 ;  /* 0x0000001fff037819 */ /* 0x000fc40000011477 */
[----:B------:R-:W-:Y:S01]  /*e520*/  SHF.R.S32.HI R2, RZ, 0x1f, R0 ;  /* 0x0000001fff027819 */ /* 0x000fe20000011400 */
[----:B------:R-:W4:Y:S01]  /*e530*/  LDL.LU R131, [R1+0x1a0] ;  /* 0x0001a00001837983 */ /* 0x000f220000300800 */
[----:B------:R-:W-:-:S03]  /*e540*/  LEA.HI R3, R3, R119, RZ, 0x5 ;  /* 0x0000007703037211 */ /* 0x000fc600078f28ff */
[----:B------:R-:W4:Y:S04]  /*e550*/  LDL.LU R135, [R1+0x1a4] ;  /* 0x0001a40001877983 */ /* 0x000f280000300800 */
[----:B------:R-:W4:Y:S04]  /*e560*/  LDL.LU R118, [R1+0x1a8] ;  /* 0x0001a80001767983 */ /* 0x000f280000300800 */
[----:B------:R-:W4:Y:S01]  /*e570*/  LDL.LU R119, [R1+0x1ac] ;  /* 0x0001ac0001777983 */ /* 0x000f220000300800 */
[C---:B--2---:R-:W-:Y:S02]  /*e580*/  IADD3 R101, P2, R0.reuse, R70, RZ ;  /* 0x0000004600657210 */ /* 0x044fe40007f5e0ff */
[----:B---3--:R-:W-:-:S02]  /*e590*/  IADD3 R64, P3, R0, R71, RZ ;  /* 0x0000004700407210 */ /* 0x008fc40007f7e0ff */
[----:B----4-:R-:W-:-:S03]  /*e5a0*/  IADD3 R65, P4, R0, R123, RZ ;  /* 0x0000007b00417210 */ /* 0x010fc60007f9e0ff */
[----:B------:R-:W-:Y:S01]  /*e5b0*/  STL [R1+0x8f4], R64 ;  /* 0x0008f44001007387 */ /* 0x000fe20000100800 */
[----:B------:R-:W-:-:S03]  /*e5c0*/  IADD3 R66, P5, R0, R127, RZ ;  /* 0x0000007f00427210 */ /* 0x000fc60007fbe0ff */
[----:B------:R-:W-:Y:S01]  /*e5d0*/  STL [R1+0x8f0], R65 ;  /* 0x0008f04101007387 */ /* 0x000fe20000100800 */
[----:B------:R-:W-:-:S03]  /*e5e0*/  IADD3 R67, P6, R0, R110, RZ ;  /* 0x0000006e00437210 */ /* 0x000fc60007fde0ff */
[----:B------:R-:W-:Y:S01]  /*e5f0*/  STL [R1+0x8f8], R66 ;  /* 0x0008f84201007387 */ /* 0x000fe20000100800 */
[----:B------:R-:W-:-:S03]  /*e600*/  IADD3 R68, P0, R0, R111, RZ ;  /* 0x0000006f00447210 */ /* 0x000fc60007f1e0ff */
[----:B------:R1:W-:Y:S01]  /*e610*/  STL [R1+0x8ec], R67 ;  /* 0x0008ec4301007387 */ /* 0x0003e20000100800 */
[----:B------:R-:W-:-:S03]  /*e620*/  IADD3 R69, P1, R0, R114, RZ ;  /* 0x0000007200457210 */ /* 0x000fc60007f3e0ff */
[----:B------:R2:W-:Y:S01]  /*e630*/  STL [R1+0x8e8], R68 ;  /* 0x0008e84401007387 */ /* 0x0005e20000100800 */
[----:B------:R-:W-:Y:S02]  /*e640*/  LEA.HI.X.SX32 R3, R70, R2, 0x1, P2 ;  /* 0x0000000246037211 */ /* 0x000fe400010f0eff */
[----:B------:R-:W-:Y:S01]  /*e650*/  IADD3 R70, P2, R0, R250, RZ ;  /* 0x000000fa00467210 */ /* 0x000fe20007f5e0ff */
[----:B------:R3:W-:Y:S04]  /*e660*/  STL [R1+0x8e4], R69 ;  /* 0x0008e44501007387 */ /* 0x0007e80000100800 */
[----:B------:R-:W4:Y:S04]  /*e670*/  LDL.LU R130, [R1+0x1bc] ;  /* 0x0001bc0001827983 */ /* 0x000f280000300800 */
[----:B------:R-:W-:Y:S04]  /*e680*/  STL [R1+0x230], R3 ;  /* 0x0002300301007387 */ /* 0x000fe80000100800 */
[----:B------:R3:W-:Y:S04]  /*e690*/  STL [R1+0x8e0], R70 ;  /* 0x0008e04601007387 */ /* 0x0007e80000100800 */
[----:B------:R-:W4:Y:S01]  /*e6a0*/  LDL.LU R126, [R1+0x1c0] ;  /* 0x0001c000017e7983 */ /* 0x000f220000300800 */
[----:B-1----:R-:W-:-:S02]  /*e6b0*/  LEA.HI.X.SX32 R67, R71, R2, 0x1, P3 ;  /* 0x0000000247437211 */ /* 0x002fc400018f0eff */
[----:B------:R-:W-:Y:S01]  /*e6c0*/  IADD3 R71, P3, R0, R251, RZ ;  /* 0x000000fb00477210 */ /* 0x000fe20007f7e0ff */
[----:B------:R-:W4:Y:S01]  /*e6d0*/  LDL.LU R122, [R1+0x1c4] ;  /* 0x0001c400017a7983 */ /* 0x000f220000300800 */
[----:B--2---:R-:W-:-:S03]  /*e6e0*/  LEA.HI.X.SX32 R68, R123, R2, 0x1, P4 ;  /* 0x000000027b447211 */ /* 0x004fc600020f0eff */
[----:B------:R-:W-:Y:S04]  /*e6f0*/  STL [R1+0x8fc], R67 ;  /* 0x0008fc4301007387 */ /* 0x000fe80000100800 */
[----:B------:R1:W-:Y:S04]  /*e700*/  STL [R1+0x8dc], R71 ;  /* 0x0008dc4701007387 */ /* 0x0003e80000100800 */
[----:B------:R-:W2:Y:S01]  /*e710*/  LDL.LU R123, [R1+0x1c8] ;  /* 0x0001c800017b7983 */ /* 0x000ea20000300800 */
[----:B------:R-:W-:Y:S02]  /*e720*/  IADD3 R92, P4, R0, R115, RZ ;  /* 0x00000073005c7210 */ /* 0x000fe40007f9e0ff */
[----:B---3--:R-:W-:-:S02]  /*e730*/  LEA.HI.X.SX32 R69, R127, R2, 0x1, P5 ;  /* 0x000000027f457211 */ /* 0x008fc400028f0eff */
[----:B------:R-:W-:Y:S01]  /*e740*/  IADD3 R93, P5, R0, R131, RZ ;  /* 0x00000083005d7210 */ /* 0x000fe20007fbe0ff */
[----:B------:R3:W-:Y:S01]  /*e750*/  STL [R1+0x8d8], R92 ;  /* 0x0008d85c01007387 */ /* 0x0007e20000100800 */
[----:B------:R-:W-:-:S03]  /*e760*/  LEA.HI.X.SX32 R70, R110, R2, 0x1, P6 ;  /* 0x000000026e467211 */ /* 0x000fc600030f0eff */
[----:B------:R-:W2:Y:S04]  /*e770*/  LDL.LU R127, [R1+0x1e4] ;  /* 0x0001e400017f7983 */ /* 0x000ea80000300800 */
[----:B------:R3:W-:Y:S04]  /*e780*/  STL [R1+0x8d4], R93 ;  /* 0x0008d45d01007387 */ /* 0x0007e80000100800 */
[----:B------:R-:W2:Y:S01]  /*e790*/  LDL.LU R110, [R1+0x1f0] ;  /* 0x0001f000016e7983 */ /* 0x000ea20000300800 */
[----:B------:R-:W-:Y:S02]  /*e7a0*/  IADD3 R94, P6, R0, R135, RZ ;  /* 0x00000087005e7210 */ /* 0x000fe40007fde0ff */
[----:B-1----:R-:W-:-:S03]  /*e7b0*/  LEA.HI.X.SX32 R71, R111, R2, 0x1, P0 ;  /* 0x000000026f477211 */ /* 0x002fc600000f0eff */
[----:B------:R1:W-:Y:S04]  /*e7c0*/  STL [R1+0x8d0], R94 ;  /* 0x0008d05e01007387 */ /* 0x0003e80000100800 */
[----:B------:R-:W2:Y:S01]  /*e7d0*/  LDL.LU R111, [R1+0x1f4] ;  /* 0x0001f400016f7983 */ /* 0x000ea20000300800 */
[----:B------:R-:W-:Y:S02]  /*e7e0*/  IADD3 R95, P0, R0, R118, RZ ;  /* 0x00000076005f7210 */ /* 0x000fe40007f1e0ff */
[----:B---3--:R-:W-:-:S03]  /*e7f0*/  LEA.HI.X.SX32 R92, R114, R2, 0x1, P1 ;  /* 0x00000002725c7211 */ /* 0x008fc600008f0eff */
[----:B------:R3:W-:Y:S01]  /*e800*/  STL [R1+0x8cc], R95 ;  /* 0x0008cc5f01007387 */ /* 0x0007e20000100800 */
[----:B------:R-:W-:-:S03]  /*e810*/  IADD3 R96, P1, R0, R119, RZ ;  /* 0x0000007700607210 */ /* 0x000fc60007f3e0ff */
[----:B------:R-:W2:Y:S01]  /*e820*/  LDL.LU R114, [R1+0x1f8] ;  /* 0x0001f80001727983 */ /* 0x000ea20000300800 */
[----:B------:R-:W-:-:S03]  /*e830*/  LEA.HI.X.SX32 R93, R250, R2, 0x1, P2 ;  /* 0x00000002fa5d7211 */ /* 0x000fc600010f0eff */
[----:B------:R3:W-:Y:S01]  /*e840*/  STL [R1+0x8c8], R96 ;  /* 0x0008c86001007387 */ /* 0x0007e20000100800 */
[----:B-1----:R-:W-:-:S03]  /*e850*/  LEA.HI.X.SX32 R94, R251, R2, 0x1, P3 ;  /* 0x00000002fb5e7211 */ /* 0x002fc600018f0eff */
[----:B------:R-:W2:Y:S01]  /*e860*/  LDL.LU R250, [R1+0x1fc] ;  /* 0x0001fc0001fa7983 */ /* 0x000ea20000300800 */
[-C--:B---3--:R-:W-:Y:S02]  /*e870*/  LEA.HI.X.SX32 R95, R115, R2.reuse, 0x1, P4 ;  /* 0x00000002735f7211 */ /* 0x088fe400020f0eff */
[----:B------:R-:W-:Y:S02]  /*e880*/  LEA.HI.X.SX32 R96, R131, R2, 0x1, P5 ;  /* 0x0000000283607211 */ /* 0x000fe400028f0eff */
[----:B----4-:R-:W-:-:S05]  /*e890*/  IADD3 R97, P2, R0, R130, RZ ;  /* 0x0000008200617210 */ /* 0x010fca0007f5e0ff */
[----:B------:R1:W-:Y:S04]  /*e8a0*/  STL [R1+0x8c4], R97 ;  /* 0x0008c46101007387 */ /* 0x0003e80000100800 */
[----:B------:R-:W3:Y:S01]  /*e8b0*/  LDL.LU R251, [R1+0x200] ;  /* 0x0002000001fb7983 */ /* 0x000ee20000300800 */
[----:B------:R-:W-:-:S05]  /*e8c0*/  IADD3 R98, P3, R0, R126, RZ ;  /* 0x0000007e00627210 */ /* 0x000fca0007f7e0ff */
[----:B------:R4:W-:Y:S04]  /*e8d0*/  STL [R1+0x8c0], R98 ;  /* 0x0008c06201007387 */ /* 0x0009e80000100800 */
[----:B------:R-:W3:Y:S01]  /*e8e0*/  LDL.LU R115, [R1+0x204] ;  /* 0x0002040001737983 */ /* 0x000ee20000300800 */
[C---:B------:R-:W-:Y:S02]  /*e8f0*/  IADD3 R99, P4, R0.reuse, R122, RZ ;  /* 0x0000007a00637210 */ /* 0x040fe40007f9e0ff */
[----:B--2---:R-:W-:-:S03]  /*e900*/  IADD3 R100, P5, R0, R123, RZ ;  /* 0x0000007b00647210 */ /* 0x004fc60007fbe0ff */
[----:B------:R2:W-:Y:S04]  /*e910*/  STL [R1+0x8bc], R99 ;  /* 0x0008bc6301007387 */ /* 0x0005e80000100800 */
[----:B------:R-:W3:Y:S04]  /*e920*/  LDL.LU R131, [R1+0x208] ;  /* 0x0002080001837983 */ /* 0x000ee80000300800 */
[----:B------:R2:W-:Y:S04]  /*e930*/  STL [R1+0x8b8], R100 ;  /* 0x0008b86401007387 */ /* 0x0005e80000100800 */
[----:B------:R-:W3:Y:S01]  /*e940*/  LDL.LU R134, [R1+0x20c] ;  /* 0x00020c0001867983 */ /* 0x000ee20000300800 */
[----:B-1----:R-:W-:-:S02]  /*e950*/  LEA.HI.X.SX32 R97, R135, R2, 0x1, P6 ;  /* 0x0000000287617211 */ /* 0x002fc400030f0eff */
[----:B------:R-:W-:Y:S02]  /*e960*/  IADD3 R102, P6, R0, R127, RZ ;  /* 0x0000007f00667210 */ /* 0x000fe40007fde0ff */
[----:B----4-:R-:W-:Y:S02]  /*e970*/  LEA.HI.X.SX32 R98, R118, R2, 0x1, P0 ;  /* 0x0000000276627211 */ /* 0x010fe400000f0eff */
[----:B------:R-:W-:Y:S01]  /*e980*/  IADD3 R103, P0, R0, R110, RZ ;  /* 0x0000006e00677210 */ /* 0x000fe20007f1e0ff */
[----:B------:R1:W-:Y:S01]  /*e990*/  STL [R1+0x8b4], R102 ;  /* 0x0008b46601007387 */ /* 0x0003e20000100800 */
[----:B--2---:R-:W-:-:S03]  /*e9a0*/  LEA.HI.X.SX32 R99, R119, R2, 0x1, P1 ;  /* 0x0000000277637211 */ /* 0x004fc600008f0eff */
[----:B------:R-:W2:Y:S04]  /*e9b0*/  LDL.LU R118, [R1+0x210] ;  /* 0x0002100001767983 */ /* 0x000ea80000300800 */
[----:B------:R4:W-:Y:S04]  /*e9c0*/  STL [R1+0x8b0], R103 ;  /* 0x0008b06701007387 */ /* 0x0009e80000100800 */
[----:B------:R-:W2:Y:S01]  /*e9d0*/  LDL.LU R119, [R1+0x214] ;  /* 0x0002140001777983 */ /* 0x000ea20000300800 */
[----:B------:R-:W-:-:S05]  /*e9e0*/  IADD3 R104, P1, R0, R111, RZ ;  /* 0x0000006f00687210 */ /* 0x000fca0007f3e0ff */
[----:B------:R4:W-:Y:S04]  /*e9f0*/  STL [R1+0x8ac], R104 ;  /* 0x0008ac6801007387 */ /* 0x0009e80000100800 */
[----:B------:R-:W2:Y:S01]  /*ea00*/  LDL.LU R135, [R1+0x218] ;  /* 0x0002180001877983 */ /* 0x000ea20000300800 */
[----:B------:R-:W-:Y:S02]  /*ea10*/  LEA.HI.X.SX32 R100, R130, R2, 0x1, P2 ;  /* 0x0000000282647211 */ /* 0x000fe400010f0eff */
[----:B------:R-:W-:Y:S02]  /*ea20*/  IADD3 R105, P2, R0, R114, RZ ;  /* 0x0000007200697210 */ /* 0x000fe40007f5e0ff */
[----:B-1----:R-:W-:-:S03]  /*ea30*/  LEA.HI.X.SX32 R102, R126, R2, 0x1, P3 ;  /* 0x000000027e667211 */ /* 0x002fc600018f0eff */
[----:B------:R1:W-:Y:S01]  /*ea40*/  STL [R1+0x8a8], R105 ;  /* 0x0008a86901007387 */ /* 0x0003e20000100800 */
[----:B------:R-:W-:-:S03]  /*ea50*/  IADD3 R106, P3, R0, R250, RZ ;  /* 0x000000fa006a7210 */ /* 0x000fc60007f7e0ff */
[----:B------:R-:W2:Y:S01]  /*ea60*/  LDL.LU R202, [R1+0x21c] ;  /* 0x00021c0001ca7983 */ /* 0x000ea20000300800 */
[----:B----4-:R-:W-:-:S03]  /*ea70*/  LEA.HI.X.SX32 R103, R122, R2, 0x1, P4 ;  /* 0x000000027a677211 */ /* 0x010fc600020f0eff */
[----:B------:R4:W-:Y:S01]  /*ea80*/  STL [R1+0x8a4], R106 ;  /* 0x0008a46a01007387 */ /* 0x0009e20000100800 */
[----:B------:R-:W-:-:S03]  /*ea90*/  LEA.HI.X.SX32 R104, R123, R2, 0x1, P5 ;  /* 0x000000027b687211 */ /* 0x000fc600028f0eff */
[----:B------:R-:W2:Y:S01]  /*eaa0*/  LDL.LU R122, [R1+0x220] ;  /* 0x00022000017a7983 */ /* 0x000ea20000300800 */
[-C--:B-1----:R-:W-:Y:S02]  /*eab0*/  LEA.HI.X.SX32 R105, R127, R2.reuse, 0x1, P6 ;  /* 0x000000027f697211 */ /* 0x082fe400030f0eff */
[----:B----4-:R-:W-:Y:S02]  /*eac0*/  LEA.HI.X.SX32 R106, R110, R2, 0x1, P0 ;  /* 0x000000026e6a7211 */ /* 0x010fe400000f0eff */
[----:B---3--:R-:W-:-:S05]  /*ead0*/  IADD3 R107, P4, R0, R251, RZ ;  /* 0x000000fb006b7210 */ /* 0x008fca0007f9e0ff */
[----:B------:R1:W-:Y:S04]  /*eae0*/  STL [R1+0x8a0], R107 ;  /* 0x0008a06b01007387 */ /* 0x0003e80000100800 */
[----:B------:R-:W3:Y:S01]  /*eaf0*/  LDL.LU R123, [R1+0x224] ;  /* 0x00022400017b7983 */ /* 0x000ee20000300800 */
[----:B------:R-:W-:-:S05]  /*eb00*/  IADD3 R108, P5, R0, R115, RZ ;  /* 0x00000073006c7210 */ /* 0x000fca0007fbe0ff */
[----:B------:R4:W-:Y:S04]  /*eb10*/  STL [R1+0x89c], R108 ;  /* 0x00089c6c01007387 */ /* 0x0009e80000100800 */
[----:B------:R-:W3:Y:S01]  /*eb20*/  LDL.LU R203, [R1+0x228] ;  /* 0x0002280001cb7983 */ /* 0x000ee20000300800 */
[----:B------:R-:W-:-:S05]  /*eb30*/  IADD3 R109, P6, R0, R131, RZ ;  /* 0x00000083006d7210 */ /* 0x000fca0007fde0ff */
[----:B------:R1:W-:Y:S01]  /*eb40*/  STL [R1+0x898], R109 ;  /* 0x0008986d01007387 */ /* 0x0003e20000100800 */
[----:B------:R-:W-:-:S03]  /*eb50*/  IADD3 R110, P0, R0, R134, RZ ;  /* 0x00000086006e7210 */ /* 0x000fc60007f1e0ff */
[----:B------:R-:W3:Y:S04]  /*eb60*/  LDL.LU R207, [R1+0x22c] ;  /* 0x00022c0001cf7983 */ /* 0x000ee80000300800 */
[----:B------:R2:W-:Y:S04]  /*eb70*/  STL [R1+0x894], R110 ;  /* 0x0008946e01007387 */ /* 0x0005e80000100800 */
[----:B------:R-:W3:Y:S01]  /*eb80*/  LDL.LU R126, [R1+0x2c0] ;  /* 0x0002c000017e7983 */ /* 0x000ee20000300800 */
[----:B-1----:R-:W-:Y:S02]  /*eb90*/  LEA.HI.X.SX32 R107, R111, R2, 0x1, P1 ;  /* 0x000000026f6b7211 */ /* 0x002fe400008f0eff */
[----:B--2---:R-:W-:-:S02]  /*eba0*/  IADD3 R111, P1, R0, R118, RZ ;  /* 0x00000076006f7210 */ /* 0x004fc40007f3e0ff */
[----:B----4-:R-:W-:-:S03]  /*ebb0*/  LEA.HI.X.SX32 R108, R114, R2, 0x1, P2 ;  /* 0x00000002726c7211 */ /* 0x010fc600010f0eff */
[----:B------:R1:W-:Y:S01]  /*ebc0*/  STL [R1+0x890], R111 ;  /* 0x0008906f01007387 */ /* 0x0003e20000100800 */
[----:B------:R-:W-:-:S03]  /*ebd0*/  IADD3 R112, P2, R0, R119, RZ ;  /* 0x0000007700707210 */ /* 0x000fc60007f5e0ff */
[----:B------:R-:W2:Y:S01]  /*ebe0*/  LDL.LU R127, [R1+0x2c4] ;  /* 0x0002c400017f7983 */ /* 0x000ea20000300800 */
[----:B------:R-:W-:-:S03]  /*ebf0*/  LEA.HI.X.SX32 R109, R250, R2, 0x1, P3 ;  /* 0x00000002fa6d7211 */ /* 0x000fc600018f0eff */
[----:B------:R4:W-:Y:S04]  /*ec00*/  STL [R1+0x88c], R112 ;  /* 0x00088c7001007387 */ /* 0x0009e80000100800 */
[----:B------:R-:W2:Y:S01]  /*ec10*/  LDL.LU R250, [R1+0x2c8] ;  /* 0x0002c80001fa7983 */ /* 0x000ea20000300800 */
[----:B------:R-:W-:Y:S02]  /*ec20*/  IADD3 R113, P3, R0, R135, RZ ;  /* 0x0000008700717210 */ /* 0x000fe40007f7e0ff */
[----:B------:R-:W-:-:S03]  /*ec30*/  LEA.HI.X.SX32 R110, R251, R2, 0x1, P4 ;  /* 0x00000002fb6e7211 */ /* 0x000fc600020f0eff */
[----:B------:R4:W-:Y:S04]  /*ec40*/  STL [R1+0x888], R113 ;  /* 0x0008887101007387 */ /* 0x0009e80000100800 */
[----:B------:R-:W2:Y:S01]  /*ec50*/  LDL.LU R251, [R1+0x2cc] ;  /* 0x0002cc0001fb7983 */ /* 0x000ea20000300800 */
[----:B------:R-:W-:Y:S02]  /*ec60*/  IADD3 R114, P4, R0, R202, RZ ;  /* 0x000000ca00727210 */ /* 0x000fe40007f9e0ff */
[----:B-1----:R-:W-:-:S03]  /*ec70*/  LEA.HI.X.SX32 R111, R115, R2, 0x1, P5 ;  /* 0x00000002736f7211 */ /* 0x002fc600028f0eff */
[----:B------:R1:W-:Y:S01]  /*ec80*/  STL [R1+0x884], R114 ;  /* 0x0008847201007387 */ /* 0x0003e20000100800 */
[----:B----4-:R-:W-:Y:S02]  /*ec90*/  LEA.HI.X.SX32 R112, R131, R2, 0x1, P6 ;  /* 0x0000000283707211 */ /* 0x010fe400030f0eff */
[----:B------:R-:W-:Y:S01]  /*eca0*/  IADD3 R115, P5, R0, R122, RZ ;  /* 0x0000007a00737210 */ /* 0x000fe20007fbe0ff */
[----:B------:R-:W4:Y:S01]  /*ecb0*/  LDL.LU R130, [R1+0x2d0] ;  /* 0x0002d00001827983 */ /* 0x000f220000300800 */
[----:B------:R-:W-:-:S03]  /*ecc0*/  LEA.HI.X.SX32 R113, R134, R2, 0x1, P0 ;  /* 0x0000000286717211 */ /* 0x000fc600000f0eff */
[----:B------:R1:W-:Y:S04]  /*ecd0*/  STL [R1+0x880], R115 ;  /* 0x0008807301007387 */ /* 0x0003e80000100800 */
[----:B------:R-:W4:Y:S01]  /*ece0*/  LDL.LU R131, [R1+0x2d4] ;  /* 0x0002d40001837983 */ /* 0x000f220000300800 */
[-C--:B-1----:R-:W-:Y:S02]  /*ecf0*/  LEA.HI.X.SX32 R114, R118, R2.reuse, 0x1, P1 ;  /* 0x0000000276727211 */ /* 0x082fe400008f0eff */
[----:B------:R-:W-:Y:S02]  /*ed00*/  LEA.HI.X.SX32 R115, R119, R2, 0x1, P2 ;  /* 0x0000000277737211 */ /* 0x000fe400010f0eff */
[----:B---3--:R-:W-:-:S05]  /*ed10*/  IADD3 R116, P6, R0, R123, RZ ;  /* 0x0000007b00747210 */ /* 0x008fca0007fde0ff */
[----:B------:R1:W-:Y:S04]  /*ed20*/  STL [R1+0x87c], R116 ;  /* 0x00087c7401007387 */ /* 0x0003e80000100800 */
[----:B------:R-:W3:Y:S01]  /*ed30*/  LDL.LU R211, [R1+0x2d8] ;  /* 0x0002d80001d37983 */ /* 0x000ee20000300800 */
[----:B------:R-:W-:-:S05]  /*ed40*/  IADD3 R117, P0, R0, R203, RZ ;  /* 0x000000cb00757210 */ /* 0x000fca0007f1e0ff */
[----:B------:R1:W-:Y:S04]  /*ed50*/  STL [R1+0x878], R117 ;  /* 0x0008787501007387 */ /* 0x0003e80000100800 */
[----:B------:R-:W3:Y:S01]  /*ed60*/  LDL.LU R214, [R1+0x2dc] ;  /* 0x0002dc0001d67983 */ /* 0x000ee20000300800 */
[----:B------:R-:W-:Y:S02]  /*ed70*/  IADD3 R118, P1, R0, R207, RZ ;  /* 0x000000cf00767210 */ /* 0x000fe40007f3e0ff */
[----:B-1----:R-:W-:-:S03]  /*ed80*/  LEA.HI.X.SX32 R116, R135, R2, 0x1, P3 ;  /* 0x0000000287747211 */ /* 0x002fc600018f0eff */
[----:B------:R1:W-:Y:S01]  /*ed90*/  STL [R1+0x874], R118 ;  /* 0x0008747601007387 */ /* 0x0003e20000100800 */
[----:B------:R-:W-:-:S03]  /*eda0*/  IADD3 R119, P2, R0, R126, RZ ;  /* 0x0000007e00777210 */ /* 0x000fc60007f5e0ff */
[----:B------:R-:W3:Y:S04]  /*edb0*/  LDL.LU R134, [R1+0x2e0] ;  /* 0x0002e00001867983 */ /* 0x000ee80000300800 */
[----:B------:R1:W-:Y:S04]  /*edc0*/  STL [R1+0x870], R119 ;  /* 0x0008707701007387 */ /* 0x0003e80000100800 */
[----:B------:R-:W3:Y:S01]  /*edd0*/  LDL.LU R135, [R1+0x2e4] ;  /* 0x0002e40001877983 */ /* 0x000ee20000300800 */
[----:B------:R-:W-:Y:S02]  /*ede0*/  LEA.HI.X.SX32 R117, R202, R2, 0x1, P4 ;  /* 0x00000002ca757211 */ /* 0x000fe400020f0eff */
[----:B--2---:R-:W-:-:S05]  /*edf0*/  IADD3 R120, P3, R0, R127, RZ ;  /* 0x0000007f00787210 */ /* 0x004fca0007f7e0ff */
[----:B------:R2:W-:Y:S01]  /*ee00*/  STL [R1+0x86c], R120 ;  /* 0x00086c7801007387 */ /* 0x0005e20000100800 */
[----:B------:R-:W-:-:S03]  /*ee10*/  IADD3 R121, P4, R0, R250, RZ ;  /* 0x000000fa00797210 */ /* 0x000fc60007f9e0ff */
[----:B------:R-:W3:Y:S04]  /*ee20*/  LDL.LU R215, [R1+0x2e8] ;  /* 0x0002e80001d77983 */ /* 0x000ee80000300800 */
[----:B------:R2:W-:Y:S04]  /*ee30*/  STL [R1+0x868], R121 ;  /* 0x0008687901007387 */ /* 0x0005e80000100800 */
[----:B------:R-:W3:Y:S01]  /*ee40*/  LDL.LU R219, [R1+0x2ec] ;  /* 0x0002ec0001db7983 */ /* 0x000ee20000300800 */
[----:B-1----:R-:W-:Y:S02]  /*ee50*/  LEA.HI.X.SX32 R118, R122, R2, 0x1, P5 ;  /* 0x000000027a767211 */ /* 0x002fe400028f0eff */
[----:B------:R-:W-:-:S05]  /*ee60*/  IADD3 R122, P5, R0, R251, RZ ;  /* 0x000000fb007a7210 */ /* 0x000fca0007fbe0ff */
[----:B------:R1:W-:Y:S04]  /*ee70*/  STL [R1+0x864], R122 ;  /* 0x0008647a01007387 */ /* 0x0003e80000100800 */
[----:B------:R-:W3:Y:S01]  /*ee80*/  LDL.LU R202, [R1+0x2f0] ;  /* 0x0002f00001ca7983 */ /* 0x000ee20000300800 */
[----:B------:R-:W-:Y:S02]  /*ee90*/  LEA.HI.X.SX32 R119, R123, R2, 0x1, P6 ;  /* 0x000000027b777211 */ /* 0x000fe400030f0eff */
[----:B----4-:R-:W-:Y:S02]  /*eea0*/  IADD3 R123, P6, R0, R130, RZ ;  /* 0x00000082007b7210 */ /* 0x010fe40007fde0ff */
[----:B--2---:R-:W-:-:S03]  /*eeb0*/  LEA.HI.X.SX32 R120, R203, R2, 0x1, P0 ;  /* 0x00000002cb787211 */ /* 0x004fc600000f0eff */
[----:B------:R2:W-:Y:S01]  /*eec0*/  STL [R1+0x860], R123 ;  /* 0x0008607b01007387 */ /* 0x0005e20000100800 */
[----:B------:R-:W-:-:S03]  /*eed0*/  IADD3 R124, P0, R0, R131, RZ ;  /* 0x00000083007c7210 */ /* 0x000fc60007f1e0ff */
[----:B------:R-:W4:Y:S01]  /*eee0*/  LDL.LU R203, [R1+0x2f4] ;  /* 0x0002f40001cb7983 */ /* 0x000f220000300800 */
[----:B------:R-:W-:-:S03]  /*eef0*/  LEA.HI.X.SX32 R121, R207, R2, 0x1, P1 ;  /* 0x00000002cf797211 */ /* 0x000fc600008f0eff */
[----:B------:R2:W-:Y:S01]  /*ef00*/  STL [R1+0x85c], R124 ;  /* 0x00085c7c01007387 */ /* 0x0005e20000100800 */
[----:B-1----:R-:W-:-:S03]  /*ef10*/  LEA.HI.X.SX32 R122, R126, R2, 0x1, P2 ;  /* 0x000000027e7a7211 */ /* 0x002fc600010f0eff */
[----:B------:R-:W4:Y:S01]  /*ef20*/  LDL.LU R218, [R1+0x2f8] ;  /* 0x0002f80001da7983 */ /* 0x000f220000300800 */
[-C--:B--2---:R-:W-:Y:S02]  /*ef30*/  LEA.HI.X.SX32 R123, R127, R2.reuse, 0x1, P3 ;  /* 0x000000027f7b7211 */ /* 0x084fe400018f0eff */
[----:B------:R-:W-:Y:S02]  /*ef40*/  LEA.HI.X.SX32 R124, R250, R2, 0x1, P4 ;  /* 0x00000002fa7c7211 */ /* 0x000fe400020f0eff */
[----:B---3--:R-:W-:-:S05]  /*ef50*/  IADD3 R125, P1, R0, R211, RZ ;  /* 0x000000d3007d7210 */ /* 0x008fca0007f3e0ff */
[----:B------:R1:W-:Y:S04]  /*ef60*/  STL [R1+0x858], R125 ;  /* 0x0008587d01007387 */ /* 0x0003e80000100800 */
[----:B------:R-:W2:Y:S01]  /*ef70*/  LDL.LU R206, [R1+0x2fc] ;  /* 0x0002fc0001ce7983 */ /* 0x000ea20000300800 */
[----:B------:R-:W-:-:S05]  /*ef80*/  IADD3 R126, P2, R0, R214, RZ ;  /* 0x000000d6007e7210 */ /* 0x000fca0007f5e0ff */
[----:B------:R3:W-:Y:S04]  /*ef90*/  STL [R1+0x854], R126 ;  /* 0x0008547e01007387 */ /* 0x0007e80000100800 */
[----:B------:R-:W2:Y:S01]  /*efa0*/  LDL.LU R207, [R1+0x300] ;  /* 0x0003000001cf7983 */ /* 0x000ea20000300800 */
[----:B------:R-:W-:Y:S02]  /*efb0*/  IADD3 R127, P3, R0, R134, RZ ;  /* 0x00000086007f7210 */ /* 0x000fe40007f7e0ff */
[----:B-1----:R-:W-:-:S03]  /*efc0*/  LEA.HI.X.SX32 R125, R251, R2, 0x1, P5 ;  /* 0x00000002fb7d7211 */ /* 0x002fc600028f0eff */
[----:B------:R1:W-:Y:S01]  /*efd0*/  STL [R1+0x850], R127 ;  /* 0x0008507f01007387 */ /* 0x0003e20000100800 */
[----:B------:R-:W-:-:S03]  /*efe0*/  IADD3 R128, P4, R0, R135, RZ ;  /* 0x0000008700807210 */ /* 0x000fc60007f9e0ff */
[----:B------:R-:W2:Y:S04]  /*eff0*/  LDL.LU R250, [R1+0x304] ;  /* 0x0003040001fa7983 */ /* 0x000ea80000300800 */
[----:B------:R1:W-:Y:S04]  /*f000*/  STL [R1+0x84c], R128 ;  /* 0x00084c8001007387 */ /* 0x0003e80000100800 */
[----:B------:R-:W2:Y:S01]  /*f010*/  LDL.LU R251, [R1+0x308] ;  /* 0x0003080001fb7983 */ /* 0x000ea20000300800 */
[----:B---3--:R-:W-:Y:S02]  /*f020*/  LEA.HI.X.SX32 R126, R130, R2, 0x1, P6 ;  /* 0x00000002827e7211 */ /* 0x008fe400030f0eff */
[----:B------:R-:W-:-:S05]  /*f030*/  IADD3 R129, P5, R0, R215, RZ ;  /* 0x000000d700817210 */ /* 0x000fca0007fbe0ff */
[----:B------:R3:W-:Y:S01]  /*f040*/  STL [R1+0x848], R129 ;  /* 0x0008488101007387 */ /* 0x0007e20000100800 */
[----:B------:R-:W-:-:S03]  /*f050*/  IADD3 R130, P6, R0, R219, RZ ;  /* 0x000000db00827210 */ /* 0x000fc60007fde0ff */
[----:B------:R-:W2:Y:S04]  /*f060*/  LDL.LU R227, [R1+0x30c] ;  /* 0x00030c0001e37983 */ /* 0x000ea80000300800 */
[----:B------:R3:W-:Y:S04]  /*f070*/  STL [R1+0x844], R130 ;  /* 0x0008448201007387 */ /* 0x0007e80000100800 */
[----:B------:R-:W2:Y:S01]  /*f080*/  LDL.LU R210, [R1+0x310] ;  /* 0x0003100001d27983 */ /* 0x000ea20000300800 */
[----:B-1----:R-:W-:Y:S02]  /*f090*/  LEA.HI.X.SX32 R127, R131, R2, 0x1, P0 ;  /* 0x00000002837f7211 */ /* 0x002fe400000f0eff */
[----:B------:R-:W-:-:S02]  /*f0a0*/  IADD3 R131, P0, R0, R202, RZ ;  /* 0x000000ca00837210 */ /* 0x000fc40007f1e0ff */
[----:B------:R-:W-:-:S03]  /*f0b0*/  LEA.HI.X.SX32 R128, R211, R2, 0x1, P1 ;  /* 0x00000002d3807211 */ /* 0x000fc600008f0eff */
[----:B------:R1:W-:Y:S04]  /*f0c0*/  STL [R1+0x840], R131 ;  /* 0x0008408301007387 */ /* 0x0003e80000100800 */
[----:B------:R-:W2:Y:S01]  /*f0d0*/  LDL.LU R211, [R1+0x314] ;  /* 0x0003140001d37983 */ /* 0x000ea20000300800 */
[----:B----4-:R-:W-:Y:S02]  /*f0e0*/  IADD3 R132, P1, R0, R203, RZ ;  /* 0x000000cb00847210 */ /* 0x010fe40007f3e0ff */
[----:B---3--:R-:W-:-:S03]  /*f0f0*/  LEA.HI.X.SX32 R129, R214, R2, 0x1, P2 ;  /* 0x00000002d6817211 */ /* 0x008fc600010f0eff */
[----:B------:R3:W-:Y:S01]  /*f100*/  STL [R1+0x83c], R132 ;  /* 0x00083c8401007387 */ /* 0x0007e20000100800 */
[----:B------:R-:W-:Y:S02]  /*f110*/  LEA.HI.X.SX32 R130, R134, R2, 0x1, P3 ;  /* 0x0000000286827211 */ /* 0x000fe400018f0eff */
[----:B------:R-:W-:Y:S01]  /*f120*/  IADD3 R133, P2, R0, R218, RZ ;  /* 0x000000da00857210 */ /* 0x000fe20007f5e0ff */
[----:B------:R-:W4:Y:S01]  /*f130*/  LDL.LU R234, [R1+0x318] ;  /* 0x0003180001ea7983 */ /* 0x000f220000300800 */
[----:B-1----:R-:W-:-:S03]  /*f140*/  LEA.HI.X.SX32 R131, R135, R2, 0x1, P4 ;  /* 0x0000000287837211 */ /* 0x002fc600020f0eff */
[----:B------:R1:W-:Y:S04]  /*f150*/  STL [R1+0x838], R133 ;  /* 0x0008388501007387 */ /* 0x0003e80000100800 */
[----:B------:R-:W4:Y:S01]  /*f160*/  LDL.LU R235, [R1+0x31c] ;  /* 0x00031c0001eb7983 */ /* 0x000f220000300800 */
[-C--:B---3--:R-:W-:Y:S02]  /*f170*/  LEA.HI.X.SX32 R132, R215, R2.reuse, 0x1, P5 ;  /* 0x00000002d7847211 */ /* 0x088fe400028f0eff */
[----:B-1----:R-:W-:Y:S02]  /*f180*/  LEA.HI.X.SX32 R133, R219, R2, 0x1, P6 ;  /* 0x00000002db857211 */ /* 0x002fe400030f0eff */
[----:B--2---:R-:W-:-:S05]  /*f190*/  IADD3 R134, P3, R0, R206, RZ ;  /* 0x000000ce00867210 */ /* 0x004fca0007f7e0ff */
[----:B------:R1:W-:Y:S04]  /*f1a0*/  STL [R1+0x834], R134 ;  /* 0x0008348601007387 */ /* 0x0003e80000100800 */
[----:B------:R-:W2:Y:S01]  /*f1b0*/  LDL.LU R214, [R1+0x320] ;  /* 0x0003200001d67983 */ /* 0x000ea20000300800 */
[----:B------:R-:W-:-:S05]  /*f1c0*/  IADD3 R135, P4, R0, R207, RZ ;  /* 0x000000cf00877210 */ /* 0x000fca0007f9e0ff */
[----:B------:R3:W-:Y:S04]  /*f1d0*/  STL [R1+0x830], R135 ;  /* 0x0008308701007387 */ /* 0x0007e80000100800 */
[----:B------:R-:W2:Y:S01]  /*f1e0*/  LDL.LU R215, [R1+0x324] ;  /* 0x0003240001d77983 */ /* 0x000ea20000300800 */
        /* <DEDUP_REMOVED lines=8> */
[----:B---3--:R-:W-:-:S03]  /*f270*/  LEA.HI.X.SX32 R135, R203, R2, 0x1, P1 ;  /* 0x00000002cb877211 */ /* 0x008fc600008f0eff */
[----:B------:R1:W-:Y:S01]  /*f280*/  STL [R1+0x824], R202 ;  /* 0x000824ca01007387 */ /* 0x0003e20000100800 */
[----:B------:R-:W-:-:S03]  /*f290*/  IADD3 R203, P1, R0, R210, RZ ;  /* 0x000000d200cb7210 */ /* 0x000fc60007f3e0ff */
[----:B------:R-:W3:Y:S04]  /*f2a0*/  LDL.LU R219, [R1+0x330] ;  /* 0x0003300001db7983 */ /* 0x000ee80000300800 */
[----:B------:R1:W-:Y:S04]  /*f2b0*/  STL [R1+0x820], R203 ;  /* 0x000820cb01007387 */ /* 0x0003e80000100800 */
[----:B------:R-:W3:Y:S01]  /*f2c0*/  LDL.LU R222, [R1+0x334] ;  /* 0x0003340001de7983 */ /* 0x000ee20000300800 */
[----:B------:R-:W-:Y:S02]  /*f2d0*/  LEA.HI.X.SX32 R200, R218, R2, 0x1, P2 ;  /* 0x00000002dac87211 */ /* 0x000fe400010f0eff */
[----:B------:R-:W-:-:S05]  /*f2e0*/  IADD3 R204, P2, R0, R211, RZ ;  /* 0x000000d300cc7210 */ /* 0x000fca0007f5e0ff */
[----:B------:R4:W-:Y:S04]  /*f2f0*/  STL [R1+0x81c], R204 ;  /* 0x00081ccc01007387 */ /* 0x0009e80000100800 */
[----:B------:R-:W3:Y:S01]  /*f300*/  LDL.LU R223, [R1+0x338] ;  /* 0x0003380001df7983 */ /* 0x000ee20000300800 */
[----:B------:R-:W-:Y:S02]  /*f310*/  LEA.HI.X.SX32 R201, R206, R2, 0x1, P3 ;  /* 0x00000002cec97211 */ /* 0x000fe400018f0eff */
[----:B----4-:R-:W-:Y:S02]  /*f320*/  IADD3 R205, P3, R0, R234, RZ ;  /* 0x000000ea00cd7210 */ /* 0x010fe40007f7e0ff */
[----:B-1----:R-:W-:-:S03]  /*f330*/  LEA.HI.X.SX32 R202, R207, R2, 0x1, P4 ;  /* 0x00000002cfca7211 */ /* 0x002fc600020f0eff */
[----:B------:R1:W-:Y:S01]  /*f340*/  STL [R1+0x818], R205 ;  /* 0x000818cd01007387 */ /* 0x0003e20000100800 */
[-C--:B------:R-:W-:Y:S02]  /*f350*/  LEA.HI.X.SX32 R203, R250, R2.reuse, 0x1, P5 ;  /* 0x00000002facb7211 */ /* 0x080fe400028f0eff */
[----:B------:R-:W-:Y:S01]  /*f360*/  IADD3 R206, P4, R0, R235, RZ ;  /* 0x000000eb00ce7210 */ /* 0x000fe20007f9e0ff */
[----:B------:R-:W4:Y:S01]  /*f370*/  LDL.LU R218, [R1+0x33c] ;  /* 0x00033c0001da7983 */ /* 0x000f220000300800 */
[----:B------:R-:W-:-:S03]  /*f380*/  LEA.HI.X.SX32 R204, R251, R2, 0x1, P6 ;  /* 0x00000002fbcc7211 */ /* 0x000fc600030f0eff */
[----:B------:R1:W-:Y:S04]  /*f390*/  STL [R1+0x814], R206 ;  /* 0x000814ce01007387 */ /* 0x0003e80000100800 */
[----:B------:R-:W4:Y:S01]  /*f3a0*/  LDL.LU R250, [R1+0x340] ;  /* 0x0003400001fa7983 */ /* 0x000f220000300800 */
[-C--:B-1----:R-:W-:Y:S02]  /*f3b0*/  LEA.HI.X.SX32 R205, R227, R2.reuse, 0x1, P0 ;  /* 0x00000002e3cd7211 */ /* 0x082fe400000f0eff */
[----:B------:R-:W-:Y:S02]  /*f3c0*/  LEA.HI.X.SX32 R206, R210, R2, 0x1, P1 ;  /* 0x00000002d2ce7211 */ /* 0x000fe400008f0eff */
        /* <DEDUP_REMOVED lines=13> */
[----:B---3--:R-:W-:-:S02]  /*f4a0*/  IADD3 R211, P2, R0, R219, RZ ;  /* 0x000000db00d37210 */ /* 0x008fc40007f5e0ff */
[----:B------:R-:W-:-:S03]  /*f4b0*/  LEA.HI.X.SX32 R208, R234, R2, 0x1, P3 ;  /* 0x00000002ead07211 */ /* 0x000fc600018f0eff */
        /* <DEDUP_REMOVED lines=13> */
[----:B------:R-:W-:Y:S02]  /*f590*/  LEA.HI.X.SX32 R212, R231, R2, 0x1, P0 ;  /* 0x00000002e7d47211 */ /* 0x000fe400000f0eff */
        /* <DEDUP_REMOVED lines=24> */
[----:B------:R-:W3:Y:S01]  /*f720*/  LDL.LU R218, [R1+0x378] ;  /* 0x0003780001da7983 */ /* 0x000ee20000300800 */
[----:B------:R-:W-:-:S03]  /*f730*/  LEA.HI.X.SX32 R219, R250, R2, 0x1, P6 ;  /* 0x00000002fadb7211 */ /* 0x000fc600030f0eff */
[----:B------:R1:W-:Y:S04]  /*f740*/  STL [R1+0x7d8], R223 ;  /* 0x0007d8df01007387 */ /* 0x0003e80000100800 */
[----:B------:R-:W3:Y:S01]  /*f750*/  LDL.LU R250, [R1+0x37c] ;  /* 0x00037c0001fa7983 */ /* 0x000ee20000300800 */
[----:B------:R-:W-:Y:S02]  /*f760*/  IADD3 R225, P6, R0, R235, RZ ;  /* 0x000000eb00e17210 */ /* 0x000fe40007fde0ff */
[----:B------:R-:W-:-:S03]  /*f770*/  LEA.HI.X.SX32 R220, R251, R2, 0x1, P0 ;  /* 0x00000002fbdc7211 */ /* 0x000fc600000f0eff */
[----:B------:R4:W-:Y:S04]  /*f780*/  STL [R1+0x7d4], R225 ;  /* 0x0007d4e101007387 */ /* 0x0009e80000100800 */
[----:B------:R-:W3:Y:S01]  /*f790*/  LDL.LU R251, [R1+0x380] ;  /* 0x0003800001fb7983 */ /* 0x000ee20000300800 */
[----:B----4-:R-:W-:Y:S02]  /*f7a0*/  IADD3 R226, P0, R0, R249, RZ ;  /* 0x000000f900e27210 */ /* 0x010fe40007f1e0ff */
[----:B-1----:R-:W-:-:S03]  /*f7b0*/  LEA.HI.X.SX32 R222, R227, R2, 0x1, P1 ;  /* 0x00000002e3de7211 */ /* 0x002fc600008f0eff */
[----:B------:R1:W-:Y:S01]  /*f7c0*/  STL [R1+0x7d0], R226 ;  /* 0x0007d0e201007387 */ /* 0x0003e20000100800 */
[----:B------:R-:W-:-:S03]  /*f7d0*/  LEA.HI.X.SX32 R223, R224, R2, 0x1, P2 ;  /* 0x00000002e0df7211 */ /* 0x000fc600010f0eff */
[----:B------:R-:W4:Y:S01]  /*f7e0*/  LDL.LU R238, [R1+0x384] ;  /* 0x0003840001ee7983 */ /* 0x000f220000300800 */
[----:B------:R-:W-:Y:S02]  /*f7f0*/  IADD3 R227, P1, R0, R239, RZ ;  /* 0x000000ef00e37210 */ /* 0x000fe40007f3e0ff */
[----:B------:R-:W-:-:S03]  /*f800*/  LEA.HI.X.SX32 R225, R230, R2, 0x1, P3 ;  /* 0x00000002e6e17211 */ /* 0x000fc600018f0eff */
[----:B------:R1:W-:Y:S02]  /*f810*/  STL [R1+0x7cc], R227 ;  /* 0x0007cce301007387 */ /* 0x0003e40000100800 */
        /* <DEDUP_REMOVED lines=25> */
[----:B------:R-:W3:Y:S04]  /*f9b0*/  LDL.LU R61, [R1+0x3a4] ;  /* 0x0003a400013d7983 */ /* 0x000ee80000300800 */
[----:B------:R-:W3:Y:S01]  /*f9c0*/  LDL.LU R35, [R1+0x3a8] ;  /* 0x0003a80001237983 */ /* 0x000ee20000300800 */
[----:B------:R-:W-:Y:S02]  /*f9d0*/  LEA.HI.X.SX32 R233, R242, R2, 0x1, P2 ;  /* 0x00000002f2e97211 */ /* 0x000fe400010f0eff */
[----:B----4-:R-:W-:-:S02]  /*f9e0*/  IADD3 R241, P2, R0, R238, RZ ;  /* 0x000000ee00f17210 */ /* 0x010fc40007f5e0ff */
[----:B-1----:R-:W-:-:S03]  /*f9f0*/  LEA.HI.X.SX32 R235, R243, R2, 0x1, P3 ;  /* 0x00000002f3eb7211 */ /* 0x002fc600018f0eff */
[----:B------:R1:W-:Y:S04]  /*fa00*/  STL [R1+0x7a8], R241 ;  /* 0x0007a8f101007387 */ /* 0x0003e80000100800 */
[----:B------:R-:W4:Y:S04]  /*fa10*/  LDL.LU R62, [R1+0x3ac] ;  /* 0x0003ac00013e7983 */ /* 0x000f280000300800 */
[----:B------:R-:W4:Y:S01]  /*fa20*/  LDL.LU R240, [R1+0x3b0] ;  /* 0x0003b00001f07983 */ /* 0x000f220000300800 */
[-C--:B------:R-:W-:Y:S02]  /*fa30*/  LEA.HI.X.SX32 R236, R234, R2.reuse, 0x1, P4 ;  /* 0x00000002eaec7211 */ /* 0x080fe400020f0eff */
[----:B------:R-:W-:-:S02]  /*fa40*/  LEA.HI.X.SX32 R3, R218, R2, 0x1, P6 ;  /* 0x00000002da037211 */ /* 0x000fc400030f0eff */
[-C--:B------:R-:W-:Y:S02]  /*fa50*/  LEA.HI.X.SX32 R239, R231, R2.reuse, 0x1, P5 ;  /* 0x00000002e7ef7211 */ /* 0x080fe400028f0eff */
[----:B-1----:R-:W-:Y:S02]  /*fa60*/  LEA.HI.X.SX32 R241, R251, R2, 0x1, P1 ;  /* 0x00000002fbf17211 */ /* 0x002fe400008f0eff */
[----:B--2---:R-:W-:-:S05]  /*fa70*/  IADD3 R242, P3, R0, R60, RZ ;  /* 0x0000003c00f27210 */ /* 0x004fca0007f7e0ff */
[----:B------:R1:W-:Y:S04]  /*fa80*/  STL [R1+0x7a4], R242 ;  /* 0x0007a4f201007387 */ /* 0x0003e80000100800 */
[----:B------:R-:W2:Y:S01]  /*fa90*/  LDL.LU R237, [R1+0x3b4] ;  /* 0x0003b40001ed7983 */ /* 0x000ea20000300800 */
[----:B------:R-:W-:-:S05]  /*faa0*/  IADD3 R243, P4, R0, R63, RZ ;  /* 0x0000003f00f37210 */ /* 0x000fca0007f9e0ff */
[----:B------:R-:W-:Y:S04]  /*fab0*/  STL [R1+0x7ac], R243 ;  /* 0x0007acf301007387 */ /* 0x000fe80000100800 */
[----:B------:R-:W2:Y:S04]  /*fac0*/  LDL.LU R228, [R1+0x3b8] ;  /* 0x0003b80001e47983 */ /* 0x000ea80000300800 */
[----:B------:R-:W2:Y:S04]  /*fad0*/  LDL.LU R224, [R1+0x3bc] ;  /* 0x0003bc0001e07983 */ /* 0x000ea80000300800 */
[----:B------:R-:W2:Y:S01]  /*fae0*/  LDL.LU R221, [R1+0x3c0] ;  /* 0x0003c00001dd7983 */ /* 0x000ea20000300800 */
[----:B------:R-:W-:-:S03]  /*faf0*/  IADD3 R249, P6, R0, R32, RZ ;  /* 0x0000002000f97210 */ /* 0x000fc60007fde0ff */
[----:B------:R-:W-:Y:S04]  /*fb00*/  STL [R1+0x378], R3 ;  /* 0x0003780301007387 */ /* 0x000fe80000100800 */
[----:B------:R1:W-:Y:S04]  /*fb10*/  STL [R1+0x7a0], R249 ;  /* 0x0007a0f901007387 */ /* 0x0003e80000100800 */
[----:B------:R-:W2:Y:S04]  /*fb20*/  LDL.LU R234, [R1+0x3c4] ;  /* 0x0003c40001ea7983 */ /* 0x000ea80000300800 */
[----:B------:R-:W2:Y:S04]  /*fb30*/  LDL.LU R231, [R1+0x3c8] ;  /* 0x0003c80001e77983 */ /* 0x000ea80000300800 */
[----:B------:R-:W2:Y:S01]  /*fb40*/  LDL.LU R218, [R1+0x3cc] ;  /* 0x0003cc0001da7983 */ /* 0x000ea20000300800 */
[----:B---3--:R-:W-:-:S02]  /*fb50*/  IADD3 R251, P1, R0, R34, RZ ;  /* 0x0000002200fb7210 */ /* 0x008fc40007f3e0ff */
[----:B-1----:R-:W-:-:S03]  /*fb60*/  LEA.HI.X.SX32 R242, R238, R2, 0x1, P2 ;  /* 0x00000002eef27211 */ /* 0x002fc600010f0eff */
[----:B------:R1:W-:Y:S04]  /*fb70*/  STL [R1+0x79c], R251 ;  /* 0x00079cfb01007387 */ /* 0x0003e80000100800 */
[----:B------:R-:W3:Y:S01]  /*fb80*/  LDL.LU R238, [R1+0x3d0] ;  /* 0x0003d00001ee7983 */ /* 0x000ee20000300800 */
[----:B------:R-:W-:-:S03]  /*fb90*/  LEA.HI.X.SX32 R249, R60, R2, 0x1, P3 ;  /* 0x000000023cf97211 */ /* 0x000fc600018f0eff */
[----:B------:R-:W3:Y:S01]  /*fba0*/  LDL.LU R60, [R1+0x3d4] ;  /* 0x0003d400013c7983 */ /* 0x000ee20000300800 */
[C---:B------:R-:W-:Y:S02]  /*fbb0*/  IADD3 R3, P2, R0.reuse, R61, RZ ;  /* 0x0000003d00037210 */ /* 0x040fe40007f5e0ff */
[C---:B------:R-:W-:Y:S02]  /*fbc0*/  IADD3 R4, P3, R0.reuse, R35, RZ ;  /* 0x0000002300047210 */ /* 0x040fe40007f7e0ff */
[----:B-1----:R-:W-:Y:S01]  /*fbd0*/  LEA.HI.X.SX32 R251, R63, R2, 0x1, P4 ;  /* 0x000000023ffb7211 */ /* 0x002fe200020f0eff */
[----:B------:R4:W-:Y:S04]  /*fbe0*/  STL [R1+0x178], R3 ;  /* 0x0001780301007387 */ /* 0x0009e80000100800 */
[----:B------:R1:W-:Y:S04]  /*fbf0*/  STL [R1+0x17c], R4 ;  /* 0x00017c0401007387 */ /* 0x0003e80000100800 */
[----:B------:R-:W3:Y:S01]  /*fc00*/  LDL.LU R63, [R1+0x3d8] ;  /* 0x0003d800013f7983 */ /* 0x000ee20000300800 */
[----:B------:R-:W-:-:S02]  /*fc10*/  IADD3 R248, P5, R0, R39, RZ ;  /* 0x0000002700f87210 */ /* 0x000fc40007fbe0ff */
[C---:B----4-:R-:W-:Y:S02]  /*fc20*/  IADD3 R3, P4, R0.reuse, R62, RZ ;  /* 0x0000003e00037210 */ /* 0x050fe40007f9e0ff */
[----:B------:R-:W-:Y:S02]  /*fc30*/  LEA.HI.X.SX32 R5, R39, R2, 0x1, P5 ;  /* 0x0000000227057211 */ /* 0x000fe400028f0eff */
[----:B-1----:R-:W-:Y:S01]  /*fc40*/  IADD3 R4, P5, R0, R240, RZ ;  /* 0x000000f000047210 */ /* 0x002fe20007fbe0ff */
[----:B------:R1:W-:Y:S01]  /*fc50*/  STL [R1+0x180], R3 ;  /* 0x0001800301007387 */ /* 0x0003e20000100800 */
[----:B------:R-:W-:-:S03]  /*fc60*/  LEA.HI.X.SX32 R243, R250, R2, 0x1, P0 ;  /* 0x00000002faf37211 */ /* 0x000fc600000f0eff */
[----:B------:R-:W-:Y:S01]  /*fc70*/  STL [R1+0x6a0], R5 ;  /* 0x0006a00501007387 */ /* 0x000fe20000100800 */
[----:B------:R-:W-:-:S03]  /*fc80*/  IADD3 R250, P0, R0, R33, RZ ;  /* 0x0000002100fa7210 */ /* 0x000fc60007f1e0ff */
[----:B------:R-:W3:Y:S01]  /*fc90*/  LDL.LU R36, [R1+0x3dc] ;  /* 0x0003dc0001247983 */ /* 0x000ee20000300800 */
[----:B-1----:R-:W-:-:S03]  /*fca0*/  LEA.HI.X.SX32 R3, R32, R2, 0x1, P6 ;  /* 0x0000000220037211 */ /* 0x002fc600030f0eff */
[----:B------:R-:W-:Y:S04]  /*fcb0*/  STL [R1+0x184], R4 ;  /* 0x0001840401007387 */ /* 0x000fe80000100800 */
[----:B------:R1:W-:Y:S04]  /*fcc0*/  STL [R1+0x6a4], R3 ;  /* 0x0006a40301007387 */ /* 0x0003e80000100800 */
[----:B------:R-:W3:Y:S01]  /*fcd0*/  LDL.LU R37, [R1+0x3e0] ;  /* 0x0003e00001257983 */ /* 0x000ee20000300800 */
[----:B-1----:R-:W-:Y:S02]  /*fce0*/  LEA.HI.X.SX32 R3, R33, R2, 0x1, P0 ;  /* 0x0000000221037211 */ /* 0x002fe400000f0eff */
[----:B--2---:R-:W-:-:S05]  /*fcf0*/  IADD3 R4, P6, R0, R237, RZ ;  /* 0x000000ed00047210 */ /* 0x004fca0007fde0ff */
[----:B------:R1:W-:Y:S04]  /*fd00*/  STL [R1+0x188], R4 ;  /* 0x0001880401007387 */ /* 0x0003e80000100800 */
[----:B------:R2:W-:Y:S04]  /*fd10*/  STL [R1+0x6a8], R3 ;  /* 0x0006a80301007387 */ /* 0x0005e80000100800 */
[----:B------:R-:W4:Y:S01]  /*fd20*/  LDL.LU R38, [R1+0x3e4] ;  /* 0x0003e40001267983 */ /* 0x000f220000300800 */
[----:B-1----:R-:W-:Y:S02]  /*fd30*/  IADD3 R4, P0, R0, R228, RZ ;  /* 0x000000e400047210 */ /* 0x002fe40007f1e0ff */
[----:B--2---:R-:W-:-:S03]  /*fd40*/  LEA.HI.X.SX32 R3, R34, R2, 0x1, P1 ;  /* 0x0000000222037211 */ /* 0x004fc600008f0eff */
[----:B------:R1:W-:Y:S04]  /*fd50*/  STL [R1+0x18c], R4 ;  /* 0x00018c0401007387 */ /* 0x0003e80000100800 */
[----:B------:R2:W-:Y:S01]  /*fd60*/  STL [R1+0x6ac], R3 ;  /* 0x0006ac0301007387 */ /* 0x0005e20000100800 */
[C---:B-1----:R-:W-:Y:S02]  /*fd70*/  IADD3 R4, P1, R0.reuse, R224, RZ ;  /* 0x000000e000047210 */ /* 0x042fe40007f3e0ff */
[----:B--2---:R-:W-:Y:S02]  /*fd80*/  LEA.HI.X.SX32 R3, R61, R2, 0x1, P2 ;  /* 0x000000023d037211 */ /* 0x004fe400010f0eff */
[----:B------:R-:W2:Y:S01]  /*fd90*/  LDL.LU R61, [R1+0x3e8] ;  /* 0x0003e800013d7983 */ /* 0x000ea20000300800 */
[----:B------:R-:W-:-:S03]  /*fda0*/  IADD3 R5, P2, R0, R221, RZ ;  /* 0x000000dd00057210 */ /* 0x000fc60007f5e0ff */
[----:B------:R1:W-:Y:S04]  /*fdb0*/  STL [R1+0x190], R4 ;  /* 0x0001900401007387 */ /* 0x0003e80000100800 */
[----:B------:R1:W-:Y:S02]  /*fdc0*/  STL [R1+0x6b0], R3 ;  /* 0x0006b00301007387 */ /* 0x0003e40000100800 */
[----:B-1----:R-:W-:Y:S02]  /*fdd0*/  LEA.HI.X.SX32 R4, R35, R2, 0x1, P3 ;  /* 0x0000000223047211 */ /* 0x002fe400018f0eff */
[----:B------:R1:W-:Y:S01]  /*fde0*/  STL [R1+0x194], R5 ;  /* 0x0001940501007387 */ /* 0x0003e20000100800 */
[----:B------:R-:W-:-:S03]  /*fdf0*/  IADD3 R3, P3, R0, R234, RZ ;  /* 0x000000ea00037210 */ /* 0x000fc60007f7e0ff */
[----:B------:R-:W2:Y:S04]  /*fe00*/  LDL.LU R39, [R1+0x3ec] ;  /* 0x0003ec0001277983 */ /* 0x000ea80000300800 */
[----:B------:R1:W-:Y:S02]  /*fe10*/  STL [R1+0x6b4], R4 ;  /* 0x0006b40401007387 */ /* 0x0003e40000100800 */
[----:B-1----:R-:W-:Y:S02]  /*fe20*/  LEA.HI.X.SX32 R5, R62, R2, 0x1, P4 ;  /* 0x000000023e057211 */ /* 0x002fe400020f0eff */
[----:B------:R1:W-:Y:S01]  /*fe30*/  STL [R1+0x198], R3 ;  /* 0x0001980301007387 */ /* 0x0003e20000100800 */
[----:B------:R-:W-:-:S03]  /*fe40*/  IADD3 R4, P4, R0, R231, RZ ;  /* 0x000000e700047210 */ /* 0x000fc60007f9e0ff */
[----:B------:R1:W-:Y:S02]  /*fe50*/  STL [R1+0x6b8], R5 ;  /* 0x0006b80501007387 */ /* 0x0003e40000100800 */
[----:B-1----:R-:W-:Y:S02]  /*fe60*/  LEA.HI.X.SX32 R3, R240, R2, 0x1, P5 ;  /* 0x00000002f0037211 */ /* 0x002fe400028f0eff */
[----:B------:R-:W2:Y:S04]  /*fe70*/  LDL.LU R62, [R1+0x3f0] ;  /* 0x0003f000013e7983 */ /* 0x000ea80000300800 */
[----:B------:R1:W-:Y:S01]  /*fe80*/  STL [R1+0x19c], R4 ;  /* 0x00019c0401007387 */ /* 0x0003e20000100800 */
[----:B------:R-:W-:-:S03]  /*fe90*/  IADD3 R5, P5, R0, R218, RZ ;  /* 0x000000da00057210 */ /* 0x000fc60007fbe0ff */
[----:B------:R3:W-:Y:S01]  /*fea0*/  STL [R1+0x6bc], R3 ;  /* 0x0006bc0301007387 */ /* 0x0007e20000100800 */
[----:B-1----:R-:W-:-:S03]  /*feb0*/  LEA.HI.X.SX32 R4, R237, R2, 0x1, P6 ;  /* 0x00000002ed047211 */ /* 0x002fc600030f0eff */
[----:B------:R-:W-:Y:S01]  /*fec0*/  STL [R1+0x1a0], R5 ;  /* 0x0001a00501007387 */ /* 0x000fe20000100800 */
[----:B---3--:R-:W-:-:S03]  /*fed0*/  IADD3 R3, P6, R0, R238, RZ ;  /* 0x000000ee00037210 */ /* 0x008fc60007fde0ff */
[----:B------:R-:W3:Y:S04]  /*fee0*/  LDL.LU R32, [R1+0x3f4] ;  /* 0x0003f40001207983 */ /* 0x000ee80000300800 */
[----:B------:R1:W-:Y:S04]  /*fef0*/  STL [R1+0x6c0], R4 ;  /* 0x0006c00401007387 */ /* 0x0003e80000100800 */
[----:B------:R1:W-:Y:S04]  /*ff00*/  STL [R1+0x1a4], R3 ;  /* 0x0001a40301007387 */ /* 0x0003e80000100800 */
[----:B------:R-:W3:Y:S01]  /*ff10*/  LDL.LU R240, [R1+0x3f8] ;  /* 0x0003f80001f07983 */ /* 0x000ee20000300800 */
[----:B-1----:R-:W-:-:S02]  /*ff20*/  LEA.HI.X.SX32 R4, R228, R2, 0x1, P0 ;  /* 0x00000002e4047211 */ /* 0x002fc400000f0eff */
[----:B------:R-:W-:-:S03]  /*ff30*/  IADD3 R3, P0, R0, R60, RZ ;  /* 0x0000003c00037210 */ /* 0x000fc60007f1e0ff */
[----:B------:R1:W-:Y:S04]  /*ff40*/  STL [R1+0x6c4], R4 ;  /* 0x0006c40401007387 */ /* 0x0003e80000100800 */
[----:B------:R1:W-:Y:S04]  /*ff50*/  STL [R1+0x1a8], R3 ;  /* 0x0001a80301007387 */ /* 0x0003e80000100800 */
[----:B------:R-:W3:Y:S01]  /*ff60*/  LDL.LU R237, [R1+0x3fc] ;  /* 0x0003fc0001ed7983 */ /* 0x000ee20000300800 */
[----:B-1----:R-:W-:-:S05]  /*ff70*/  LEA.HI.X.SX32 R4, R224, R2, 0x1, P1 ;  /* 0x00000002e0047211 */ /* 0x002fca00008f0eff */
[----:B------:R1:W-:Y:S04]  /*ff80*/  STL [R1+0x6c8], R4 ;  /* 0x0006c80401007387 */ /* 0x0003e80000100800 */
[----:B------:R-:W3:Y:S01]  /*ff90*/  LDL.LU R228, [R1+0x400] ;  /* 0x0004000001e47983 */ /* 0x000ee20000300800 */
[----:B------:R-:W-:-:S05]  /*ffa0*/  IADD3 R3, P1, R0, R63, RZ ;  /* 0x0000003f00037210 */ /* 0x000fca0007f3e0ff */
[----:B------:R1:W-:Y:S04]  /*ffb0*/  STL [R1+0x1ac], R3 ;  /* 0x0001ac0301007387 */ /* 0x0003e80000100800 */
[----:B------:R-:W3:Y:S01]  /*ffc0*/  LDL.LU R224, [R1+0x404] ;  /* 0x0004040001e07983 */ /* 0x000ee20000300800 */
[----:B-1----:R-:W-:Y:S02]  /*ffd0*/  LEA.HI.X.SX32 R4, R221, R2, 0x1, P2 ;  /* 0x00000002dd047211 */ /* 0x002fe400010f0eff */
[----:B------:R-:W-:-:S03]  /*ffe0*/  IADD3 R3, P2, R0, R36, RZ ;  /* 0x0000002400037210 */ /* 0x000fc60007f5e0ff */
[----:B------:R1:W-:Y:S04]  /*fff0*/  STL [R1+0x6cc], R4 ;  /* 0x0006cc0401007387 */ /* 0x0003e80000100800 */
[----:B------:R-:W3:Y:S04]  /*10000*/  LDL.LU R221, [R1+0x408] ;  /* 0x0004080001dd7983 */ /* 0x000ee80000300800 */
[----:B------:R1:W-:Y:S02]  /*10010*/  STL [R1+0x1bc], R3 ;  /* 0x0001bc0301007387 */ /* 0x0003e40000100800 */
[----:B-1----:R-:W-:-:S05]  /*10020*/  LEA.HI.X.SX32 R4, R234, R2, 0x1, P3 ;  /* 0x00000002ea047211 */ /* 0x002fca00018f0eff */
[----:B------:R1:W-:Y:S01]  /*10030*/  STL [R1+0x6d0], R4 ;  /* 0x0006d00401007387 */ /* 0x0003e20000100800 */
[----:B------:R-:W-:-:S03]  /*10040*/  IADD3 R3, P3, R0, R37, RZ ;  /* 0x0000002500037210 */ /* 0x000fc60007f7e0ff */
[----:B------:R-:W3:Y:S04]  /*10050*/  LDL.LU R234, [R1+0x40c] ;  /* 0x00040c0001ea7983 */ /* 0x000ee80000300800 */
[----:B------:R-:W-:Y:S01]  /*10060*/  STL [R1+0x1c0], R3 ;  /* 0x0001c00301007387 */ /* 0x000fe20000100800 */
[----:B-1----:R-:W-:-:S05]  /*10070*/  LEA.HI.X.SX32 R4, R231, R2, 0x1, P4 ;  /* 0x00000002e7047211 */ /* 0x002fca00020f0eff */
[----:B------:R1:W-:Y:S04]  /*10080*/  STL [R1+0x6d4], R4 ;  /* 0x0006d40401007387 */ /* 0x0003e80000100800 */
[----:B------:R-:W3:Y:S01]  /*10090*/  LDL.LU R231, [R1+0x410] ;  /* 0x0004100001e77983 */ /* 0x000ee20000300800 */
[-C--:B-1----:R-:W-:Y:S02]  /*100a0*/  LEA.HI.X.SX32 R4, R218, R2.reuse, 0x1, P5 ;  /* 0x00000002da047211 */ /* 0x082fe400028f0eff */
[----:B------:R-:W-:Y:S02]  /*100b0*/  LEA.HI.X.SX32 R5, R37, R2, 0x1, P3 ;  /* 0x0000000225057211 */ /* 0x000fe400018f0eff */
[----:B----4-:R-:W-:-:S05]  /*100c0*/  IADD3 R3, P4, R0, R38, RZ ;  /* 0x0000002600037210 */ /* 0x010fca0007f9e0ff */
[----:B------:R2:W-:Y:S04]  /*100d0*/  STL [R1+0x1c4], R3 ;  /* 0x0001c40301007387 */ /* 0x0005e80000100800 */
[----:B------:R-:W4:Y:S04]  /*100e0*/  LDL.LU R218, [R1+0x414] ;  /* 0x0004140001da7983 */ /* 0x000f280000300800 */
[----:B------:R1:W-:Y:S01]  /*100f0*/  STL [R1+0x6d8], R4 ;  /* 0x0006d80401007387 */ /* 0x0003e20000100800 */
[----:B--2---:R-:W-:Y:S02]  /*10100*/  IADD3 R3, P5, R0, R61, RZ ;  /* 0x0000003d00037210 */ /* 0x004fe40007fbe0ff */
[----:B-1----:R-:W-:-:S03]  /*10110*/  LEA.HI.X.SX32 R4, R238, R2, 0x1, P6 ;  /* 0x00000002ee047211 */ /* 0x002fc600030f0eff */
[----:B------:R1:W-:Y:S04]  /*10120*/  STL [R1+0x1c8], R3 ;  /* 0x0001c80301007387 */ /* 0x0003e80000100800 */
[----:B------:R-:W2:Y:S04]  /*10130*/  LDL.LU R238, [R1+0x418] ;  /* 0x0004180001ee7983 */ /* 0x000ea80000300800 */
[----:B------:R1:W-:Y:S04]  /*10140*/  STL [R1+0x6dc], R4 ;  /* 0x0006dc0401007387 */ /* 0x0003e80000100800 */
[----:B------:R-:W2:Y:S01]  /*10150*/  LDL.LU R33, [R1+0x41c] ;  /* 0x00041c0001217983 */ /* 0x000ea20000300800 */
[----:B-1----:R-:W-:-:S02]  /*10160*/  IADD3 R3, P6, R0, R39, RZ ;  /* 0x0000002700037210 */ /* 0x002fc40007fde0ff */
[----:B------:R-:W-:-:S03]  /*10170*/  LEA.HI.X.SX32 R4, R60, R2, 0x1, P0 ;  /* 0x000000023c047211 */ /* 0x000fc600000f0eff */
        /* <DEDUP_REMOVED lines=10> */
[----:B---3--:R-:W-:-:S02]  /*10220*/  IADD3 R3, P1, R0, R32, RZ ;  /* 0x0000002000037210 */ /* 0x008fc40007f3e0ff */
[----:B-1----:R-:W-:-:S03]  /*10230*/  LEA.HI.X.SX32 R4, R36, R2, 0x1, P2 ;  /* 0x0000000224047211 */ /* 0x002fc600010f0eff */
[----:B------:R1:W-:Y:S04]  /*10240*/  STL [R1+0x1f8], R3 ;  /* 0x0001f80301007387 */ /* 0x0003e80000100800 */
[----:B------:R3:W-:Y:S01]  /*10250*/  STL [R1+0x6e8], R4 ;  /* 0x0006e80401007387 */ /* 0x0007e20000100800 */
[----:B-1----:R-:W-:-:S05]  /*10260*/  IADD3 R3, P2, R0, R240, RZ ;  /* 0x000000f000037210 */ /* 0x002fca0007f5e0ff */
[----:B------:R1:W-:Y:S04]  /*10270*/  STL [R1+0x1fc], R3 ;  /* 0x0001fc0301007387 */ /* 0x0003e80000100800 */
[----:B------:R3:W-:Y:S02]  /*10280*/  STL [R1+0x6ec], R5 ;  /* 0x0006ec0501007387 */ /* 0x0007e40000100800 */
[----:B---3--:R-:W-:Y:S02]  /*10290*/  IADD3 R4, P3, R0, R237, RZ ;  /* 0x000000ed00047210 */ /* 0x008fe40007f7e0ff */
[----:B-1----:R-:W-:-:S03]  /*102a0*/  LEA.HI.X.SX32 R3, R38, R2, 0x1, P4 ;  /* 0x0000000226037211 */ /* 0x002fc600020f0eff */
[----:B------:R1:W-:Y:S01]  /*102b0*/  STL [R1+0x200], R4 ;  /* 0x0002000401007387 */ /* 0x0003e20000100800 */
[----:B------:R-:W-:-:S03]  /*102c0*/  IADD3 R5, P4, R0, R228, RZ ;  /* 0x000000e400057210 */ /* 0x000fc60007f9e0ff */
[----:B------:R3:W-:Y:S01]  /*102d0*/  STL [R1+0x6f0], R3 ;  /* 0x0006f00301007387 */ /* 0x0007e20000100800 */
[----:B-1----:R-:W-:-:S03]  /*102e0*/  LEA.HI.X.SX32 R4, R61, R2, 0x1, P5 ;  /* 0x000000023d047211 */ /* 0x002fc600028f0eff */
[----:B------:R1:W-:Y:S04]  /*102f0*/  STL [R1+0x204], R5 ;  /* 0x0002040501007387 */ /* 0x0003e80000100800 */
[----:B------:R-:W2:Y:S01]  /*10300*/  LDL.LU R61, [R1+0x430] ;  /* 0x00043000013d7983 */ /* 0x000ea20000300800 */
[----:B---3--:R-:W-:Y:S02]  /*10310*/  IADD3 R3, P5, R0, R224, RZ ;  /* 0x000000e000037210 */ /* 0x008fe40007fbe0ff */
[-C--:B-1----:R-:W-:Y:S01]  /*10320*/  LEA.HI.X.SX32 R5, R39, R2.reuse, 0x1, P6 ;  /* 0x0000000227057211 */ /* 0x082fe200030f0eff */
[----:B------:R1:W-:Y:S04]  /*10330*/  STL [R1+0x6f4], R4 ;  /* 0x0006f40401007387 */ /* 0x0003e80000100800 */
[----:B------:R3:W-:Y:S04]  /*10340*/  STL [R1+0x208], R3 ;  /* 0x0002080301007387 */ /* 0x0007e80000100800 */
[----:B------:R3:W-:Y:S01]  /*10350*/  STL [R1+0x6f8], R5 ;  /* 0x0006f80501007387 */ /* 0x0007e20000100800 */
[----:B-1----:R-:W-:-:S03]  /*10360*/  LEA.HI.X.SX32 R4, R62, R2, 0x1, P0 ;  /* 0x000000023e047211 */ /* 0x002fc600000f0eff */
[----:B------:R-:W2:Y:S01]  /*10370*/  LDL.LU R62, [R1+0x434] ;  /* 0x00043400013e7983 */ /* 0x000ea20000300800 */
[----:B---3--:R-:W-:-:S05]  /*10380*/  IADD3 R3, P6, R0, R221, RZ ;  /* 0x000000dd00037210 */ /* 0x008fca0007fde0ff */
[----:B------:R1:W-:Y:S01]  /*10390*/  STL [R1+0x20c], R3 ;  /* 0x00020c0301007387 */ /* 0x0003e20000100800 */
[----:B------:R-:W-:-:S03]  /*103a0*/  LEA.HI.X.SX32 R5, R32, R2, 0x1, P1 ;  /* 0x0000000220057211 */ /* 0x000fc600008f0eff */
[----:B------:R3:W-:Y:S01]  /*103b0*/  STL [R1+0x6fc], R4 ;  /* 0x0006fc0401007387 */ /* 0x0007e20000100800 */
[----:B-1----:R-:W-:-:S05]  /*103c0*/  IADD3 R3, P0, R0, R234, RZ ;  /* 0x000000ea00037210 */ /* 0x002fca0007f1e0ff */
[----:B------:R1:W-:Y:S01]  /*103d0*/  STL [R1+0x210], R3 ;  /* 0x0002100301007387 */ /* 0x0003e20000100800 */
[----:B---3--:R-:W-:-:S03]  /*103e0*/  IADD3 R4, P1, R0, R231, RZ ;  /* 0x000000e700047210 */ /* 0x008fc60007f3e0ff */
[----:B------:R-:W-:Y:S04]  /*103f0*/  STL [R1+0x700], R5 ;  /* 0x0007000501007387 */ /* 0x000fe80000100800 */
[----:B------:R-:W3:Y:S01]  /*10400*/  LDL.LU R184, [R1+0x1ec] ;  /* 0x0001ec0001b87983 */ /* 0x000ee20000300800 */
[----:B-1----:R-:W-:-:S03]  /*10410*/  LEA.HI.X.SX32 R3, R240, R2, 0x1, P2 ;  /* 0x00000002f0037211 */ /* 0x002fc600010f0eff */
[----:B------:R-:W-:Y:S04]  /*10420*/  STL [R1+0x214], R4 ;  /* 0x0002140401007387 */ /* 0x000fe80000100800 */
[----:B------:R1:W-:Y:S02]  /*10430*/  STL [R1+0x704], R3 ;  /* 0x0007040301007387 */ /* 0x0003e40000100800 */
[----:B-1----:R-:W-:Y:S02]  /*10440*/  LEA.HI.X.SX32 R3, R237, R2, 0x1, P3 ;  /* 0x00000002ed037211 */ /* 0x002fe400018f0eff */
[----:B----4-:R-:W-:-:S05]  /*10450*/  IADD3 R4, P2, R0, R218, RZ ;  /* 0x000000da00047210 */ /* 0x010fca0007f5e0ff */
[----:B------:R1:W-:Y:S04]  /*10460*/  STL [R1+0x218], R4 ;  /* 0x0002180401007387 */ /* 0x0003e80000100800 */
[----:B------:R4:W-:Y:S01]  /*10470*/  STL [R1+0x708], R3 ;  /* 0x0007080301007387 */ /* 0x0009e20000100800 */
[----:B-1----:R-:W-:Y:S02]  /*10480*/  LEA.HI.X.SX32 R4, R228, R2, 0x1, P4 ;  /* 0x00000002e4047211 */ /* 0x002fe400020f0eff */
[----:B--2---:R-:W-:-:S05]  /*10490*/  IADD3 R5, P3, R0, R238, RZ ;  /* 0x000000ee00057210 */ /* 0x004fca0007f7e0ff */
[----:B------:R1:W-:Y:S01]  /*104a0*/  STL [R1+0x21c], R5 ;  /* 0x00021c0501007387 */ /* 0x0003e20000100800 */
[----:B----4-:R-:W-:-:S03]  /*104b0*/  IADD3 R3, P4, R0, R33, RZ ;  /* 0x0000002100037210 */ /* 0x010fc60007f9e0ff */
[----:B------:R2:W-:Y:S01]  /*104c0*/  STL [R1+0x70c], R4 ;  /* 0x00070c0401007387 */ /* 0x0005e20000100800 */
[----:B-1----:R-:W-:-:S03]  /*104d0*/  LEA.HI.X.SX32 R5, R224, R2, 0x1, P5 ;  /* 0x00000002e0057211 */ /* 0x002fc600028f0eff */
[----:B------:R1:W-:Y:S01]  /*104e0*/  STL [R1+0x220], R3 ;  /* 0x0002200301007387 */ /* 0x0003e20000100800 */
[----:B--2---:R-:W-:-:S03]  /*104f0*/  IADD3 R4, P5, R0, R34, RZ ;  /* 0x0000002200047210 */ /* 0x004fc60007fbe0ff */
        /* <DEDUP_REMOVED lines=12> */
[----:B------:R-:W-:Y:S01]  /*105c0*/  STL [R1+0x71c], R5 ;  /* 0x00071c0501007387 */ /* 0x000fe20000100800 */
[----:B-1----:R-:W-:-:S03]  /*105d0*/  LEA.HI.X.SX32 R3, R218, R2, 0x1, P2 ;  /* 0x00000002da037211 */ /* 0x002fc600010f0eff */
[----:B------:R-:W2:Y:S04]  /*105e0*/  LDL.LU R218, [R1+0x150] ;  /* 0x0001500001da7983 */ /* 0x000ea80000300800 */
[----:B------:R-:W-:Y:S04]  /*105f0*/  STL [R1+0x588], R4 ;  /* 0x0005880401007387 */ /* 0x000fe80000100800 */
[----:B------:R-:W4:Y:S04]  /*10600*/  LDL.LU R221, [R1+0x154] ;  /* 0x0001540001dd7983 */ /* 0x000f280000300800 */
[----:B------:R1:W-:Y:S04]  /*10610*/  STL [R1+0x720], R3 ;  /* 0x0007200301007387 */ /* 0x0003e80000100800 */
[----:B------:R-:W4:Y:S04]  /*10620*/  LDL.LU R224, [R1+0x158] ;  /* 0x0001580001e07983 */ /* 0x000f280000300800 */
[----:B------:R-:W4:Y:S01]  /*10630*/  LDL.LU R228, [R1+0x15c] ;  /* 0x00015c0001e47983 */ /* 0x000f220000300800 */
[----:B-1----:R-:W-:-:S03]  /*10640*/  LEA.HI.X.SX32 R3, R238, R2, 0x1, P3 ;  /* 0x00000002ee037211 */ /* 0x002fc600018f0eff */
[----:B------:R-:W4:Y:S04]  /*10650*/  LDL.LU R231, [R1+0x170] ;  /* 0x0001700001e77983 */ /* 0x000f280000300800 */
[----:B------:R-:W4:Y:S04]  /*10660*/  LDL.LU R234, [R1+0x174] ;  /* 0x0001740001ea7983 */ /* 0x000f280000300800 */
[----:B------:R-:W4:Y:S01]  /*10670*/  LDL.LU R237, [R1+0x398] ;  /* 0x0003980001ed7983 */ /* 0x000f220000300800 */
[----:B------:R-:W-:-:S05]  /*10680*/  IADD3 R4, P2, R0, R61, RZ ;  /* 0x0000003d00047210 */ /* 0x000fca0007f5e0ff */
[----:B------:R1:W-:Y:S04]  /*10690*/  STL [R1+0x680], R4 ;  /* 0x0006800401007387 */ /* 0x0003e80000100800 */
[----:B------:R-:W4:Y:S04]  /*106a0*/  LDL.LU R238, [R1+0x1b0] ;  /* 0x0001b00001ee7983 */ /* 0x000f280000300800 */
[----:B------:R-:W-:Y:S04]  /*106b0*/  STL [R1+0x724], R3 ;  /* 0x0007240301007387 */ /* 0x000fe80000100800 */
[----:B------:R-:W4:Y:S04]  /*106c0*/  LDL.LU R240, [R1+0x1cc] ;  /* 0x0001cc0001f07983 */ /* 0x000f280000300800 */
[----:B------:R-:W4:Y:S01]  /*106d0*/  LDL.LU R171, [R1+0x1d0] ;  /* 0x0001d00001ab7983 */ /* 0x000f220000300800 */
[----:B------:R-:W-:-:S02]  /*106e0*/  IADD3 R0, P3, R0, R62, RZ ;  /* 0x0000003e00007210 */ /* 0x000fc40007f7e0ff */
[----:B------:R-:W-:-:S03]  /*106f0*/  LEA.HI.X.SX32 R6, R33, R2, 0x1, P4 ;  /* 0x0000000221067211 */ /* 0x000fc600020f0eff */
[----:B------:R-:W-:Y:S04]  /*10700*/  STL [R1+0x684], R0 ;  /* 0x0006840001007387 */ /* 0x000fe80000100800 */
[----:B------:R-:W-:Y:S04]  /*10710*/  STL [R1+0x728], R6 ;  /* 0x0007280601007387 */ /* 0x000fe80000100800 */
[----:B------:R-:W4:Y:S01]  /*10720*/  LDL.LU R185, [R1+0x244] ;  /* 0x0002440001b97983 */ /* 0x000f220000300800 */
[-C--:B-1----:R-:W-:Y:S02]  /*10730*/  LEA.HI.X.SX32 R4, R34, R2.reuse, 0x1, P5 ;  /* 0x0000000222047211 */ /* 0x082fe400028f0eff */
[----:B------:R-:W-:-:S03]  /*10740*/  LEA.HI.X.SX32 R5, R35, R2, 0x1, P6 ;  /* 0x0000000223057211 */ /* 0x000fc600030f0eff */
[----:B------:R-:W-:Y:S04]  /*10750*/  STL [R1+0x72c], R4 ;  /* 0x00072c0401007387 */ /* 0x000fe80000100800 */
[----:B------:R1:W-:Y:S02]  /*10760*/  STL [R1+0x738], R5 ;  /* 0x0007380501007387 */ /* 0x0003e40000100800 */
[-C--:B-1----:R-:W-:Y:S02]  /*10770*/  LEA.HI.X.SX32 R5, R63, R2.reuse, 0x1, P1 ;  /* 0x000000023f057211 */ /* 0x082fe400008f0eff */
[----:B------:R-:W1:Y:S04]  /*10780*/  S2R R63, SR_TID.X ;  /* 0x00000000003f7919 */ /* 0x000e680000002100 */
[----:B------:R-:W3:Y:S01]  /*10790*/  S2R R187, SR_TID.X ;  /* 0x0000000000bb7919 */ /* 0x000ee20000002100 */
[----:B------:R-:W-:-:S05]  /*107a0*/  LEA.HI.X.SX32 R4, R60, R2, 0x1, P0 ;  /* 0x000000023c047211 */ /* 0x000fca00000f0eff */
[----:B------:R1:W-:Y:S02]  /*107b0*/  STL [R1+0x744], R4 ;  /* 0x0007440401007387 */ /* 0x0003e40000100800 */
[----:B-1----:R-:W-:Y:S02]  /*107c0*/  SHF.R.U32.HI R63, RZ, 0x6, R63 ;  /* 0x00000006ff3f7819 */ /* 0x002fe4000001163f */
[-C--:B------:R-:W-:Y:S02]  /*107d0*/  LEA.HI.X.SX32 R4, R61, R2.reuse, 0x1, P2 ;  /* 0x000000023d047211 */ /* 0x080fe400010f0eff */
[----:B------:R-:W-:Y:S02]  /*107e0*/  SGXT.U32 R63, R63, 0x1 ;  /* 0x000000013f3f781a */ /* 0x000fe40000000000 */
[----:B------:R-:W-:Y:S02]  /*107f0*/  LEA.HI.X.SX32 R2, R62, R2, 0x1, P3 ;  /* 0x000000023e027211 */ /* 0x000fe400018f0eff */
[----:B------:R-:W-:-:S02]  /*10800*/  LOP3.LUT R60, R63, 0x1e, RZ, 0xfc, !PT ;  /* 0x0000001e3f3c7812 */ /* 0x000fc400078efcff */
[C---:B------:R-:W-:Y:S02]  /*10810*/  LOP3.LUT R61, R63.reuse, 0x1c, RZ, 0xfc, !PT ;  /* 0x0000001c3f3d7812 */ /* 0x040fe400078efcff */
[C---:B------:R-:W-:Y:S02]  /*10820*/  LOP3.LUT R62, R63.reuse, 0x1a, RZ, 0xfc, !PT ;  /* 0x0000001a3f3e7812 */ /* 0x040fe400078efcff */
[----:B------:R-:W-:Y:S02]  /*10830*/  LOP3.LUT R63, R63, 0x18, RZ, 0xfc, !PT ;  /* 0x000000183f3f7812 */ /* 0x000fe400078efcff */
[C---:B---3--:R-:W-:Y:S02]  /*10840*/  LOP3.LUT R3, R187.reuse, 0x3, RZ, 0xc0, !PT ;  /* 0x00000003bb037812 */ /* 0x048fe400078ec0ff */
[----:B------:R-:W-:Y:S01]  /*10850*/  LOP3.LUT R0, R187, 0x1c, RZ, 0xc0, !PT ;  /* 0x0000001cbb007812 */ /* 0x000fe200078ec0ff */
[----:B------:R-:W-:Y:S02]  /*10860*/  IMAD R10, R63, c[0x0][0x188], RZ ;  /* 0x000062003f0a7a24 */ /* 0x000fe400078e02ff */
[----:B------:R-:W1:Y:S02]  /*10870*/  S2R R63, SR_TID.X ;  /* 0x00000000003f7919 */ /* 0x000e640000002100 */
[----:B------:R-:W-:-:S02]  /*10880*/  IMAD R0, R3, 0x120, R0 ;  /* 0x0000012003007824 */ /* 0x000fc400078e0200 */
[----:B------:R-:W-:Y:S04]  /*10890*/  STL [R1+0x748], R5 ;  /* 0x0007480501007387 */ /* 0x000fe80000100800 */
[----:B------:R-:W-:Y:S04]  /*108a0*/  STL [R1+0x74c], R4 ;  /* 0x00074c0401007387 */ /* 0x000fe80000100800 */
[----:B------:R-:W-:Y:S04]  /*108b0*/  STL [R1+0x750], R2 ;  /* 0x0007500201007387 */ /* 0x000fe80000100800 */
[----:B------:R3:W-:Y:S01]  /*108c0*/  STL [R1+0x1e4], R0 ;  /* 0x0001e40001007387 */ /* 0x0007e20000100800 */
[----:B------:R-:W-:Y:S01]  /*108d0*/  IMAD R8, R61, c[0x0][0x188], RZ ;  /* 0x000062003d087a24 */ /* 0x000fe200078e02ff */
[----:B---3--:R-:W-:Y:S01]  /*108e0*/  SHF.R.S32.HI R0, RZ, 0x1f, R184 ;  /* 0x0000001fff007819 */ /* 0x008fe200000114b8 */
[----:B------:R-:W-:-:S02]  /*108f0*/  IMAD R2, R60, c[0x0][0x188], RZ ;  /* 0x000062003c027a24 */ /* 0x000fc400078e02ff */
[----:B------:R-:W-:Y:S02]  /*10900*/  IMAD.MOV.U32 R36, RZ, RZ, c[0x0][0x18c] ;  /* 0x00006300ff247624 */ /* 0x000fe400078e00ff */
[----:B------:R-:W-:Y:S02]  /*10910*/  IMAD R9, R62, c[0x0][0x188], RZ ;  /* 0x000062003e097a24 */ /* 0x000fe400078e02ff */
[----:B------:R-:W-:Y:S01]  /*10920*/  IMAD.SHL.U32 R36, R36, 0x20, RZ ;  /* 0x0000002024247824 */ /* 0x000fe200078e00ff */
[----:B-1----:R-:W-:Y:S01]  /*10930*/  SHF.R.U32.HI R63, RZ, 0x6, R63 ;  /* 0x00000006ff3f7819 */ /* 0x002fe2000001163f */
[C---:B------:R-:W-:Y:S01]  /*10940*/  IMAD.SHL.U32 R14, R187.reuse, 0x2, RZ ;  /* 0x00000002bb0e7824 */ /* 0x040fe200078e00ff */
[----:B------:R-:W-:Y:S02]  /*10950*/  LOP3.LUT R4, R187, 0x7, RZ, 0xc0, !PT ;  /* 0x00000007bb047812 */ /* 0x000fe400078ec0ff */
[----:B------:R-:W-:Y:S01]  /*10960*/  SHF.R.S32.HI R6, RZ, 0x1f, R36 ;  /* 0x0000001fff067819 */ /* 0x000fe20000011424 */
[----:B------:R-:W-:Y:S01]  /*10970*/  IMAD.MOV.U32 R5, RZ, RZ, 0xc ;  /* 0x0000000cff057424 */ /* 0x000fe200078e00ff */
[----:B------:R-:W-:-:S02]  /*10980*/  SGXT.U32 R63, R63, 0x1 ;  /* 0x000000013f3f781a */ /* 0x000fc40000000000 */
[----:B------:R-:W-:Y:S02]  /*10990*/  LOP3.LUT R187, R187, 0x60, RZ, 0xc0, !PT ;  /* 0x00000060bbbb7812 */ /* 0x000fe400078ec0ff */
[----:B------:R-:W-:Y:S01]  /*109a0*/  SHF.R.S32.HI R15, RZ, 0x1f, R252 ;  /* 0x0000001fff0f7819 */ /* 0x000fe200000114fc */
[----:B------:R-:W-:Y:S02]  /*109b0*/  IMAD R186, R63, c[0x0][0x188], RZ ;  /* 0x000062003fba7a24 */ /* 0x000fe400078e02ff */
[----:B------:R-:W-:Y:S01]  /*109c0*/  IMAD.SHL.U32 R13, R4, 0x10, RZ ;  /* 0x00000010040d7824 */ /* 0x000fe200078e00ff */
[----:B--2---:R-:W-:-:S04]  /*109d0*/  IADD3 R3, P2, R184, R218, RZ ;  /* 0x000000dab8037210 */ /* 0x004fc80007f5e0ff */
[----:B------:R-:W-:Y:S02]  /*109e0*/  LEA.HI.X.SX32 R218, R218, R0, 0x1, P2 ;  /* 0x00000000dada7211 */ /* 0x000fe400010f0eff */
[C---:B----4-:R-:W-:Y:S02]  /*109f0*/  IADD3 R33, P1, R184.reuse, R224, RZ ;  /* 0x000000e0b8217210 */ /* 0x050fe40007f3e0ff */
[----:B------:R-:W-:Y:S02]  /*10a00*/  IADD3 R34, P0, R184, R228, RZ ;  /* 0x000000e4b8227210 */ /* 0x000fe40007f1e0ff */
[-C--:B------:R-:W-:Y:S02]  /*10a10*/  LEA.HI.X.SX32 R224, R224, R0.reuse, 0x1, P1 ;  /* 0x00000000e0e07211 */ /* 0x080fe400008f0eff */
[----:B------:R-:W-:Y:S02]  /*10a20*/  LEA.HI.X.SX32 R228, R228, R0, 0x1, P0 ;  /* 0x00000000e4e47211 */ /* 0x000fe400000f0eff */
[----:B------:R-:W-:-:S04]  /*10a30*/  IADD3 R38, P3, R184, R237, RZ ;  /* 0x000000edb8267210 */ /* 0x000fc80007f7e0ff */
[----:B------:R-:W-:Y:S02]  /*10a40*/  LEA.HI.X.SX32 R237, R237, R0, 0x1, P3 ;  /* 0x00000000eded7211 */ /* 0x000fe400018f0eff */
[C---:B------:R-:W-:Y:S02]  /*10a50*/  IADD3 R39, P2, R184.reuse, R238, RZ ;  /* 0x000000eeb8277210 */ /* 0x040fe40007f5e0ff */
[C---:B------:R-:W-:Y:S02]  /*10a60*/  IADD3 R60, P1, R184.reuse, R240, RZ ;  /* 0x000000f0b83c7210 */ /* 0x040fe40007f3e0ff */
[----:B------:R-:W-:Y:S02]  /*10a70*/  IADD3 R61, P0, R184, R171, RZ ;  /* 0x000000abb83d7210 */ /* 0x000fe40007f1e0ff */
[-C--:B------:R-:W-:Y:S02]  /*10a80*/  LEA.HI.X.SX32 R240, R240, R0.reuse, 0x1, P1 ;  /* 0x00000000f0f07211 */ /* 0x080fe400008f0eff */
[----:B------:R-:W-:-:S02]  /*10a90*/  LEA.HI.X.SX32 R66, R171, R0, 0x1, P0 ;  /* 0x00000000ab427211 */ /* 0x000fc400000f0eff */
[C---:B------:R-:W-:Y:S02]  /*10aa0*/  IADD3 R12, P0, R184.reuse, R2, RZ ;  /* 0x00000002b80c7210 */ /* 0x040fe40007f1e0ff */
[----:B------:R-:W-:Y:S02]  /*10ab0*/  IADD3 R7, P1, R184, R8, RZ ;  /* 0x00000008b8077210 */ /* 0x000fe40007f3e0ff */
[----:B------:R-:W-:Y:S01]  /*10ac0*/  LEA.HI.X.SX32 R238, R238, R0, 0x1, P2 ;  /* 0x00000000eeee7211 */ /* 0x000fe200010f0eff */
[----:B------:R-:W-:Y:S01]  /*10ad0*/  STL [R1+0x154], R12 ;  /* 0x0001540c01007387 */ /* 0x000fe20000100800 */
[----:B------:R-:W-:-:S03]  /*10ae0*/  IADD3 R11, P2, R184, R9, RZ ;  /* 0x00000009b80b7210 */ /* 0x000fc60007f5e0ff */
[----:B------:R1:W-:Y:S01]  /*10af0*/  STL [R1+0x158], R7 ;  /* 0x0001580701007387 */ /* 0x0003e20000100800 */
[----:B------:R-:W-:-:S03]  /*10b00*/  IADD3 R35, P5, R184, R231, RZ ;  /* 0x000000e7b8237210 */ /* 0x000fc60007fbe0ff */
[----:B------:R2:W-:Y:S01]  /*10b10*/  STL [R1+0x15c], R11 ;  /* 0x00015c0b01007387 */ /* 0x0005e20000100800 */
[----:B-1----:R-:W-:Y:S01]  /*10b20*/  IADD3 R7, P3, R184, R10, RZ ;  /* 0x0000000ab8077210 */ /* 0x002fe20007f7e0ff */
[----:B------:R-:W-:Y:S01]  /*10b30*/  IMAD R12, R6, 0xc, RZ ;  /* 0x0000000c060c7824 */ /* 0x000fe200078e02ff */
[----:B------:R-:W-:Y:S01]  /*10b40*/  IADD3 R37, P4, R184, R234, RZ ;  /* 0x000000eab8257210 */ /* 0x000fe20007f9e0ff */
[----:B--2---:R-:W-:Y:S02]  /*10b50*/  IMAD R11, R4, 0x4, R187 ;  /* 0x00000004040b7824 */ /* 0x004fe400078e02bb */
[----:B------:R1:W-:Y:S01]  /*10b60*/  STL [R1+0x170], R7 ;  /* 0x0001700701007387 */ /* 0x0003e20000100800 */
[-C--:B------:R-:W-:Y:S02]  /*10b70*/  LEA.HI.X.SX32 R231, R231, R0.reuse, 0x1, P5 ;  /* 0x00000000e7e77211 */ /* 0x080fe400028f0eff */
[-C--:B------:R-:W-:Y:S02]  /*10b80*/  LEA.HI.X.SX32 R234, R234, R0.reuse, 0x1, P4 ;  /* 0x00000000eaea7211 */ /* 0x080fe400020f0eff */
[----:B------:R-:W-:Y:S01]  /*10b90*/  LEA.HI.X.SX32 R8, R8, R0, 0x1, P1 ;  /* 0x0000000008087211 */ /* 0x000fe200008f0eff */
[----:B-1----:R-:W-:-:S04]  /*10ba0*/  IMAD.WIDE.U32 R6, R36, R5, c[0x0][0x168] ;  /* 0x00005a0024067625 */ /* 0x002fc800078e0005 */
[----:B------:R-:W-:Y:S01]  /*10bb0*/  IMAD.WIDE.U32 R4, R252, R5, c[0x0][0x160] ;  /* 0x00005800fc047625 */ /* 0x000fe200078e0005 */
[----:B------:R-:W-:-:S03]  /*10bc0*/  IADD3 R32, P6, R184, R221, RZ ;  /* 0x000000ddb8207210 */ /* 0x000fc60007fde0ff */
[----:B------:R-:W-:Y:S01]  /*10bd0*/  IMAD R252, R15, 0xc, RZ ;  /* 0x0000000c0ffc7824 */ /* 0x000fe200078e02ff */
[----:B------:R-:W-:Y:S02]  /*10be0*/  LEA.HI.X.SX32 R15, R2, R0, 0x1, P0 ;  /* 0x00000000020f7211 */ /* 0x000fe400000f0eff */
[C---:B------:R-:W-:Y:S02]  /*10bf0*/  IADD3 R62, P5, R184.reuse, R185, RZ ;  /* 0x000000b9b83e7210 */ /* 0x040fe40007fbe0ff */
[----:B------:R-:W-:Y:S02]  /*10c00*/  IADD3 R63, P4, R184, R186, RZ ;  /* 0x000000bab83f7210 */ /* 0x000fe40007f9e0ff */
[-C--:B------:R-:W-:Y:S01]  /*10c10*/  LEA.HI.X.SX32 R2, R9, R0.reuse, 0x1, P2 ;  /* 0x0000000009027211 */ /* 0x080fe200010f0eff */
[----:B------:R-:W-:Y:S01]  /*10c20*/  STL [R1+0x730], R15 ;  /* 0x0007300f01007387 */ /* 0x000fe20000100800 */
[-C--:B------:R-:W-:Y:S02]  /*10c30*/  LEA.HI.X.SX32 R221, R221, R0.reuse, 0x1, P6 ;  /* 0x00000000dddd7211 */ /* 0x080fe400030f0eff */
[-C--:B------:R-:W-:Y:S01]  /*10c40*/  LEA.HI.X.SX32 R64, R185, R0.reuse, 0x1, P5 ;  /* 0x00000000b9407211 */ /* 0x080fe200028f0eff */
[----:B------:R1:W-:Y:S01]  /*10c50*/  STL [R1+0x734], R8 ;  /* 0x0007340801007387 */ /* 0x0003e20000100800 */
[----:B------:R-:W-:-:S02]  /*10c60*/  LEA.HI.X.SX32 R65, R186, R0, 0x1, P4 ;  /* 0x00000000ba417211 */ /* 0x000fc400020f0eff */
[----:B------:R-:W-:Y:S01]  /*10c70*/  LEA.HI.X.SX32 R0, R10, R0, 0x1, P3 ;  /* 0x000000000a007211 */ /* 0x000fe200018f0eff */
[----:B------:R2:W-:Y:S01]  /*10c80*/  STL [R1+0x73c], R2 ;  /* 0x00073c0201007387 */ /* 0x0005e20000100800 */
[----:B------:R-:W-:Y:S01]  /*10c90*/  IMAD.IADD R252, R5, 0x1, R252 ;  /* 0x0000000105fc7824 */ /* 0x000fe200078e02fc */
[----:B-1----:R-:W-:Y:S01]  /*10ca0*/  LOP3.LUT R8, R13, 0x30, R14, 0x78, !PT ;  /* 0x000000300d087812 */ /* 0x002fe200078e780e */
[----:B--2---:R-:W-:Y:S01]  /*10cb0*/  IMAD.IADD R2, R7, 0x1, R12 ;  /* 0x0000000107027824 */ /* 0x004fe200078e020c */
[----:B------:R-:W-:Y:S04]  /*10cc0*/  STL [R1+0x740], R0 ;  /* 0x0007400001007387 */ /* 0x000fe80000100800 */
[----:B------:R1:W-:Y:S04]  /*10cd0*/  STL [R1+0x798], R2 ;  /* 0x0007980201007387 */ /* 0x0003e80000100800 */
[----:B------:R2:W-:Y:S01]  /*10ce0*/  STL [R1+0x1b0], R4 ;  /* 0x0001b00401007387 */ /* 0x0005e20000100800 */
[----:B-1----:R-:W-:-:S02]  /*10cf0*/  IMAD.U32 R2, R11, 0x20, R8 ;  /* 0x000000200b027824 */ /* 0x002fc400078e0008 */
[----:B--2---:R-:W-:Y:S02]  /*10d00*/  IMAD.MOV.U32 R5, RZ, RZ, 0x2 ;  /* 0x00000002ff057424 */ /* 0x004fe400078e00ff */
[----:B------:R-:W-:Y:S01]  /*10d10*/  IMAD.MOV.U32 R4, RZ, RZ, -0x1 ;  /* 0xffffffffff047424 */ /* 0x000fe200078e00ff */
[----:B------:R-:W-:Y:S04]  /*10d20*/  STL [R1+0x1ec], R2 ;  /* 0x0001ec0201007387 */ /* 0x000fe80000100800 */
[----:B------:R-:W-:Y:S04]  /*10d30*/  STL [R1+0x1d0], R5 ;  /* 0x0001d00501007387 */ /* 0x000fe80000100800 */
[----:B------:R-:W-:Y:S04]  /*10d40*/  STL [R1+0x1cc], R4 ;  /* 0x0001cc0401007387 */ /* 0x000fe80000100800 */
[----:B------:R-:W-:Y:S04]  /*10d50*/  STL [R1+0xc0], RZ ;  /* 0x0000c0ff01007387 */ /* 0x000fe80000100800 */
        /* <DEDUP_REMOVED lines=63> */
[----:B------:R-:W-:Y:S04]  /*11150*/  STL [R1], RZ ;  /* 0x000000ff01007387 */ /* 0x000fe80000100800 */
        /* <DEDUP_REMOVED lines=11> */
[----:B------:R-:W2:Y:S04]  /*11210*/  LDL.LU R67, [R1+0x230] ;  /* 0x0002300001437983 */ /* 0x000ea80000300800 */
        /* <DEDUP_REMOVED lines=11> */
[----:B------:R-:W-:Y:S01]  /*112d0*/  STL [R1+0x3c], RZ ;  /* 0x00003cff01007387 */ /* 0x000fe20000100800 */
[C---:B--2---:R-:W-:Y:S01]  /*112e0*/  SHF.L.U64.HI R67, R101.reuse, 0x2, R67 ;  /* 0x0000000265437819 */ /* 0x044fe20000010243 */
[----:B------:R-:W-:-:S04]  /*112f0*/  IMAD.SHL.U32 R101, R101, 0x4, RZ ;  /* 0x0000000465657824 */ /* 0x000fc800078e00ff */
[----:B------:R1:W-:Y:S04]  /*11300*/  STL [R1+0x678], R67 ;  /* 0x0006784301007387 */ /* 0x0003e80000100800 */
[----:B-1----:R-:W2:Y:S04]  /*11310*/  LDL.LU R67, [R1+0x8fc] ;  /* 0x0008fc0001437983 */ /* 0x002ea80000300800 */
[----:B------:R1:W-:Y:S02]  /*11320*/  STL [R1+0x674], R101 ;  /* 0x0006746501007387 */ /* 0x0003e40000100800 */
[C---:B-1----:R-:W-:Y:S01]  /*11330*/  SHF.L.U64.HI R101, R3.reuse, 0x2, R218 ;  /* 0x0000000203657819 */ /* 0x042fe200000102da */
[----:B------:R-:W-:Y:S01]  /*11340*/  IMAD.SHL.U32 R218, R3, 0x4, RZ ;  /* 0x0000000403da7824 */ /* 0x000fe200078e00ff */
[----:B------:R-:W-:-:S03]  /*11350*/  SHF.L.U64.HI R3, R32, 0x2, R221 ;  /* 0x0000000220037819 */ /* 0x000fc600000102dd */
[----:B------:R1:W-:Y:S04]  /*11360*/  STL [R1+0x670], R101 ;  /* 0x0006706501007387 */ /* 0x0003e80000100800 */
[----:B------:R-:W-:Y:S04]  /*11370*/  STL [R1+0x66c], R218 ;  /* 0x00066cda01007387 */ /* 0x000fe80000100800 */
[----:B------:R3:W-:Y:S01]  /*11380*/  STL [R1+0x668], R3 ;  /* 0x0006680301007387 */ /* 0x0007e20000100800 */
[----:B-1----:R-:W-:Y:S01]  /*11390*/  IMAD.SHL.U32 R101, R32, 0x4, RZ ;  /* 0x0000000420657824 */ /* 0x002fe200078e00ff */
[----:B------:R-:W-:-:S04]  /*113a0*/  SHF.L.U64.HI R32, R33, 0x2, R224 ;  /* 0x0000000221207819 */ /* 0x000fc800000102e0 */
[----:B------:R-:W-:Y:S01]  /*113b0*/  STL [R1+0x664], R101 ;  /* 0x0006646501007387 */ /* 0x000fe20000100800 */
[----:B---3--:R-:W-:Y:S01]  /*113c0*/  IMAD.SHL.U32 R3, R33, 0x4, RZ ;  /* 0x0000000421037824 */ /* 0x008fe200078e00ff */
[C---:B------:R-:W-:Y:S02]  /*113d0*/  SHF.L.U64.HI R33, R34.reuse, 0x2, R228 ;  /* 0x0000000222217819 */ /* 0x040fe400000102e4 */
[----:B------:R1:W-:Y:S04]  /*113e0*/  STL [R1+0x660], R32 ;  /* 0x0006602001007387 */ /* 0x0003e80000100800 */
[----:B------:R3:W-:Y:S01]  /*113f0*/  STL [R1+0x65c], R3 ;  /* 0x00065c0301007387 */ /* 0x0007e20000100800 */
[----:B-1----:R-:W-:-:S03]  /*11400*/  IMAD.SHL.U32 R32, R34, 0x4, RZ ;  /* 0x0000000422207824 */ /* 0x002fc600078e00ff */
[----:B------:R1:W-:Y:S01]  /*11410*/  STL [R1+0x658], R33 ;  /* 0x0006582101007387 */ /* 0x0003e20000100800 */
[----:B---3--:R-:W-:-:S03]  /*11420*/  SHF.L.U64.HI R3, R35, 0x2, R231 ;  /* 0x0000000223037819 */ /* 0x008fc600000102e7 */
[----:B------:R3:W-:Y:S04]  /*11430*/  STL [R1+0x654], R32 ;  /* 0x0006542001007387 */ /* 0x0007e80000100800 */
[----:B------:R4:W-:Y:S01]  /*11440*/  STL [R1+0x650], R3 ;  /* 0x0006500301007387 */ /* 0x0009e20000100800 */
[----:B-1----:R-:W-:Y:S01]  /*11450*/  IMAD.SHL.U32 R33, R35, 0x4, RZ ;  /* 0x0000000423217824 */ /* 0x002fe200078e00ff */
[----:B---3--:R-:W-:-:S04]  /*11460*/  SHF.L.U64.HI R32, R37, 0x2, R234 ;  /* 0x0000000225207819 */ /* 0x008fc800000102ea */
[----:B------:R1:W-:Y:S01]  /*11470*/  STL [R1+0x64c], R33 ;  /* 0x00064c2101007387 */ /* 0x0003e20000100800 */
[----:B----4-:R-:W-:-:S03]  /*11480*/  IMAD.SHL.U32 R3, R37, 0x4, RZ ;  /* 0x0000000425037824 */ /* 0x010fc600078e00ff */
[----:B------:R3:W-:Y:S04]  /*11490*/  STL [R1+0x648], R32 ;  /* 0x0006482001007387 */ /* 0x0007e80000100800 */
[----:B------:R4:W-:Y:S01]  /*114a0*/  STL [R1+0x644], R3 ;  /* 0x0006440301007387 */ /* 0x0009e20000100800 */
[C---:B-1----:R-:W-:Y:S01]  /*114b0*/  SHF.L.U64.HI R33, R38.reuse, 0x2, R237 ;  /* 0x0000000226217819 */ /* 0x042fe200000102ed */
[----:B---3--:R-:W-:-:S04]  /*114c0*/  IMAD.SHL.U32 R32, R38, 0x4, RZ ;  /* 0x0000000426207824 */ /* 0x008fc800078e00ff */
[----:B------:R1:W-:Y:S01]  /*114d0*/  STL [R1+0x640], R33 ;  /* 0x0006402101007387 */ /* 0x0003e20000100800 */
[----:B----4-:R-:W-:-:S03]  /*114e0*/  SHF.L.U64.HI R3, R39, 0x2, R238 ;  /* 0x0000000227037819 */ /* 0x010fc600000102ee */
[----:B------:R3:W-:Y:S04]  /*114f0*/  STL [R1+0x63c], R32 ;  /* 0x00063c2001007387 */ /* 0x0007e80000100800 */
[----:B------:R4:W-:Y:S01]  /*11500*/  STL [R1+0x638], R3 ;  /* 0x0006380301007387 */ /* 0x0009e20000100800 */
[----:B-1----:R-:W-:Y:S01]  /*11510*/  IMAD.SHL.U32 R33, R39, 0x4, RZ ;  /* 0x0000000427217824 */ /* 0x002fe200078e00ff */
[----:B---3--:R-:W-:-:S04]  /*11520*/  SHF.L.U64.HI R32, R60, 0x2, R240 ;  /* 0x000000023c207819 */ /* 0x008fc800000102f0 */
[----:B------:R1:W-:Y:S01]  /*11530*/  STL [R1+0x634], R33 ;  /* 0x0006342101007387 */ /* 0x0003e20000100800 */
[----:B----4-:R-:W-:-:S03]  /*11540*/  IMAD.SHL.U32 R3, R60, 0x4, RZ ;  /* 0x000000043c037824 */ /* 0x010fc600078e00ff */
[----:B------:R3:W-:Y:S01]  /*11550*/  STL [R1+0x630], R32 ;  /* 0x0006302001007387 */ /* 0x0007e20000100800 */
[----:B-1----:R-:W-:-:S03]  /*11560*/  SHF.L.U64.HI R33, R61, 0x2, R66 ;  /* 0x000000023d217819 */ /* 0x002fc60000010242 */
[----:B------:R-:W4:Y:S04]  /*11570*/  LDL.LU R66, [R1+0x8f8] ;  /* 0x0008f80001427983 */ /* 0x000f280000300800 */
[----:B------:R1:W-:Y:S01]  /*11580*/  STL [R1+0x62c], R3 ;  /* 0x00062c0301007387 */ /* 0x0003e20000100800 */
[----:B---3--:R-:W-:-:S03]  /*11590*/  SHF.L.U64.HI R32, R62, 0x2, R64 ;  /* 0x000000023e207819 */ /* 0x008fc60000010240 */
[----:B------:R-:W-:Y:S04]  /*115a0*/  STL [R1+0x628], R33 ;  /* 0x0006282101007387 */ /* 0x000fe80000100800 */
[----:B------:R-:W2:Y:S01]  /*115b0*/  LDL.LU R64, [R1+0x8f4] ;  /* 0x0008f40001407983 */ /* 0x000ea20000300800 */
[----:B-1----:R-:W-:-:S05]  /*115c0*/  IMAD.SHL.U32 R3, R61, 0x4, RZ ;  /* 0x000000043d037824 */ /* 0x002fca00078e00ff */
[----:B------:R1:W-:Y:S04]  /*115d0*/  STL [R1+0x624], R3 ;  /* 0x0006240301007387 */ /* 0x0003e80000100800 */
[----:B------:R-:W-:Y:S01]  /*115e0*/  STL [R1+0x620], R32 ;  /* 0x0006202001007387 */ /* 0x000fe20000100800 */
[----:B-1----:R-:W-:-:S05]  /*115f0*/  IMAD.SHL.U32 R3, R62, 0x4, RZ ;  /* 0x000000043e037824 */ /* 0x002fca00078e00ff */
[----:B------:R1:W-:Y:S02]  /*11600*/  STL [R1+0x61c], R3 ;  /* 0x00061c0301007387 */ /* 0x0003e40000100800 */
[C---:B-1----:R-:W-:Y:S02]  /*11610*/  SHF.L.U64.HI R3, R63.reuse, 0x2, R65 ;  /* 0x000000023f037819 */ /* 0x042fe40000010241 */
[----:B------:R-:W3:Y:S04]  /*11620*/  LDL.LU R65, [R1+0x8f0] ;  /* 0x0008f00001417983 */ /* 0x000ee80000300800 */
[----:B------:R1:W-:Y:S02]  /*11630*/  STL [R1+0x618], R3 ;  /* 0x0006180301007387 */ /* 0x0003e40000100800 */
[----:B-1----:R-:W-:Y:S01]  /*11640*/  IMAD.SHL.U32 R3, R63, 0x4, RZ ;  /* 0x000000043f037824 */ /* 0x002fe200078e00ff */
[----:B--2---:R-:W-:-:S02]  /*11650*/  SHF.L.U64.HI R33, R64, 0x2, R67 ;  /* 0x0000000240217819 */ /* 0x004fc40000010243 */
[----:B------:R-:W2:Y:S01]  /*11660*/  LDL.LU R67, [R1+0x8ec] ;  /* 0x0008ec0001437983 */ /* 0x000ea20000300800 */
[----:B------:R-:W-:-:S03]  /*11670*/  IMAD.SHL.U32 R32, R64, 0x4, RZ ;  /* 0x0000000440207824 */ /* 0x000fc600078e00ff */
[----:B------:R-:W-:Y:S04]  /*11680*/  STL [R1+0x610], R3 ;  /* 0x0006100301007387 */ /* 0x000fe80000100800 */
[----:B------:R3:W-:Y:S04]  /*11690*/  STL [R1+0x614], R33 ;  /* 0x0006142101007387 */ /* 0x0007e80000100800 */
[----:B------:R4:W-:Y:S01]  /*116a0*/  STL [R1+0x608], R32 ;  /* 0x0006082001007387 */ /* 0x0009e20000100800 */
[----:B---3--:R-:W-:-:S03]  /*116b0*/  SHF.L.U64.HI R33, R65, 0x2, R68 ;  /* 0x0000000241217819 */ /* 0x008fc60000010244 */
[----:B------:R-:W3:Y:S01]  /*116c0*/  LDL.LU R68, [R1+0x8e8] ;  /* 0x0008e80001447983 */ /* 0x000ee20000300800 */
[----:B------:R-:W-:Y:S02]  /*116d0*/  IMAD.MOV.U32 R218, RZ, RZ, c[0x0][0x18c] ;  /* 0x00006300ffda7624 */ /* 0x000fe400078e00ff */
[----:B------:R-:W-:Y:S02]  /*116e0*/  IMAD.MOV.U32 R101, RZ, RZ, c[0x0][0x18c] ;  /* 0x00006300ff657624 */ /* 0x000fe400078e00ff */
[----:B------:R-:W-:Y:S02]  /*116f0*/  IMAD.SHL.U32 R218, R218, 0x20, RZ ;  /* 0x00000020dada7824 */ /* 0x000fe400078e00ff */
[----:B------:R-:W-:-:S03]  /*11700*/  IMAD.SHL.U32 R101, R101, 0x20, RZ ;  /* 0x0000002065657824 */ /* 0x000fc600078e00ff */
[----:B------:R-:W-:Y:S01]  /*11710*/  SHF.R.S32.HI R218, RZ, 0x1f, R218 ;  /* 0x0000001fffda7819 */ /* 0x000fe200000114da */
[----:B------:R-:W-:Y:S01]  /*11720*/  STL [R1+0x604], R33 ;  /* 0x0006042101007387 */ /* 0x000fe20000100800 */
[C---:B----4-:R-:W-:Y:S02]  /*11730*/  SHF.L.U64.HI R32, R66.reuse, 0x2, R69 ;  /* 0x0000000242207819 */ /* 0x050fe40000010245 */
[----:B------:R-:W-:Y:S01]  /*11740*/  SHF.L.U64.HI R3, R101, 0x2, R218 ;  /* 0x0000000265037819 */ /* 0x000fe200000102da */
[----:B------:R-:W-:Y:S01]  /*11750*/  IMAD.SHL.U32 R3, R65, 0x4, RZ ;  /* 0x0000000441037824 */ /* 0x000fe200078e00ff */
[----:B------:R-:W4:Y:S04]  /*11760*/  LDL.LU R69, [R1+0x8e4] ;  /* 0x0008e40001457983 */ /* 0x000f280000300800 */
[----:B------:R1:W-:Y:S04]  /*11770*/  STL [R1+0x600], R3 ;  /* 0x0006000301007387 */ /* 0x0003e80000100800 */
[----:B------:R3:W-:Y:S01]  /*11780*/  STL [R1+0x5fc], R32 ;  /* 0x0005fc2001007387 */ /* 0x0007e20000100800 */
[----:B-1----:R-:W-:Y:S01]  /*11790*/  IMAD.SHL.U32 R3, R66, 0x4, RZ ;  /* 0x0000000442037824 */ /* 0x002fe200078e00ff */
[----:B--2---:R-:W-:-:S02]  /*117a0*/  SHF.L.U64.HI R33, R67, 0x2, R70 ;  /* 0x0000000243217819 */ /* 0x004fc40000010246 */
[----:B------:R-:W2:Y:S04]  /*117b0*/  LDL.LU R70, [R1+0x8e0] ;  /* 0x0008e00001467983 */ /* 0x000ea80000300800 */
[----:B------:R1:W-:Y:S04]  /*117c0*/  STL [R1+0x5f8], R3 ;  /* 0x0005f80301007387 */ /* 0x0003e80000100800 */
[----:B------:R4:W-:Y:S01]  /*117d0*/  STL [R1+0x5f4], R33 ;  /* 0x0005f42101007387 */ /* 0x0009e20000100800 */
[----:B---3--:R-:W-:-:S03]  /*117e0*/  SHF.L.U64.HI R32, R68, 0x2, R71 ;  /* 0x0000000244207819 */ /* 0x008fc60000010247 */
[----:B------:R-:W3:Y:S01]  /*117f0*/  LDL.LU R71, [R1+0x8dc] ;  /* 0x0008dc0001477983 */ /* 0x000ee20000300800 */
[----:B-1----:R-:W-:-:S05]  /*11800*/  IMAD.SHL.U32 R3, R67, 0x4, RZ ;  /* 0x0000000443037824 */ /* 0x002fca00078e00ff */
[----:B------:R1:W-:Y:S04]  /*11810*/  STL [R1+0x5f0], R3 ;  /* 0x0005f00301007387 */ /* 0x0003e80000100800 */
[----:B------:R-:W-:Y:S01]  /*11820*/  STL [R1+0x5ec], R32 ;  /* 0x0005ec2001007387 */ /* 0x000fe20000100800 */
[C---:B----4-:R-:W-:Y:S01]  /*11830*/  SHF.L.U64.HI R33, R69.reuse, 0x2, R92 ;  /* 0x0000000245217819 */ /* 0x050fe2000001025c */
[----:B-1----:R-:W-:Y:S02]  /*11840*/  IMAD.SHL.U32 R3, R68, 0x4, RZ ;  /* 0x0000000444037824 */ /* 0x002fe400078e00ff */
        /* <DEDUP_REMOVED lines=58> */
[----:B----4-:R-:W-:Y:S01]  /*11bf0*/  SHF.L.U64.HI R33, R102, 0x2, R105 ;  /* 0x0000000266217819 */ /* 0x010fe20000010269 */
        /* <DEDUP_REMOVED lines=233> */
[----:B------:R-:W-:Y:S01]  /*12a90*/  STL [R1+0x410], R33 ;  /* 0x0004102101007387 */ /* 0x000fe20000100800 */
[----:B---3--:R-:W-:-:S03]  /*12aa0*/  SHF.L.U64.HI R32, R213, 0x2, R216 ;  /* 0x00000002d5207819 */ /* 0x008fc600000102d8 */
[----:B------:R-:W3:Y:S01]  /*12ab0*/  LDL.LU R216, [R1+0x7ec] ;  /* 0x0007ec0001d87983 */ /* 0x000ee20000300800 */
[----:B-1----:R-:W-:-:S05]  /*12ac0*/  IMAD.SHL.U32 R3, R212, 0x4, RZ ;  /* 0x00000004d4037824 */ /* 0x002fca00078e00ff */
[----:B------:R1:W-:Y:S04]  /*12ad0*/  STL [R1+0x40c], R3 ;  /* 0x00040c0301007387 */ /* 0x0003e80000100800 */
[----:B------:R-:W3:Y:S01]  /*12ae0*/  LDL.LU R101, [R1+0x378] ;  /* 0x0003780001657983 */ /* 0x000ee20000300800 */
[----:B-1----:R-:W-:-:S03]  /*12af0*/  IMAD.SHL.U32 R3, R213, 0x4, RZ ;  /* 0x00000004d5037824 */ /* 0x002fc600078e00ff */
[----:B------:R4:W-:Y:S04]  /*12b00*/  STL [R1+0x408], R32 ;  /* 0x0004082001007387 */ /* 0x0009e80000100800 */
[----:B------:R1:W-:Y:S01]  /*12b10*/  STL [R1+0x404], R3 ;  /* 0x0004040301007387 */ /* 0x0003e20000100800 */
[----:B----4-:R-:W-:-:S03]  /*12b20*/  SHF.L.U64.HI R32, R214, 0x2, R217 ;  /* 0x00000002d6207819 */ /* 0x010fc600000102d9 */
[----:B------:R-:W4:Y:S01]  /*12b30*/  LDL.LU R217, [R1+0x7e8] ;  /* 0x0007e80001d97983 */ /* 0x000f220000300800 */
[----:B-1----:R-:W-:-:S03]  /*12b40*/  IMAD.SHL.U32 R3, R214, 0x4, RZ ;  /* 0x00000004d6037824 */ /* 0x002fc600078e00ff */
[----:B------:R3:W-:Y:S01]  /*12b50*/  STL [R1+0x400], R32 ;  /* 0x0004002001007387 */ /* 0x0007e20000100800 */
[----:B--2---:R-:W-:-:S03]  /*12b60*/  SHF.L.U64.HI R33, R215, 0x2, R219 ;  /* 0x00000002d7217819 */ /* 0x004fc600000102db */
[----:B------:R-:W2:Y:S04]  /*12b70*/  LDL.LU R219, [R1+0x7e4] ;  /* 0x0007e40001db7983 */ /* 0x000ea80000300800 */
[----:B------:R1:W-:Y:S04]  /*12b80*/  STL [R1+0x3fc], R3 ;  /* 0x0003fc0301007387 */ /* 0x0003e80000100800 */
[----:B------:R-:W-:Y:S01]  /*12b90*/  STL [R1+0x3f8], R33 ;  /* 0x0003f82101007387 */ /* 0x000fe20000100800 */
[----:B---3--:R-:W-:-:S03]  /*12ba0*/  SHF.L.U64.HI R32, R216, 0x2, R220 ;  /* 0x00000002d8207819 */ /* 0x008fc600000102dc */
[----:B------:R-:W3:Y:S01]  /*12bb0*/  LDL.LU R220, [R1+0x7e0] ;  /* 0x0007e00001dc7983 */ /* 0x000ee20000300800 */
[----:B-1----:R-:W-:-:S05]  /*12bc0*/  IMAD.SHL.U32 R3, R215, 0x4, RZ ;  /* 0x00000004d7037824 */ /* 0x002fca00078e00ff */
[----:B------:R1:W-:Y:S04]  /*12bd0*/  STL [R1+0x3f4], R3 ;  /* 0x0003f40301007387 */ /* 0x0003e80000100800 */
[----:B------:R-:W-:Y:S01]  /*12be0*/  STL [R1+0x3f0], R32 ;  /* 0x0003f02001007387 */ /* 0x000fe20000100800 */
[----:B-1----:R-:W-:Y:S01]  /*12bf0*/  IMAD.SHL.U32 R3, R216, 0x4, RZ ;  /* 0x00000004d8037824 */ /* 0x002fe200078e00ff */
[C---:B----4-:R-:W-:Y:S02]  /*12c00*/  SHF.L.U64.HI R33, R217.reuse, 0x2, R222 ;  /* 0x00000002d9217819 */ /* 0x050fe400000102de */
        /* <DEDUP_REMOVED lines=47> */
[----:B------:R-:W-:Y:S01]  /*12f00*/  STL [R1+0x3a0], R32 ;  /* 0x0003a02001007387 */ /* 0x000fe20000100800 */
[----:B-1----:R-:W-:Y:S01]  /*12f10*/  IMAD.SHL.U32 R3, R230, 0x4, RZ ;  /* 0x00000004e6037824 */ /* 0x002fe200078e00ff */
[----:B--2---:R-:W-:-:S02]  /*12f20*/  SHF.L.U64.HI R33, R232, 0x2, R236 ;  /* 0x00000002e8217819 */ /* 0x004fc400000102ec */
[----:B------:R-:W2:Y:S04]  /*12f30*/  LDL.LU R236, [R1+0x7b4] ;  /* 0x0007b40001ec7983 */ /* 0x000ea80000300800 */
[----:B------:R3:W-:Y:S04]  /*12f40*/  STL [R1+0x39c], R3 ;  /* 0x00039c0301007387 */ /* 0x0007e80000100800 */
[----:B------:R-:W-:Y:S01]  /*12f50*/  STL [R1+0x398], R33 ;  /* 0x0003982101007387 */ /* 0x000fe20000100800 */
[----:B---3--:R-:W-:-:S03]  /*12f60*/  SHF.L.U64.HI R3, R233, 0x2, R239 ;  /* 0x00000002e9037819 */ /* 0x008fc600000102ef */
[----:B------:R-:W3:Y:S01]  /*12f70*/  LDL.LU R239, [R1+0x7b0] ;  /* 0x0007b00001ef7983 */ /* 0x000ee20000300800 */
[----:B------:R-:W-:-:S05]  /*12f80*/  IMAD.SHL.U32 R32, R232, 0x4, RZ ;  /* 0x00000004e8207824 */ /* 0x000fca00078e00ff */
[----:B------:R1:W-:Y:S04]  /*12f90*/  STL [R1+0x394], R32 ;  /* 0x0003942001007387 */ /* 0x0003e80000100800 */
[----:B------:R4:W-:Y:S01]  /*12fa0*/  STL [R1+0x390], R3 ;  /* 0x0003900301007387 */ /* 0x0009e20000100800 */
[----:B-1----:R-:W-:-:S05]  /*12fb0*/  IMAD.SHL.U32 R32, R233, 0x4, RZ ;  /* 0x00000004e9207824 */ /* 0x002fca00078e00ff */
[----:B------:R2:W-:Y:S01]  /*12fc0*/  STL [R1+0x38c], R32 ;  /* 0x00038c2001007387 */ /* 0x0005e20000100800 */
[C---:B----4-:R-:W-:Y:S01]  /*12fd0*/  SHF.L.U64.HI R33, R235.reuse, 0x2, R101 ;  /* 0x00000002eb217819 */ /* 0x050fe20000010265 */
[----:B------:R-:W-:-:S04]  /*12fe0*/  IMAD.SHL.U32 R3, R235, 0x4, RZ ;  /* 0x00000004eb037824 */ /* 0x000fc800078e00ff */
[----:B------:R-:W-:Y:S01]  /*12ff0*/  STL [R1+0x388], R33 ;  /* 0x0003882101007387 */ /* 0x000fe20000100800 */
[----:B--2---:R-:W-:-:S03]  /*13000*/  SHF.L.U64.HI R32, R236, 0x2, R243 ;  /* 0x00000002ec207819 */ /* 0x004fc600000102f3 */
[----:B------:R-:W2:Y:S04]  /*13010*/  LDL.LU R243, [R1+0x7ac] ;  /* 0x0007ac0001f37983 */ /* 0x000ea80000300800 */
[----:B------:R1:W-:Y:S04]  /*13020*/  STL [R1+0x384], R3 ;  /* 0x0003840301007387 */ /* 0x0003e80000100800 */
[----:B------:R-:W4:Y:S01]  /*13030*/  LDL.LU R63, [R1+0x6a0] ;  /* 0x0006a000013f7983 */ /* 0x000f220000300800 */
[----:B-1----:R-:W-:-:S03]  /*13040*/  IMAD.SHL.U32 R3, R236, 0x4, RZ ;  /* 0x00000004ec037824 */ /* 0x002fc600078e00ff */
[----:B------:R3:W-:Y:S04]  /*13050*/  STL [R1+0x380], R32 ;  /* 0x0003802001007387 */ /* 0x0007e80000100800 */
[----:B------:R-:W2:Y:S04]  /*13060*/  LDL.LU R62, [R1+0x6a4] ;  /* 0x0006a400013e7983 */ /* 0x000ea80000300800 */
[----:B------:R1:W-:Y:S01]  /*13070*/  STL [R1+0x37c], R3 ;  /* 0x00037c0301007387 */ /* 0x0003e20000100800 */
[----:B---3--:R-:W-:-:S03]  /*13080*/  SHF.L.U64.HI R32, R239, 0x2, R241 ;  /* 0x00000002ef207819 */ /* 0x008fc600000102f1 */
[----:B------:R-:W3:Y:S01]  /*13090*/  LDL.LU R241, [R1+0x7a8] ;  /* 0x0007a80001f17983 */ /* 0x000ee20000300800 */
[----:B-1----:R-:W-:-:S03]  /*130a0*/  IMAD.SHL.U32 R3, R239, 0x4, RZ ;  /* 0x00000004ef037824 */ /* 0x002fc600078e00ff */
[----:B------:R-:W2:Y:S04]  /*130b0*/  LDL.LU R61, [R1+0x6a8] ;  /* 0x0006a800013d7983 */ /* 0x000ea80000300800 */
[----:B------:R3:W-:Y:S04]  /*130c0*/  STL [R1+0x378], R32 ;  /* 0x0003782001007387 */ /* 0x0007e80000100800 */
[----:B------:R-:W2:Y:S04]  /*130d0*/  LDL.LU R60, [R1+0x6ac] ;  /* 0x0006ac00013c7983 */ /* 0x000ea80000300800 */
[----:B------:R-:W2:Y:S04]  /*130e0*/  LDL.LU R240, [R1+0x6b0] ;  /* 0x0006b00001f07983 */ /* 0x000ea80000300800 */
[----:B------:R1:W-:Y:S04]  /*130f0*/  STL [R1+0x374], R3 ;  /* 0x0003740301007387 */ /* 0x0003e80000100800 */
[----:B------:R-:W2:Y:S04]  /*13100*/  LDL.LU R39, [R1+0x178] ;  /* 0x0001780001277983 */ /* 0x000ea80000300800 */
[----:B------:R-:W2:Y:S04]  /*13110*/  LDL.LU R238, [R1+0x6b4] ;  /* 0x0006b40001ee7983 */ /* 0x000ea80000300800 */
[----:B------:R-:W2:Y:S04]  /*13120*/  LDL.LU R38, [R1+0x17c] ;  /* 0x00017c0001267983 */ /* 0x000ea80000300800 */
[----:B------:R-:W2:Y:S04]  /*13130*/  LDL.LU R237, [R1+0x6b8] ;  /* 0x0006b80001ed7983 */ /* 0x000ea80000300800 */
[----:B------:R-:W2:Y:S04]  /*13140*/  LDL.LU R37, [R1+0x180] ;  /* 0x0001800001257983 */ /* 0x000ea80000300800 */
[----:B------:R-:W2:Y:S04]  /*13150*/  LDL.LU R224, [R1+0x6bc] ;  /* 0x0006bc0001e07983 */ /* 0x000ea80000300800 */
[----:B------:R-:W2:Y:S01]  /*13160*/  LDL.LU R101, [R1+0x184] ;  /* 0x0001840001657983 */ /* 0x000ea20000300800 */
[----:B---3--:R-:W-:-:S03]  /*13170*/  SHF.L.U64.HI R32, R241, 0x2, R242 ;  /* 0x00000002f1207819 */ /* 0x008fc600000102f2 */
[----:B------:R-:W3:Y:S01]  /*13180*/  LDL.LU R242, [R1+0x7a4] ;  /* 0x0007a40001f27983 */ /* 0x000ee20000300800 */
[----:B-1----:R-:W-:-:S03]  /*13190*/  IMAD.SHL.U32 R3, R241, 0x4, RZ ;  /* 0x00000004f1037824 */ /* 0x002fc600078e00ff */
[----:B------:R-:W2:Y:S04]  /*131a0*/  LDL.LU R234, [R1+0x6c0] ;  /* 0x0006c00001ea7983 */ /* 0x000ea80000300800 */
[----:B------:R1:W-:Y:S04]  /*131b0*/  STL [R1+0x370], R32 ;  /* 0x0003702001007387 */ /* 0x0003e80000100800 */
[----:B------:R-:W2:Y:S04]  /*131c0*/  LDL.LU R35, [R1+0x188] ;  /* 0x0001880001237983 */ /* 0x000ea80000300800 */
[----:B------:R1:W-:Y:S04]  /*131d0*/  STL [R1+0x36c], R3 ;  /* 0x00036c0301007387 */ /* 0x0003e80000100800 */
[----:B------:R-:W2:Y:S04]  /*131e0*/  LDL.LU R231, [R1+0x6c4] ;  /* 0x0006c40001e77983 */ /* 0x000ea80000300800 */
[----:B------:R-:W4:Y:S04]  /*131f0*/  LDL.LU R34, [R1+0x18c] ;  /* 0x00018c0001227983 */ /* 0x000f280000300800 */
[----:B------:R-:W4:Y:S04]  /*13200*/  LDL.LU R228, [R1+0x6c8] ;  /* 0x0006c80001e47983 */ /* 0x000f280000300800 */
[----:B------:R-:W4:Y:S04]  /*13210*/  LDL.LU R33, [R1+0x190] ;  /* 0x0001900001217983 */ /* 0x000f280000300800 */
[----:B-1----:R-:W4:Y:S04]  /*13220*/  LDL.LU R32, [R1+0x6cc] ;  /* 0x0006cc0001207983 */ /* 0x002f280000300800 */
[----:B------:R-:W4:Y:S01]  /*13230*/  LDL.LU R221, [R1+0x194] ;  /* 0x0001940001dd7983 */ /* 0x000f220000300800 */
[C---:B---3--:R-:W-:Y:S01]  /*13240*/  SHF.L.U64.HI R65, R242.reuse, 0x2, R249 ;  /* 0x00000002f2417819 */ /* 0x048fe200000102f9 */
[----:B------:R-:W-:-:S02]  /*13250*/  IMAD.SHL.U32 R64, R242, 0x4, RZ ;  /* 0x00000004f2407824 */ /* 0x000fc400078e00ff */
[----:B------:R-:W3:Y:S04]  /*13260*/  LDL.LU R249, [R1+0x7a0] ;  /* 0x0007a00001f97983 */ /* 0x000ee80000300800 */
[----:B------:R-:W3:Y:S04]  /*13270*/  LDL.LU R3, [R1+0x6d0] ;  /* 0x0006d00001037983 */ /* 0x000ee80000300800 */
[----:B------:R2:W-:Y:S04]  /*13280*/  STL [R1+0x368], R65 ;  /* 0x0003684101007387 */ /* 0x0005e80000100800 */
[----:B------:R-:W3:Y:S04]  /*13290*/  LDL.LU R218, [R1+0x198] ;  /* 0x0001980001da7983 */ /* 0x000ee80000300800 */
[----:B------:R1:W-:Y:S01]  /*132a0*/  STL [R1+0x364], R64 ;  /* 0x0003644001007387 */ /* 0x0003e20000100800 */
[----:B--2---:R-:W-:-:S03]  /*132b0*/  SHF.L.U64.HI R65, R243, 0x2, R251 ;  /* 0x00000002f3417819 */ /* 0x004fc600000102fb */
[----:B------:R-:W2:Y:S01]  /*132c0*/  LDL.LU R251, [R1+0x79c] ;  /* 0x00079c0001fb7983 */ /* 0x000ea20000300800 */
[C---:B----4-:R-:W-:Y:S01]  /*132d0*/  SHF.L.U64.HI R63, R248.reuse, 0x2, R63 ;  /* 0x00000002f83f7819 */ /* 0x050fe2000001023f */
[----:B-1----:R-:W-:Y:S02]  /*132e0*/  IMAD.SHL.U32 R64, R243, 0x4, RZ ;  /* 0x00000004f3407824 */ /* 0x002fe400078e00ff */
[----:B------:R1:W-:Y:S04]  /*132f0*/  STL [R1+0x360], R65 ;  /* 0x0003604101007387 */ /* 0x0003e80000100800 */
[----:B------:R3:W-:Y:S04]  /*13300*/  STL [R1+0x35c], R64 ;  /* 0x00035c4001007387 */ /* 0x0007e80000100800 */
[----:B------:R4:W-:Y:S01]  /*13310*/  STL [R1+0x358], R63 ;  /* 0x0003583f01007387 */ /* 0x0009e20000100800 */
[----:B-1----:R-:W-:-:S05]  /*13320*/  IMAD.SHL.U32 R65, R248, 0x4, RZ ;  /* 0x00000004f8417824 */ /* 0x002fca00078e00ff */
[----:B------:R-:W-:Y:S01]  /*13330*/  STL [R1+0x354], R65 ;  /* 0x0003544101007387 */ /* 0x000fe20000100800 */
[C---:B---3--:R-:W-:Y:S01]  /*13340*/  SHF.L.U64.HI R64, R249.reuse, 0x2, R62 ;  /* 0x00000002f9407819 */ /* 0x048fe2000001023e */
[----:B----4-:R-:W-:Y:S01]  /*13350*/  IMAD.SHL.U32 R63, R249, 0x4, RZ ;  /* 0x00000004f93f7824 */ /* 0x010fe200078e00ff */
[C---:B------:R-:W-:Y:S01]  /*13360*/  SHF.L.U64.HI R62, R250.reuse, 0x2, R61 ;  /* 0x00000002fa3e7819 */ /* 0x040fe2000001023d */
[----:B------:R-:W-:Y:S02]  /*13370*/  IMAD.SHL.U32 R61, R250, 0x4, RZ ;  /* 0x00000004fa3d7824 */ /* 0x000fe400078e00ff */
[----:B------:R-:W-:Y:S04]  /*13380*/  STL [R1+0x350], R64 ;  /* 0x0003504001007387 */ /* 0x000fe80000100800 */
[----:B------:R-:W-:Y:S04]  /*13390*/  STL [R1+0x34c], R63 ;  /* 0x00034c3f01007387 */ /* 0x000fe80000100800 */
[----:B------:R1:W-:Y:S01]  /*133a0*/  STL [R1+0x348], R62 ;  /* 0x0003483e01007387 */ /* 0x0003e20000100800 */
[----:B--2---:R-:W-:-:S03]  /*133b0*/  SHF.L.U64.HI R60, R251, 0x2, R60 ;  /* 0x00000002fb3c7819 */ /* 0x004fc6000001023c */
[----:B------:R2:W-:Y:S01]  /*133c0*/  STL [R1+0x344], R61 ;  /* 0x0003443d01007387 */ /* 0x0005e20000100800 */
[----:B-1----:R-:W-:-:S03]  /*133d0*/  IMAD.SHL.U32 R62, R251, 0x4, RZ ;  /* 0x00000004fb3e7824 */ /* 0x002fc600078e00ff */
[----:B------:R1:W-:Y:S01]  /*133e0*/  STL [R1+0x340], R60 ;  /* 0x0003403c01007387 */ /* 0x0003e20000100800 */
[----:B--2---:R-:W-:-:S03]  /*133f0*/  SHF.L.U64.HI R61, R39, 0x2, R240 ;  /* 0x00000002273d7819 */ /* 0x004fc600000102f0 */
[----:B------:R-:W-:Y:S01]  /*13400*/  STL [R1+0x33c], R62 ;  /* 0x00033c3e01007387 */ /* 0x000fe20000100800 */
[----:B-1----:R-:W-:Y:S01]  /*13410*/  IMAD.SHL.U32 R60, R39, 0x4, RZ ;  /* 0x00000004273c7824 */ /* 0x002fe200078e00ff */
[C---:B------:R-:W-:Y:S01]  /*13420*/  SHF.L.U64.HI R39, R38.reuse, 0x2, R238 ;  /* 0x0000000226277819 */ /* 0x040fe200000102ee */
[----:B------:R-:W-:Y:S01]  /*13430*/  IMAD.SHL.U32 R38, R38, 0x4, RZ ;  /* 0x0000000426267824 */ /* 0x000fe200078e00ff */
[----:B------:R-:W-:Y:S04]  /*13440*/  STL [R1+0x338], R61 ;  /* 0x0003383d01007387 */ /* 0x000fe80000100800 */
[----:B------:R1:W-:Y:S04]  /*13450*/  STL [R1+0x334], R60 ;  /* 0x0003343c01007387 */ /* 0x0003e80000100800 */
[----:B------:R2:W-:Y:S04]  /*13460*/  STL [R1+0x330], R39 ;  /* 0x0003302701007387 */ /* 0x0005e80000100800 */
[----:B------:R3:W-:Y:S01]  /*13470*/  STL [R1+0x32c], R38 ;  /* 0x00032c2601007387 */ /* 0x0007e20000100800 */
[C---:B-1----:R-:W-:Y:S01]  /*13480*/  SHF.L.U64.HI R60, R37.reuse, 0x2, R237 ;  /* 0x00000002253c7819 */ /* 0x042fe200000102ed */
[----:B--2---:R-:W-:-:S04]  /*13490*/  IMAD.SHL.U32 R39, R37, 0x4, RZ ;  /* 0x0000000425277824 */ /* 0x004fc800078e00ff */
[----:B------:R-:W-:Y:S01]  /*134a0*/  STL [R1+0x328], R60 ;  /* 0x0003283c01007387 */ /* 0x000fe20000100800 */
[----:B---3--:R-:W-:-:S03]  /*134b0*/  SHF.L.U64.HI R38, R101, 0x2, R224 ;  /* 0x0000000265267819 */ /* 0x008fc600000102e0 */
[----:B------:R-:W-:Y:S01]  /*134c0*/  STL [R1+0x324], R39 ;  /* 0x0003242701007387 */ /* 0x000fe20000100800 */
[----:B------:R-:W-:-:S03]  /*134d0*/  IMAD.SHL.U32 R37, R101, 0x4, RZ ;  /* 0x0000000465257824 */ /* 0x000fc600078e00ff */
[----:B------:R-:W2:Y:S04]  /*134e0*/  LDL.LU R224, [R1+0x6d4] ;  /* 0x0006d40001e07983 */ /* 0x000ea80000300800 */
[----:B------:R1:W-:Y:S04]  /*134f0*/  STL [R1+0x320], R38 ;  /* 0x0003202601007387 */ /* 0x0003e80000100800 */
[----:B------:R-:W2:Y:S04]  /*13500*/  LDL.LU R101, [R1+0x19c] ;  /* 0x00019c0001657983 */ /* 0x000ea80000300800 */
[----:B------:R3:W-:Y:S01]  /*13510*/  STL [R1+0x31c], R37 ;  /* 0x00031c2501007387 */ /* 0x0007e20000100800 */
[C---:B-1----:R-:W-:Y:S01]  /*13520*/  SHF.L.U64.HI R38, R35.reuse, 0x2, R234 ;  /* 0x0000000223267819 */ /* 0x042fe200000102ea */
[----:B---3--:R-:W-:Y:S01]  /*13530*/  IMAD.SHL.U32 R37, R35, 0x4, RZ ;  /* 0x0000000423257824 */ /* 0x008fe200078e00ff */
[C---:B------:R-:W-:Y:S01]  /*13540*/  SHF.L.U64.HI R35, R34.reuse, 0x2, R231 ;  /* 0x0000000222237819 */ /* 0x040fe200000102e7 */
[----:B------:R-:W-:-:S02]  /*13550*/  IMAD.SHL.U32 R34, R34, 0x4, RZ ;  /* 0x0000000422227824 */ /* 0x000fc400078e00ff */
[----:B------:R-:W-:Y:S04]  /*13560*/  STL [R1+0x318], R38 ;  /* 0x0003182601007387 */ /* 0x000fe80000100800 */
[----:B------:R1:W-:Y:S04]  /*13570*/  STL [R1+0x314], R37 ;  /* 0x0003142501007387 */ /* 0x0003e80000100800 */
[----:B------:R3:W-:Y:S04]  /*13580*/  STL [R1+0x310], R35 ;  /* 0x0003102301007387 */ /* 0x0007e80000100800 */
[----:B------:R4:W-:Y:S01]  /*13590*/  STL [R1+0x30c], R34 ;  /* 0x00030c2201007387 */ /* 0x0009e20000100800 */
[C---:B-1----:R-:W-:Y:S01]  /*135a0*/  SHF.L.U64.HI R37, R33.reuse, 0x2, R228 ;  /* 0x0000000221257819 */ /* 0x042fe200000102e4 */
[----:B---3--:R-:W-:-:S04]  /*135b0*/  IMAD.SHL.U32 R35, R33, 0x4, RZ ;  /* 0x0000000421237824 */ /* 0x008fc800078e00ff */
[----:B------:R-:W-:Y:S01]  /*135c0*/  STL [R1+0x308], R37 ;  /* 0x0003082501007387 */ /* 0x000fe20000100800 */
[----:B----4-:R-:W-:-:S03]  /*135d0*/  SHF.L.U64.HI R34, R221, 0x2, R32 ;  /* 0x00000002dd227819 */ /* 0x010fc60000010220 */
[----:B------:R-:W-:Y:S01]  /*135e0*/  STL [R1+0x304], R35 ;  /* 0x0003042301007387 */ /* 0x000fe20000100800 */
[----:B------:R-:W-:-:S03]  /*135f0*/  IMAD.SHL.U32 R33, R221, 0x4, RZ ;  /* 0x00000004dd217824 */ /* 0x000fc600078e00ff */
[----:B------:R-:W3:Y:S04]  /*13600*/  LDL.LU R32, [R1+0x6d8] ;  /* 0x0006d80001207983 */ /* 0x000ee80000300800 */
[----:B------:R-:W-:Y:S04]  /*13610*/  STL [R1+0x300], R34 ;  /* 0x0003002201007387 */ /* 0x000fe80000100800 */
[----:B------:R-:W3:Y:S04]  /*13620*/  LDL.LU R221, [R1+0x1a0] ;  /* 0x0001a00001dd7983 */ /* 0x000ee80000300800 */
[----:B------:R1:W-:Y:S04]  /*13630*/  STL [R1+0x2fc], R33 ;  /* 0x0002fc2101007387 */ /* 0x0003e80000100800 */
[----:B------:R-:W4:Y:S01]  /*13640*/  LDL.LU R69, [R1+0x6dc] ;  /* 0x0006dc0001457983 */ /* 0x000f220000300800 */
[C---:B-1----:R-:W-:Y:S01]  /*13650*/  SHF.L.U64.HI R33, R218.reuse, 0x2, R3 ;  /* 0x00000002da217819 */ /* 0x042fe20000010203 */
[----:B------:R-:W-:-:S04]  /*13660*/  IMAD.SHL.U32 R3, R218, 0x4, RZ ;  /* 0x00000004da037824 */ /* 0x000fc800078e00ff */
[----:B------:R-:W-:Y:S04]  /*13670*/  STL [R1+0x2f8], R33 ;  /* 0x0002f82101007387 */ /* 0x000fe80000100800 */
[----:B------:R-:W4:Y:S04]  /*13680*/  LDL.LU R68, [R1+0x1a4] ;  /* 0x0001a40001447983 */ /* 0x000f280000300800 */
[----:B------:R1:W-:Y:S04]  /*13690*/  STL [R1+0x2f4], R3 ;  /* 0x0002f40301007387 */ /* 0x0003e80000100800 */
[----:B------:R-:W4:Y:S04]  /*136a0*/  LDL.LU R67, [R1+0x6e0] ;  /* 0x0006e00001437983 */ /* 0x000f280000300800 */
        /* <DEDUP_REMOVED lines=12> */
[----:B-1----:R-:W4:Y:S04]  /*13770*/  LDL R3, [R1+0x1f0] ;  /* 0x0001f00001037983 */ /* 0x002f280000100800 */
[----:B------:R-:W4:Y:S04]  /*13780*/  LDL.LU R218, [R1+0x6fc] ;  /* 0x0006fc0001da7983 */ /* 0x000f280000300800 */
[----:B------:R-:W4:Y:S04]  /*13790*/  LDL.LU R37, [R1+0x1f4] ;  /* 0x0001f40001257983 */ /* 0x000f280000300800 */
[----:B------:R-:W4:Y:S01]  /*137a0*/  LDL.LU R234, [R1+0x700] ;  /* 0x0007000001ea7983 */ /* 0x000f220000300800 */
[C---:B--2---:R-:W-:Y:S01]  /*137b0*/  SHF.L.U64.HI R34, R101.reuse, 0x2, R224 ;  /* 0x0000000265227819 */ /* 0x044fe200000102e0 */
[----:B------:R-:W-:-:S04]  /*137c0*/  IMAD.SHL.U32 R33, R101, 0x4, RZ ;  /* 0x0000000465217824 */ /* 0x000fc800078e00ff */
[----:B------:R1:W-:Y:S04]  /*137d0*/  STL [R1+0x2f0], R34 ;  /* 0x0002f02201007387 */ /* 0x0003e80000100800 */
[----:B------:R-:W2:Y:S04]  /*137e0*/  LDL.LU R35, [R1+0x1f8] ;  /* 0x0001f80001237983 */ /* 0x000ea80000300800 */
[----:B------:R1:W-:Y:S04]  /*137f0*/  STL [R1+0x2ec], R33 ;  /* 0x0002ec2101007387 */ /* 0x0003e80000100800 */
[----:B------:R-:W2:Y:S04]  /*13800*/  LDL.LU R231, [R1+0x704] ;  /* 0x0007040001e77983 */ /* 0x000ea80000300800 */
[----:B-1----:R-:W2:Y:S04]  /*13810*/  LDL.LU R34, [R1+0x1fc] ;  /* 0x0001fc0001227983 */ /* 0x002ea80000300800 */
[----:B------:R-:W2:Y:S04]  /*13820*/  LDL.LU R228, [R1+0x708] ;  /* 0x0007080001e47983 */ /* 0x000ea80000300800 */
[----:B------:R-:W2:Y:S04]  /*13830*/  LDL.LU R33, [R1+0x200] ;  /* 0x0002000001217983 */ /* 0x000ea80000300800 */
[----:B------:R-:W2:Y:S04]  /*13840*/  LDL.LU R101, [R1+0x70c] ;  /* 0x00070c0001657983 */ /* 0x000ea80000300800 */
[----:B------:R-:W2:Y:S01]  /*13850*/  LDL.LU R224, [R1+0x204] ;  /* 0x0002040001e07983 */ /* 0x000ea20000300800 */
[C---:B---3--:R-:W-:Y:S01]  /*13860*/  SHF.L.U64.HI R71, R221.reuse, 0x2, R32 ;  /* 0x00000002dd477819 */ /* 0x048fe20000010220 */
[----:B------:R-:W-:-:S02]  /*13870*/  IMAD.SHL.U32 R70, R221, 0x4, RZ ;  /* 0x00000004dd467824 */ /* 0x000fc400078e00ff */
[----:B------:R-:W3:Y:S04]  /*13880*/  LDL.LU R32, [R1+0x710] ;  /* 0x0007100001207983 */ /* 0x000ee80000300800 */
[----:B------:R4:W-:Y:S04]  /*13890*/  STL [R1+0x2e8], R71 ;  /* 0x0002e84701007387 */ /* 0x0009e80000100800 */
[----:B------:R-:W3:Y:S04]  /*138a0*/  LDL.LU R221, [R1+0x208] ;  /* 0x0002080001dd7983 */ /* 0x000ee80000300800 */
[----:B------:R1:W-:Y:S01]  /*138b0*/  STL [R1+0x2e4], R70 ;  /* 0x0002e44601007387 */ /* 0x0003e20000100800 */
[C---:B----4-:R-:W-:Y:S01]  /*138c0*/  SHF.L.U64.HI R71, R68.reuse, 0x2, R69 ;  /* 0x0000000244477819 */ /* 0x050fe20000010245 */
[----:B-1----:R-:W-:-:S04]  /*138d0*/  IMAD.SHL.U32 R70, R68, 0x4, RZ ;  /* 0x0000000444467824 */ /* 0x002fc800078e00ff */
[----:B------:R-:W-:Y:S01]  /*138e0*/  STL [R1+0x2e0], R71 ;  /* 0x0002e04701007387 */ /* 0x000fe20000100800 */
[C---:B------:R-:W-:Y:S01]  /*138f0*/  SHF.L.U64.HI R69, R66.reuse, 0x2, R67 ;  /* 0x0000000242457819 */ /* 0x040fe20000010243 */
[----:B------:R-:W-:Y:S02]  /*13900*/  IMAD.SHL.U32 R68, R66, 0x4, RZ ;  /* 0x0000000442447824 */ /* 0x000fe400078e00ff */
[----:B------:R-:W-:Y:S01]  /*13910*/  STL [R1+0x2dc], R70 ;  /* 0x0002dc4601007387 */ /* 0x000fe20000100800 */
[C---:B------:R-:W-:Y:S01]  /*13920*/  SHF.L.U64.HI R67, R64.reuse, 0x2, R65 ;  /* 0x0000000240437819 */ /* 0x040fe20000010241 */
[----:B------:R-:W-:Y:S02]  /*13930*/  IMAD.SHL.U32 R66, R64, 0x4, RZ ;  /* 0x0000000440427824 */ /* 0x000fe400078e00ff */
[----:B------:R-:W-:Y:S04]  /*13940*/  STL [R1+0x2d8], R69 ;  /* 0x0002d84501007387 */ /* 0x000fe80000100800 */
[----:B------:R-:W-:Y:S01]  /*13950*/  STL [R1+0x2d4], R68 ;  /* 0x0002d44401007387 */ /* 0x000fe20000100800 */
[C---:B------:R-:W-:Y:S01]  /*13960*/  SHF.L.U64.HI R65, R62.reuse, 0x2, R63 ;  /* 0x000000023e417819 */ /* 0x040fe2000001023f */
[----:B------:R-:W-:-:S02]  /*13970*/  IMAD.SHL.U32 R64, R62, 0x4, RZ ;  /* 0x000000043e407824 */ /* 0x000fc400078e00ff */
[----:B------:R-:W-:Y:S04]  /*13980*/  STL [R1+0x2d0], R67 ;  /* 0x0002d04301007387 */ /* 0x000fe80000100800 */
        /* <DEDUP_REMOVED lines=12> */
[----:B------:R1:W-:Y:S04]  /*13a50*/  STL [R1+0x2b4], R60 ;  /* 0x0002b43c01007387 */ /* 0x0003e80000100800 */
[----:B------:R4:W-:Y:S01]  /*13a60*/  STL [R1+0x2b0], R39 ;  /* 0x0002b02701007387 */ /* 0x0009e20000100800 */
[----:B-1----:R-:W-:-:S03]  /*13a70*/  SHF.L.U64.HI R60, R3, 0x2, R237 ;  /* 0x00000002033c7819 */ /* 0x002fc600000102ed */
[----:B------:R1:W-:Y:S01]  /*13a80*/  STL [R1+0x2ac], R38 ;  /* 0x0002ac2601007387 */ /* 0x0003e20000100800 */
[----:B----4-:R-:W-:-:S03]  /*13a90*/  IMAD.SHL.U32 R39, R3, 0x4, RZ ;  /* 0x0000000403277824 */ /* 0x010fc600078e00ff */
[----:B------:R-:W-:Y:S04]  /*13aa0*/  STL [R1+0x2a8], R60 ;  /* 0x0002a83c01007387 */ /* 0x000fe80000100800 */
[----:B------:R-:W4:Y:S01]  /*13ab0*/  LDL.LU R3, [R1+0x714] ;  /* 0x0007140001037983 */ /* 0x000f220000300800 */
[----:B-1----:R-:W-:-:S03]  /*13ac0*/  SHF.L.U64.HI R38, R37, 0x2, R218 ;  /* 0x0000000225267819 */ /* 0x002fc600000102da */
[----:B------:R-:W-:Y:S04]  /*13ad0*/  STL [R1+0x2a4], R39 ;  /* 0x0002a42701007387 */ /* 0x000fe80000100800 */
[----:B------:R-:W4:Y:S04]  /*13ae0*/  LDL.LU R218, [R1+0x20c] ;  /* 0x00020c0001da7983 */ /* 0x000f280000300800 */
[----:B------:R1:W-:Y:S02]  /*13af0*/  STL [R1+0x2a0], R38 ;  /* 0x0002a02601007387 */ /* 0x0003e40000100800 */
[----:B-1----:R-:W-:-:S05]  /*13b00*/  IMAD.SHL.U32 R38, R37, 0x4, RZ ;  /* 0x0000000425267824 */ /* 0x002fca00078e00ff */
[----:B------:R1:W-:Y:S01]  /*13b10*/  STL [R1+0x29c], R38 ;  /* 0x00029c2601007387 */ /* 0x0003e20000100800 */
[C---:B--2---:R-:W-:Y:S01]  /*13b20*/  SHF.L.U64.HI R37, R35.reuse, 0x2, R234 ;  /* 0x0000000223257819 */ /* 0x044fe200000102ea */
[----:B------:R-:W-:-:S04]  /*13b30*/  IMAD.SHL.U32 R35, R35, 0x4, RZ ;  /* 0x0000000423237824 */ /* 0x000fc800078e00ff */
[----:B------:R2:W-:Y:S04]  /*13b40*/  STL [R1+0x298], R37 ;  /* 0x0002982501007387 */ /* 0x0005e80000100800 */
[----:B------:R2:W-:Y:S01]  /*13b50*/  STL [R1+0x294], R35 ;  /* 0x0002942301007387 */ /* 0x0005e20000100800 */
[C---:B-1----:R-:W-:Y:S01]  /*13b60*/  SHF.L.U64.HI R38, R34.reuse, 0x2, R231 ;  /* 0x0000000222267819 */ /* 0x042fe200000102e7 */
[----:B--2---:R-:W-:-:S04]  /*13b70*/  IMAD.SHL.U32 R37, R34, 0x4, RZ ;  /* 0x0000000422257824 */ /* 0x004fc800078e00ff */
[----:B------:R-:W-:Y:S01]  /*13b80*/  STL [R1+0x290], R38 ;  /* 0x0002902601007387 */ /* 0x000fe20000100800 */
[C---:B------:R-:W-:Y:S01]  /*13b90*/  SHF.L.U64.HI R35, R33.reuse, 0x2, R228 ;  /* 0x0000000221237819 */ /* 0x040fe200000102e4 */
[----:B------:R-:W-:Y:S02]  /*13ba0*/  IMAD.SHL.U32 R34, R33, 0x4, RZ ;  /* 0x0000000421227824 */ /* 0x000fe400078e00ff */
[----:B------:R-:W-:Y:S04]  /*13bb0*/  STL [R1+0x28c], R37 ;  /* 0x00028c2501007387 */ /* 0x000fe80000100800 */
[----:B------:R-:W-:Y:S01]  /*13bc0*/  STL [R1+0x288], R35 ;  /* 0x0002882301007387 */ /* 0x000fe20000100800 */
[----:B------:R-:W-:-:S03]  /*13bd0*/  SHF.L.U64.HI R33, R224, 0x2, R101 ;  /* 0x00000002e0217819 */ /* 0x000fc60000010265 */
[----:B------:R-:W2:Y:S04]  /*13be0*/  LDL.LU R101, [R1+0x718] ;  /* 0x0007180001657983 */ /* 0x000ea80000300800 */
[----:B------:R1:W-:Y:S04]  /*13bf0*/  STL [R1+0x284], R34 ;  /* 0x0002842201007387 */ /* 0x0003e80000100800 */
[----:B------:R-:W2:Y:S04]  /*13c00*/  LDL.LU R70, [R1+0x210] ;  /* 0x0002100001467983 */ /* 0x000ea80000300800 */
[----:B------:R3:W-:Y:S01]  /*13c10*/  STL [R1+0x280], R33 ;  /* 0x0002802101007387 */ /* 0x0007e20000100800 */
[----:B-1----:R-:W-:-:S05]  /*13c20*/  IMAD.SHL.U32 R34, R224, 0x4, RZ ;  /* 0x00000004e0227824 */ /* 0x002fca00078e00ff */
[----:B------:R1:W-:Y:S01]  /*13c30*/  STL [R1+0x27c], R34 ;  /* 0x00027c2201007387 */ /* 0x0003e20000100800 */
[C---:B---3--:R-:W-:Y:S01]  /*13c40*/  SHF.L.U64.HI R33, R221.reuse, 0x2, R32 ;  /* 0x00000002dd217819 */ /* 0x048fe20000010220 */
[----:B------:R-:W-:Y:S02]  /*13c50*/  IMAD.SHL.U32 R32, R221, 0x4, RZ ;  /* 0x00000004dd207824 */ /* 0x000fe400078e00ff */
[----:B------:R-:W3:Y:S04]  /*13c60*/  LDL.LU R69, [R1+0x71c] ;  /* 0x00071c0001457983 */ /* 0x000ee80000300800 */
[----:B------:R-:W-:Y:S04]  /*13c70*/  STL [R1+0x278], R33 ;  /* 0x0002782101007387 */ /* 0x000fe80000100800 */
[----:B------:R-:W3:Y:S04]  /*13c80*/  LDL.LU R68, [R1+0x214] ;  /* 0x0002140001447983 */ /* 0x000ee80000300800 */
[----:B------:R-:W-:Y:S04]  /*13c90*/  STL [R1+0x274], R32 ;  /* 0x0002742001007387 */ /* 0x000fe80000100800 */
[----:B------:R-:W3:Y:S04]  /*13ca0*/  LDL.LU R67, [R1+0x720] ;  /* 0x0007200001437983 */ /* 0x000ee80000300800 */
        /* <DEDUP_REMOVED lines=12> */
[----:B------:R-:W3:Y:S04]  /*13d70*/  LDL R231, [R1+0x588] ;  /* 0x0005880001e77983 */ /* 0x000ee80000100800 */
[----:B------:R-:W3:Y:S04]  /*13d80*/  LDL.LU R37, [R1+0x680] ;  /* 0x0006800001257983 */ /* 0x000ee80000300800 */
[----:B-1----:R-:W3:Y:S04]  /*13d90*/  LDL.LU R34, [R1+0x74c] ;  /* 0x00074c0001227983 */ /* 0x002ee80000300800 */
[----:B------:R-:W3:Y:S01]  /*13da0*/  LDL.LU R234, [R1+0x750] ;  /* 0x0007500001ea7983 */ /* 0x000ee20000300800 */
[----:B----4-:R-:W-:-:S05]  /*13db0*/  SHF.L.U64.HI R3, R218, 0x2, R3 ;  /* 0x00000002da037819 */ /* 0x010fca0000010203 */
[----:B------:R1:W-:Y:S04]  /*13dc0*/  STL [R1+0x270], R3 ;  /* 0x0002700301007387 */ /* 0x0003e80000100800 */
[----:B------:R-:W4:Y:S04]  /*13dd0*/  LDL R35, [R1+0x684] ;  /* 0x0006840001237983 */ /* 0x000f280000100800 */
[----:B------:R-:W4:Y:S01]  /*13de0*/  LDL.LU R228, [R1+0x730] ;  /* 0x0007300001e47983 */ /* 0x000f220000300800 */
[----:B-1----:R-:W-:-:S03]  /*13df0*/  IMAD.SHL.U32 R3, R218, 0x4, RZ ;  /* 0x00000004da037824 */ /* 0x002fc600078e00ff */
[----:B------:R-:W4:Y:S04]  /*13e00*/  LDL.LU R32, [R1+0x154] ;  /* 0x0001540001207983 */ /* 0x000f280000300800 */
[----:B------:R-:W4:Y:S04]  /*13e10*/  LDL.LU R221, [R1+0x15c] ;  /* 0x00015c0001dd7983 */ /* 0x000f280000300800 */
[----:B------:R-:W4:Y:S04]  /*13e20*/  LDL.LU R33, [R1+0x734] ;  /* 0x0007340001217983 */ /* 0x000f280000300800 */
[----:B------:R-:W4:Y:S04]  /*13e30*/  LDL.LU R224, [R1+0x158] ;  /* 0x0001580001e07983 */ /* 0x000f280000300800 */
[----:B------:R1:W-:Y:S01]  /*13e40*/  STL [R1+0x26c], R3 ;  /* 0x00026c0301007387 */ /* 0x0003e20000100800 */
[----:B--2---:R-:W-:-:S03]  /*13e50*/  SHF.L.U64.HI R71, R70, 0x2, R101 ;  /* 0x0000000246477819 */ /* 0x004fc60000010265 */
[----:B------:R-:W2:Y:S04]  /*13e60*/  LDL.LU R101, [R1+0x73c] ;  /* 0x00073c0001657983 */ /* 0x000ea80000300800 */
[----:B-1----:R-:W2:Y:S04]  /*13e70*/  LDL.LU R3, [R1+0x740] ;  /* 0x0007400001037983 */ /* 0x002ea80000300800 */
[----:B------:R1:W-:Y:S04]  /*13e80*/  STL [R1+0x268], R71 ;  /* 0x0002684701007387 */ /* 0x0003e80000100800 */
[----:B------:R-:W2:Y:S01]  /*13e90*/  LDL.LU R218, [R1+0x170] ;  /* 0x0001700001da7983 */ /* 0x000ea20000300800 */
[----:B-1----:R-:W-:Y:S01]  /*13ea0*/  IMAD.SHL.U32 R71, R70, 0x4, RZ ;  /* 0x0000000446477824 */ /* 0x002fe200078e00ff */
[C---:B---3--:R-:W-:Y:S01]  /*13eb0*/  SHF.L.U64.HI R70, R68.reuse, 0x2, R69 ;  /* 0x0000000244467819 */ /* 0x048fe20000010245 */
[----:B------:R-:W-:-:S03]  /*13ec0*/  IMAD.SHL.U32 R69, R68, 0x4, RZ ;  /* 0x0000000444457824 */ /* 0x000fc600078e00ff */
[----:B------:R-:W-:Y:S04]  /*13ed0*/  STL [R1+0x264], R71 ;  /* 0x0002644701007387 */ /* 0x000fe80000100800 */
[----:B------:R-:W-:Y:S01]  /*13ee0*/  STL [R1+0x260], R70 ;  /* 0x0002604601007387 */ /* 0x000fe20000100800 */
[C---:B------:R-:W-:Y:S01]  /*13ef0*/  SHF.L.U64.HI R68, R66.reuse, 0x2, R67 ;  /* 0x0000000242447819 */ /* 0x040fe20000010243 */
[----:B------:R-:W-:Y:S02]  /*13f00*/  IMAD.SHL.U32 R67, R66, 0x4, RZ ;  /* 0x0000000442437824 */ /* 0x000fe400078e00ff */
        /* <DEDUP_REMOVED lines=17> */
[----:B------:R3:W-:Y:S04]  /*14020*/  STL [R1+0x238], R60 ;  /* 0x0002383c01007387 */ /* 0x0007e80000100800 */
[----:B------:R3:W-:Y:S01]  /*14030*/  STL [R1+0x234], R39 ;  /* 0x0002342701007387 */ /* 0x0007e20000100800 */
[C---:B-1----:R-:W-:Y:S01]  /*14040*/  SHF.L.U64.HI R61, R38.reuse, 0x2, R238 ;  /* 0x00000002263d7819 */ /* 0x042fe200000102ee */
[----:B---3--:R-:W-:-:S02]  /*14050*/  IMAD.SHL.U32 R60, R38, 0x4, RZ ;  /* 0x00000004263c7824 */ /* 0x008fc400078e00ff */
[C---:B------:R-:W-:Y:S01]  /*14060*/  IMAD.SHL.U32 R38, R231.reuse, 0x4, RZ ;  /* 0x00000004e7267824 */ /* 0x040fe200078e00ff */
[----:B------:R-:W-:Y:S01]  /*14070*/  SHF.L.U64.HI R39, R231, 0x2, R237 ;  /* 0x00000002e7277819 */ /* 0x000fe200000102ed */
[----:B------:R-:W-:Y:S01]  /*14080*/  STL [R1+0x230], R61 ;  /* 0x0002303d01007387 */ /* 0x000fe20000100800 */
[----:B------:R-:W-:-:S03]  /*14090*/  IMAD.MOV.U32 R231, RZ, RZ, c[0x0][0x188] ;  /* 0x00006200ffe77624 */ /* 0x000fc600078e00ff */
[----:B------:R-:W-:Y:S01]  /*140a0*/  STL [R1+0x22c], R60 ;  /* 0x00022c3c01007387 */ /* 0x000fe20000100800 */
[----:B------:R-:W-:-:S03]  /*140b0*/  IMAD.SHL.U32 R231, R231, 0x20, RZ ;  /* 0x00000020e7e77824 */ /* 0x000fc600078e00ff */
[----:B------:R-:W-:Y:S04]  /*140c0*/  STL [R1+0x228], R39 ;  /* 0x0002282701007387 */ /* 0x000fe80000100800 */
[----:B------:R1:W-:Y:S01]  /*140d0*/  STL [R1+0x224], R38 ;  /* 0x0002242601007387 */ /* 0x0003e20000100800 */
[----:B------:R-:W-:Y:S02]  /*140e0*/  SHF.R.S32.HI R231, RZ, 0x1f, R231 ;  /* 0x0000001fffe77819 */ /* 0x000fe400000114e7 */
[C---:B-1----:R-:W-:Y:S01]  /*140f0*/  SHF.L.U64.HI R38, R37.reuse, 0x2, R34 ;  /* 0x0000000225267819 */ /* 0x042fe20000010222 */
[----:B------:R-:W-:Y:S02]  /*14100*/  IMAD.MOV.U32 R34, RZ, RZ, c[0x0][0x188] ;  /* 0x00006200ff227624 */ /* 0x000fe400078e00ff */
[----:B------:R-:W-:-:S02]  /*14110*/  IMAD.SHL.U32 R37, R37, 0x4, RZ ;  /* 0x0000000425257824 */ /* 0x000fc400078e00ff */
[----:B------:R-:W-:Y:S01]  /*14120*/  IMAD.SHL.U32 R34, R34, 0x20, RZ ;  /* 0x0000002022227824 */ /* 0x000fe200078e00ff */
[----:B------:R1:W-:Y:S01]  /*14130*/  STL [R1+0x220], R38 ;  /* 0x0002202601007387 */ /* 0x0003e20000100800 */
[----:B----4-:R-:W-:-:S03]  /*14140*/  SHF.L.U64.HI R39, R35, 0x2, R234 ;  /* 0x0000000223277819 */ /* 0x010fc600000102ea */
[----:B------:R3:W-:Y:S01]  /*14150*/  STL [R1+0x21c], R37 ;  /* 0x00021c2501007387 */ /* 0x0007e20000100800 */
[----:B-1----:R-:W-:Y:S01]  /*14160*/  IMAD.SHL.U32 R38, R35, 0x4, RZ ;  /* 0x0000000423267824 */ /* 0x002fe200078e00ff */
[----:B------:R-:W-:Y:S02]  /*14170*/  SHF.L.U64.HI R35, R32, 0x2, R228 ;  /* 0x0000000220237819 */ /* 0x000fe400000102e4 */
[----:B---3--:R-:W-:Y:S01]  /*14180*/  SHF.L.U64.HI R37, R34, 0x2, R231 ;  /* 0x0000000222257819 */ /* 0x008fe200000102e7 */
[----:B------:R-:W-:Y:S01]  /*14190*/  IMAD.SHL.U32 R34, R32, 0x4, RZ ;  /* 0x0000000420227824 */ /* 0x000fe200078e00ff */
[----:B------:R-:W-:Y:S01]  /*141a0*/  STL [R1+0x218], R39 ;  /* 0x0002182701007387 */ /* 0x000fe20000100800 */
[----:B------:R-:W-:-:S03]  /*141b0*/  IMAD.MOV.U32 R32, RZ, RZ, 0x1f ;  /* 0x0000001fff207424 */ /* 0x000fc600078e00ff */
[----:B------:R-:W-:Y:S04]  /*141c0*/  STL [R1+0x214], R38 ;  /* 0x0002142601007387 */ /* 0x000fe80000100800 */
[----:B------:R1:W-:Y:S04]  /*141d0*/  STL [R1+0x210], R35 ;  /* 0x0002102301007387 */ /* 0x0003e80000100800 */
[----:B------:R3:W-:Y:S01]  /*141e0*/  STL [R1+0x20c], R34 ;  /* 0x00020c2201007387 */ /* 0x0007e20000100800 */
[----:B------:R-:W-:Y:S02]  /*141f0*/  IADD3 R32, R32, c[0x0][0x180], RZ ;  /* 0x0000600020207a10 */ /* 0x000fe40007ffe0ff */
[C---:B-1----:R-:W-:Y:S01]  /*14200*/  SHF.L.U64.HI R35, R224.reuse, 0x2, R33 ;  /* 0x00000002e0237819 */ /* 0x042fe20000010221 */
[----:B---3--:R-:W-:-:S04]  /*14210*/  IMAD.SHL.U32 R34, R224, 0x4, RZ ;  /* 0x00000004e0227824 */ /* 0x008fc800078e00ff */
[----:B------:R-:W-:Y:S04]  /*14220*/  STL [R1+0x208], R35 ;  /* 0x0002082301007387 */ /* 0x000fe80000100800 */
[----:B------:R1:W-:Y:S02]  /*14230*/  STL [R1+0x204], R34 ;  /* 0x0002042201007387 */ /* 0x0003e40000100800 */
[C---:B-1----:R-:W-:Y:S01]  /*14240*/  IMAD.SHL.U32 R34, R221.reuse, 0x4, RZ ;  /* 0x00000004dd227824 */ /* 0x042fe200078e00ff */
[----:B--2---:R-:W-:Y:S02]  /*14250*/  SHF.L.U64.HI R33, R221, 0x2, R101 ;  /* 0x00000002dd217819 */ /* 0x004fe40000010265 */
[----:B------:R-:W-:-:S03]  /*14260*/  SHF.R.S32.HI R101, RZ, 0x1f, R32 ;  /* 0x0000001fff657819 */ /* 0x000fc60000011420 */
[----:B------:R1:W-:Y:S01]  /*14270*/  STL [R1+0x200], R33 ;  /* 0x0002002101007387 */ /* 0x0003e20000100800 */
[----:B------:R-:W-:-:S03]  /*14280*/  LEA.HI R101, R101, R32, RZ, 0x5 ;  /* 0x0000002065657211 */ /* 0x000fc600078f28ff */
[----:B------:R-:W-:Y:S01]  /*14290*/  STL [R1+0x1fc], R34 ;  /* 0x0001fc2201007387 */ /* 0x000fe20000100800 */
[C---:B-1----:R-:W-:Y:S01]  /*142a0*/  SHF.L.U64.HI R33, R218.reuse, 0x2, R3 ;  /* 0x00000002da217819 */ /* 0x042fe20000010203 */
[----:B------:R-:W-:-:S04]  /*142b0*/  IMAD.SHL.U32 R32, R218, 0x4, RZ ;  /* 0x00000004da207824 */ /* 0x000fc800078e00ff */
[----:B------:R-:W-:Y:S04]  /*142c0*/  STL [R1+0x1f8], R33 ;  /* 0x0001f82101007387 */ /* 0x000fe80000100800 */
[----:B------:R-:W2:Y:S01]  /*142d0*/  LDL R218, [R1+0x1e4] ;  /* 0x0001e40001da7983 */ /* 0x000ea20000100800 */
[----:B------:R-:W-:-:S03]  /*142e0*/  SHF.R.S32.HI R3, RZ, 0x5, R101 ;  /* 0x00000005ff037819 */ /* 0x000fc60000011465 */
[----:B------:R1:W-:Y:S01]  /*142f0*/  STL [R1+0x1f4], R32 ;  /* 0x0001f42001007387 */ /* 0x0003e20000100800 */
[----:B------:R-:W-:Y:S01]  /*14300*/  IMAD.MOV.U32 R0, RZ, RZ, R6 ;  /* 0x000000ffff007224 */ /* 0x000fe200078e0006 */
        /* <DEDUP_REMOVED lines=70> */
[----:B-1----:R-:W-:Y:S01]  /*14770*/  CS2R R32, SRZ ;  /* 0x0000000000207805 */ /* 0x002fe2000001ff00 */
        /* <DEDUP_REMOVED lines=13> */
[----:B------:R-:W-:-:S02]  /*14850*/  UIADD3 UR5, UR5, -0x60, URZ ;  /* 0xffffffa005057890 */ /* 0x000fc4000fffe03f */
[----:B------:R-:W-:Y:S01]  /*14860*/  UMOV UR4, URZ ;  /* 0x0000003f00047c82 */ /* 0x000fe20008000000 */
[----:B--2---:R-:W-:Y:S02]  /*14870*/  LOP3.LUT R68, R218, 0x20, RZ, 0x3c, !PT ;  /* 0x00000020da447812 */ /* 0x004fe400078e3cff */
[----:B------:R-:W-:Y:S02]  /*14880*/  IADD3 R68, R3, -0x3, RZ ;  /* 0xfffffffd03447810 */ /* 0x000fe40007ffe0ff */
[----:B------:R-:W-:Y:S02]  /*14890*/  LOP3.LUT R3, R2, 0x40, RZ, 0x3c, !PT ;  /* 0x0000004002037812 */ /* 0x000fe400078e3cff */
[----:B------:R1:W5:Y:S04]  /*148a0*/  LDL.LU R2, [R1+0x798] ;  /* 0x0007980001027983 */ /* 0x0003680000300800 */
[----:B------:R1:W-:Y:S01]  /*148b0*/  STL [R1+0x680], R3 ;  /* 0x0006800301007387 */ /* 0x0003e20000100800 */
[----:B------:R-:W-:-:S02]  /*148c0*/  LOP3.LUT R70, R218, 0x40, RZ, 0x3c, !PT ;  /* 0x00000040da467812 */ /* 0x000fc400078e3cff */
[----:B------:R-:W-:Y:S02]  /*148d0*/  LOP3.LUT R69, R218, 0x60, RZ, 0x3c, !PT ;  /* 0x00000060da457812 */ /* 0x000fe400078e3cff */
.L_x_1:
[----:B-1----:R-:W2:Y:S01]  /*148e0*/  LDL.LU R3, [R1+0x1cc] ;  /* 0x0001cc0001037983 */ /* 0x002ea20000300800 */
[----:B------:R-:W-:-:S04]  /*148f0*/  DEPBAR.LE SB0, 0x4 ;  /* 0x000081000000791a */ /* 0x000fc80000000000 */
[----:B------:R-:W3:Y:S04]  /*14900*/  LDL R70, [R1+0x1ec] ;  /* 0x0001ec0001467983 */ /* 0x000ee80000100800 */
[----:B------:R-:W-:Y:S04]  /*14910*/  STL [R1+0x7a0], R252 ;  /* 0x0007a0fc01007387 */ /* 0x000fe80000100800 */
[----:B------:R1:W-:Y:S04]  /*14920*/  STL [R1+0x79c], R0 ;  /* 0x00079c0001007387 */ /* 0x0003e80000100800 */
[----:B-----5:R4:W-:Y:S04]  /*14930*/  STL [R1+0x798], R2 ;  /* 0x0007980201007387 */ /* 0x0209e80000100800 */
[----:B------:R-:W1:Y:S04]  /*14940*/  S2R R68, SR_TID.X ;  /* 0x0000000000447919 */ /* 0x000e680000002100 */
[----:B------:R-:W4:Y:S01]  /*14950*/  S2R R110, SR_TID.X ;  /* 0x00000000006e7919 */ /* 0x000f220000002100 */
[----:B-1----:R-:W-:-:S02]  /*14960*/  LOP3.LUT R71, R68, 0x1c, RZ, 0xc0, !PT ;  /* 0x0000001c44477812 */ /* 0x002fc400078ec0ff */
[C---:B------:R-:W-:Y:S02]  /*14970*/  LOP3.LUT R69, R68.reuse, 0x3, RZ, 0xc0, !PT ;  /* 0x0000000344457812 */ /* 0x040fe400078ec0ff */
[----:B------:R-:W-:Y:S02]  /*14980*/  LOP3.LUT R68, R68, 0x3, RZ, 0xc0, !PT ;  /* 0x0000000344447812 */ /* 0x000fe400078ec0ff */
[C---:B----4-:R-:W-:Y:S01]  /*14990*/  LOP3.LUT R121, R110.reuse, 0x1c, RZ, 0xc0, !PT ;  /* 0x0000001c6e797812 */ /* 0x050fe200078ec0ff */
[--C-:B------:R-:W-:Y:S01]  /*149a0*/  IMAD R69, R69, 0x120, R71.reuse ;  /* 0x0000012045457824 */ /* 0x100fe200078e0247 */
[----:B------:R-:W-:Y:S01]  /*149b0*/  LOP3.LUT R120, R110, 0x3, RZ, 0xc0, !PT ;  /* 0x000000036e787812 */ /* 0x000fe200078ec0ff */
[----:B------:R-:W-:Y:S01]  /*149c0*/  IMAD R68, R68, 0x120, R71 ;  /* 0x0000012044447824 */ /* 0x000fe200078e0247 */
[----:B------:R-:W-:Y:S02]  /*149d0*/  LOP3.LUT R71, R110, 0x1c, RZ, 0xc0, !PT ;  /* 0x0000001c6e477812 */ /* 0x000fe400078ec0ff */
[----:B--2---:R-:W-:Y:S01]  /*149e0*/  IADD3 R3, R3, 0x1, RZ ;  /* 0x0000000103037810 */ /* 0x004fe20007ffe0ff */
[----:B------:R-:W-:Y:S03]  /*149f0*/  BAR.SYNC.DEFER_BLOCKING 0x0 ;  /* 0x0000000000007b1d */ /* 0x000fe60000010000 */
[----:B------:R-:W-:-:S04]  /*14a00*/  ISETP.GT.AND P0, PT, R3, 0x2, PT ;  /* 0x000000020300780c */ /* 0x000fc80003f04270 */
[----:B------:R-:W-:-:S05]  /*14a10*/  SEL R0, R3, RZ, !P0 ;  /* 0x000000ff03007207 */ /* 0x000fca0004000000 */
[----:B------:R1:W-:Y:S01]  /*14a20*/  STL [R1+0x1cc], R0 ;  /* 0x0001cc0001007387 */ /* 0x0003e20000100800 */
[----:B---3--:R-:W-:Y:S02]  /*14a30*/  IMAD R3, R0, 0x10000, R70 ;  /* 0x0001000000037824 */ /* 0x008fe400078e0246 */
[----:B------:R-:W-:Y:S01]  /*14a40*/  IMAD R120, R120, 0x120, R121 ;  /* 0x0000012078787824 */ /* 0x000fe200078e0279 */
[----:B------:R-:W2:Y:S01]  /*14a50*/  LDL.LU.64 R200, [R1+0xc0] ;  /* 0x0000c00001c87983 */ /* 0x000ea20000300a00 */
[----:B------:R-:W-:Y:S01]  /*14a60*/  LOP3.LUT R68, R68, 0x20, RZ, 0x3c, !PT ;  /* 0x0000002044447812 */ /* 0x000fe200078e3cff */
[----:B------:R-:W-:Y:S02]  /*14a70*/  IMAD R69, R0, 0x2000, R69 ;  /* 0x0000200000457824 */ /* 0x000fe400078e0245 */
[----:B------:R-:W2:Y:S04]  /*14a80*/  LDL.LU.64 R202, [R1+0xc8] ;  /* 0x0000c80001ca7983 */ /* 0x000ea80000300a00 */
[----:B------:R-:W3:Y:S04]  /*14a90*/  LDL.LU.64 R116, [R1+0xb0] ;  /* 0x0000b00001747983 */ /* 0x000ee80000300a00 */
[----:B------:R-:W3:Y:S01]  /*14aa0*/  LDL.LU.64 R118, [R1+0xb8] ;  /* 0x0000b80001767983 */ /* 0x000ee20000300a00 */
[----:B------:R-:W-:-:S03]  /*14ab0*/  LOP3.LUT R70, R110, 0x3, RZ, 0xc0, !PT ;  /* 0x000000036e467812 */ /* 0x000fc600078ec0ff */
[----:B------:R-:W4:Y:S04]  /*14ac0*/  LDL.LU.64 R112, [R1+0xa0] ;  /* 0x0000a00001707983 */ /* 0x000f280000300a00 */
[----:B------:R-:W4:Y:S04]  /*14ad0*/  LDL.LU.64 R114, [R1+0xa8] ;  /* 0x0000a80001727983 */ /* 0x000f280000300a00 */
[----:B------:R-:W2:Y:S04]  /*14ae0*/  LDL.LU.64 R108, [R1+0x70] ;  /* 0x00007000016c7983 */ /* 0x000ea80000300a00 */
[----:B------:R-:W4:Y:S01]  /*14af0*/  LDL.LU.64 R110, [R1+0x78] ;  /* 0x00007800016e7983 */ /* 0x000f220000300a00 */
[----:B------:R-:W-:Y:S01]  /*14b00*/  IMAD R70, R70, 0x120, R71 ;  /* 0x0000012046467824 */ /* 0x000fe200078e0247 */
[----:B------:R-:W-:Y:S01]  /*14b10*/  LOP3.LUT R120, R120, 0x40, RZ, 0x3c, !PT ;  /* 0x0000004078787812 */ /* 0x000fe200078e3cff */
[----:B------:R-:W-:Y:S01]  /*14b20*/  IMAD R68, R0, 0x2000, R68 ;  /* 0x0000200000447824 */ /* 0x000fe200078e0244 */
[----:B------:R-:W-:Y:S02]  /*14b30*/  LDSM.16.M88.4 R212, [R3] ;  /* 0x0000000003d4783b */ /* 0x000fe40000000200 */
[----:B------:R-:W-:Y:S01]  /*14b40*/  LOP3.LUT R70, R70, 0x60, RZ, 0x3c, !PT ;  /* 0x0000006046467812 */ /* 0x000fe200078e3cff */
[C---:B------:R-:W-:Y:S01]  /*14b50*/  IMAD R2, R0.reuse, 0x2000, R120 ;  /* 0x0000200000027824 */ /* 0x040fe200078e0278 */
[----:B------:R-:W-:Y:S03]  /*14b60*/  LDS R132, [R69+0x30000] ;  /* 0x0300000045847984 */ /* 0x000fe60000000800 */
[----:B-1----:R-:W-:Y:S01]  /*14b70*/  IMAD R0, R0, 0x2000, R70 ;  /* 0x0000200000007824 */ /* 0x002fe200078e0246 */
[----:B------:R-:W-:Y:S04]  /*14b80*/  LDS R124, [R2+0x30000] ;  /* 0x03000000027c7984 */ /* 0x000fe80000000800 */
[----:B------:R-:W-:Y:S04]  /*14b90*/  LDS R126, [R2+0x30400] ;  /* 0x03040000027e7984 */ /* 0x000fe80000000800 */
[----:B------:R-:W-:Y:S04]  /*14ba0*/  LDS R125, [R0+0x30000] ;  /* 0x03000000007d7984 */ /* 0x000fe80000000800 */
[----:B------:R-:W3:Y:S04]  /*14bb0*/  LDS R127, [R0+0x30400] ;  /* 0x03040000007f7984 */ /* 0x000ee80000000800 */
[----:B------:R-:W-:Y:S04]  /*14bc0*/  LDS R134, [R69+0x30400] ;  /* 0x0304000045867984 */ /* 0x000fe80000000800 */
[----:B------:R-:W-:Y:S04]  /*14bd0*/  LDS R133, [R68+0x30000] ;  /* 0x0300000044857984 */ /* 0x000fe80000000800 */
[----:B------:R-:W2:Y:S04]  /*14be0*/  LDS R135, [R68+0x30400] ;  /* 0x0304000044877984 */ /* 0x000ea80000000800 */
[----:B------:R-:W-:Y:S04]  /*14bf0*/  STL [R1+0x1c8], R69 ;  /* 0x0001c84501007387 */ /* 0x000fe80000100800 */
[----:B------:R-:W-:Y:S04]  /*14c00*/  STL [R1+0x1bc], R68 ;  /* 0x0001bc4401007387 */ /* 0x000fe80000100800 */
[----:B------:R-:W-:Y:S04]  /*14c10*/  STL [R1+0x1c0], R2 ;  /* 0x0001c00201007387 */ /* 0x000fe80000100800 */
[----:B------:R-:W-:Y:S04]  /*14c20*/  STL [R1+0x1c4], R0 ;  /* 0x0001c40001007387 */ /* 0x000fe80000100800 */
[----:B------:R-:W4:Y:S04]  /*14c30*/  LDL.LU.64 R204, [R1+0xf0] ;  /* 0x0000f00001cc7983 */ /* 0x000f280000300a00 */
        /* <DEDUP_REMOVED lines=11> */
[----:B------:R-:W-:Y:S04]  /*14cf0*/  LDS R120, [R2+0x30080] ;  /* 0x0300800002787984 */ /* 0x000fe80000000800 */
        /* <DEDUP_REMOVED lines=8> */
[----:B------:R-:W-:Y:S01]  /*14d80*/  LDS R71, [R0+0x30c80] ;  /* 0x030c800000477984 */ /* 0x000fe20000000800 */
[-C--:B---3--:R-:W-:Y:S03]  /*14d90*/  HMMA.1688.F32.TF32 R228, R124, R212.reuse, R116 ;  /* 0x000000d47ce4723c */ /* 0x088fe60000081074 */
[----:B------:R-:W-:Y:S04]  /*14da0*/  LDS R116, [R69+0x30800] ;  /* 0x0308000045747984 */ /* 0x000fe80000000800 */
[----:B------:R-:W-:Y:S04]  /*14db0*/  LDS R118, [R69+0x30c00] ;  /* 0x030c000045767984 */ /* 0x000fe80000000800 */
[----:B------:R-:W-:Y:S04]  /*14dc0*/  LDS R117, [R68+0x30800] ;  /* 0x0308000044757984 */ /* 0x000fe80000000800 */
[----:B------:R-:W1:Y:S01]  /*14dd0*/  LDS R119, [R68+0x30c00] ;  /* 0x030c000044777984 */ /* 0x000e620000000800 */
[----:B--2---:R-:W-:Y:S03]  /*14de0*/  HMMA.1688.F32.TF32 R224, R132, R212, R200 ;  /* 0x000000d484e0723c */ /* 0x004fe600000810c8 */
[----:B------:R-:W-:Y:S11]  /*14df0*/  LDSM.16.M88.4 R200, [R3+0x1000] ;  /* 0x0010000003c8783b */ /* 0x000ff60000000200 */
[----:B------:R-:W-:Y:S10]  /*14e00*/  @!UPT UIADD3 URZ, URZ, URZ, URZ ;  /* 0x0000003f3f3ff290 */ /* 0x000ff4000fffe03f */
[----:B-1----:R-:W-:Y:S11]  /*14e10*/  HMMA.1688.F32.TF32 R224, R116, R214, R224 ;  /* 0x000000d674e0723c */ /* 0x002ff600000810e0 */
[----:B------:R-:W-:Y:S11]  /*14e20*/  @!UPT UIADD3 URZ, URZ, URZ, URZ ;  /* 0x0000003f3f3ff290 */ /* 0x000ff6000fffe03f */
[----:B------:R-:W-:Y:S01]  /*14e30*/  @!UPT UIADD3 URZ, URZ, URZ, URZ ;  /* 0x0000003f3f3ff290 */ /* 0x000fe2000fffe03f */
[----:B------:R1:W-:Y:S04]  /*14e40*/  STL.64 [R1+0xd0], R224 ;  /* 0x0000d0e001007387 */ /* 0x0003e80000100a00 */
[----:B------:R2:W-:Y:S04]  /*14e50*/  STL.64 [R1+0xd8], R226 ;  /* 0x0000d8e201007387 */ /* 0x0005e80000100a00 */
[----:B-1----:R-:W3:Y:S04]  /*14e60*/  LDL.LU.64 R224, [R1+0x60] ;  /* 0x0000600001e07983 */ /* 0x002ee80000300a00 */
[----:B--2---:R-:W3:Y:S01]  /*14e70*/  LDL.LU.64 R226, [R1+0x68] ;  /* 0x0000680001e27983 */ /* 0x004ee20000300a00 */
[-C--:B----4-:R-:W-:Y:S03]  /*14e80*/  HMMA.1688.F32.TF32 R236, R120, R212.reuse, R108 ;  /* 0x000000d478ec723c */ /* 0x090fe6000008106c */
[----:B------:R-:W-:Y:S04]  /*14e90*/  LDS R108, [R2+0x30800] ;  /* 0x03080000026c7984 */ /* 0x000fe80000000800 */
[----:B------:R-:W-:Y:S01]  /*14ea0*/  LDS R110, [R2+0x30c00] ;  /* 0x030c0000026e7984 */ /* 0x000fe20000000800 */
[----:B------:R-:W-:Y:S03]  /*14eb0*/  HMMA.1688.F32.TF32 R232, R128, R212, R112 ;  /* 0x000000d480e8723c */ /* 0x000fe60000081070 */
[----:B------:R-:W-:Y:S04]  /*14ec0*/  LDS R109, [R0+0x30800] ;  /* 0x03080000006d7984 */ /* 0x000fe80000000800 */
[----:B------:R-:W1:Y:S04]  /*14ed0*/  LDS R111, [R0+0x30c00] ;  /* 0x030c0000006f7984 */ /* 0x000e680000000800 */
[----:B------:R-:W-:Y:S04]  /*14ee0*/  LDS R112, [R69+0x30880] ;  /* 0x0308800045707984 */ /* 0x000fe80000000800 */
[----:B------:R-:W-:Y:S04]  /*14ef0*/  LDS R114, [R69+0x30c80] ;  /* 0x030c800045727984 */ /* 0x000fe80000000800 */
[----:B------:R-:W-:Y:S04]  /*14f00*/  LDS R113, [R68+0x30880] ;  /* 0x0308800044717984 */ /* 0x000fe80000000800 */
[----:B------:R-:W2:Y:S04]  /*14f10*/  LDS R115, [R68+0x30c80] ;  /* 0x030c800044737984 */ /* 0x000ea80000000800 */
[----:B------:R-:W-:Y:S04]  /*14f20*/  LDS R68, [R2+0x30880] ;  /* 0x0308800002447984 */ /* 0x000fe80000000800 */
[----:B------:R-:W4:Y:S01]  /*14f30*/  LDS R69, [R0+0x30880] ;  /* 0x0308800000457984 */ /* 0x000f220000000800 */
[-C--:B-1----:R-:W-:Y:S08]  /*14f40*/  HMMA.1688.F32.TF32 R228, R108, R214.reuse, R228 ;  /* 0x000000d66ce4723c */ /* 0x082ff000000810e4 */
[-C--:B--2---:R-:W-:Y:S11]  /*14f50*/  HMMA.1688.F32.TF32 R232, R112, R214.reuse, R232 ;  /* 0x000000d670e8723c */ /* 0x084ff600000810e8 */
[----:B------:R-:W-:Y:S04]  /*14f60*/  @!UPT UIADD3 URZ, URZ, URZ, URZ ;  /* 0x0000003f3f3ff290 */ /* 0x000fe8000fffe03f */
[----:B------:R1:W-:Y:S04]  /*14f70*/  STL.64 [R1+0xe0], R228 ;  /* 0x0000e0e401007387 */ /* 0x0003e80000100a00 */
[----:B------:R2:W-:Y:S01]  /*14f80*/  STL.64 [R1+0xe8], R230 ;  /* 0x0000e8e601007387 */ /* 0x0005e20000100a00 */
[----:B----4-:R-:W-:Y:S03]  /*14f90*/  HMMA.1688.F32.TF32 R212, R68, R214, R236 ;  /* 0x000000d644d4723c */ /* 0x010fe600000810ec */
[----:B-1----:R-:W4:Y:S04]  /*14fa0*/  LDL.LU.64 R228, [R1+0x30] ;  /* 0x0000300001e47983 */ /* 0x002f280000300a00 */
[----:B--2---:R-:W4:Y:S04]  /*14fb0*/  LDL.LU.64 R230, [R1+0x38] ;  /* 0x0000380001e67983 */ /* 0x004f280000300a00 */
[----:B------:R1:W-:Y:S04]  /*14fc0*/  STL.64 [R1+0xc0], R232 ;  /* 0x0000c0e801007387 */ /* 0x0003e80000100a00 */
[----:B------:R2:W-:Y:S04]  /*14fd0*/  STL.64 [R1+0xc8], R234 ;  /* 0x0000c8ea01007387 */ /* 0x0005e80000100a00 */
[----:B-1----:R-:W4:Y:S04]  /*14fe0*/  LDL.LU.64 R232, [R1+0x50] ;  /* 0x0000500001e87983 */ /* 0x002f280000300a00 */
[----:B--2---:R-:W4:Y:S04]  /*14ff0*/  LDL.LU.64 R234, [R1+0x58] ;  /* 0x0000580001ea7983 */ /* 0x004f280000300a00 */
[----:B------:R-:W2:Y:S04]  /*15000*/  LDL.LU.64 R236, [R1+0x40] ;  /* 0x0000400001ec7983 */ /* 0x000ea80000300a00 */
[----:B------:R-:W2:Y:S01]  /*15010*/  LDL.LU.64 R238, [R1+0x48] ;  /* 0x0000480001ee7983 */ /* 0x000ea20000300a00 */
[-C--:B------:R-:W-:Y:S08]  /*15020*/  HMMA.1688.F32.TF32 R204, R132, R200.reuse, R204 ;  /* 0x000000c884cc723c */ /* 0x080ff000000810cc */
[----:B------:R-:W-:Y:S01]  /*15030*/  HMMA.1688.F32.TF32 R208, R124, R200, R208 ;  /* 0x000000c87cd0723c */ /* 0x000fe200000810d0 */
[----:B------:R-:W-:Y:S04]  /*15040*/  STL.64 [R1+0xb0], R212 ;  /* 0x0000b0d401007387 */ /* 0x000fe80000100a00 */
[----:B------:R-:W-:Y:S04]  /*15050*/  STL.64 [R1+0xb8], R214 ;  /* 0x0000b8d601007387 */ /* 0x000fe80000100a00 */
[----:B------:R-:W-:Y:S07]  /*15060*/  LDSM.16.M88.4 R212, [R3+0x2000] ;  /* 0x0020000003d4783b */ /* 0x000fee0000000200 */
[-C--:B------:R-:W-:Y:S08]  /*15070*/  HMMA.1688.F32.TF32 R204, R116, R202.reuse, R204 ;  /* 0x000000ca74cc723c */ /* 0x080ff000000810cc */
[----:B------:R-:W-:Y:S08]  /*15080*/  HMMA.1688.F32.TF32 R208, R108, R202, R208 ;  /* 0x000000ca6cd0723c */ /* 0x000ff000000810d0 */
[-C--:B------:R-:W-:Y:S08]  /*15090*/  HMMA.1688.F32.TF32 R216, R128, R200.reuse, R216 ;  /* 0x000000c880d8723c */ /* 0x080ff000000810d8 */
[----:B------:R-:W-:Y:S01]  /*150a0*/  HMMA.1688.F32.TF32 R220, R120, R200, R220 ;  /* 0x000000c878dc723c */ /* 0x000fe200000810dc */
[----:B------:R-:W-:Y:S04]  /*150b0*/  STL.64 [R1+0xa0], R204 ;  /* 0x0000a0cc01007387 */ /* 0x000fe80000100a00 */
[----:B------:R1:W-:Y:S04]  /*150c0*/  STL.64 [R1+0xa8], R206 ;  /* 0x0000a8ce01007387 */ /* 0x0003e80000100a00 */
[----:B------:R-:W-:Y:S04]  /*150d0*/  STL.64 [R1+0x90], R208 ;  /* 0x000090d001007387 */ /* 0x000fe80000100a00 */
[----:B------:R-:W-:Y:S04]  /*150e0*/  STL.64 [R1+0x98], R210 ;  /* 0x000098d201007387 */ /* 0x000fe80000100a00 */
[----:B------:R-:W1:Y:S02]  /*150f0*/  LDSM.16.M88.4 R208, [R3+0x3000] ;  /* 0x0030000003d0783b */ /* 0x000e640000000200 */
[-C--:B-1----:R-:W-:Y:S08]  /*15100*/  HMMA.1688.F32.TF32 R204, R112, R202.reuse, R216 ;  /* 0x000000ca70cc723c */ /* 0x082ff000000810d8 */
[----:B------:R-:W-:Y:S11]  /*15110*/  HMMA.1688.F32.TF32 R200, R68, R202, R220 ;  /* 0x000000ca44c8723c */ /* 0x000ff600000810dc */
[----:B------:R-:W-:Y:S04]  /*15120*/  @!UPT UIADD3 URZ, URZ, URZ, URZ ;  /* 0x0000003f3f3ff290 */ /* 0x000fe8000fffe03f */
[----:B------:R-:W-:Y:S04]  /*15130*/  STL.64 [R1+0x70], R204 ;  /* 0x000070cc01007387 */ /* 0x000fe80000100a00 */
[----:B------:R-:W-:Y:S04]  /*15140*/  STL.64 [R1+0x78], R206 ;  /* 0x000078ce01007387 */ /* 0x000fe80000100a00 */
[----:B------:R-:W-:Y:S04]  /*15150*/  STL.64 [R1+0x60], R200 ;  /* 0x000060c801007387 */ /* 0x000fe80000100a00 */
[----:B------:R1:W-:Y:S02]  /*15160*/  STL.64 [R1+0x68], R202 ;  /* 0x000068ca01007387 */ /* 0x0003e40000100a00 */
[-C--:B-1----:R-:W-:Y:S08]  /*15170*/  HMMA.1688.F32.TF32 R200, R120, R208.reuse, R76 ;  /* 0x000000d078c8723c */ /* 0x082ff0000008104c */
[-C--:B------:R-:W-:Y:S08]  /*15180*/  HMMA.1688.F32.TF32 R204, R132, R208.reuse, R248 ;  /* 0x000000d084cc723c */ /* 0x080ff000000810f8 */
[----:B------:R-:W-:Y:S08]  /*15190*/  HMMA.1688.F32.TF32 R220, R124, R208, R240 ;  /* 0x000000d07cdc723c */ /* 0x000ff000000810f0 */
[----:B---3--:R-:W-:Y:S11]  /*151a0*/  HMMA.1688.F32.TF32 R224, R132, R212, R224 ;  /* 0x000000d484e0723c */ /* 0x008ff600000810e0 */
[----:B------:R-:W-:Y:S11]  /*151b0*/  @!UPT UIADD3 URZ, URZ, URZ, URZ ;  /* 0x0000003f3f3ff290 */ /* 0x000ff6000fffe03f */
[----:B------:R-:W-:Y:S02]  /*151c0*/  @!UPT UIADD3 URZ, URZ, URZ, URZ ;  /* 0x0000003f3f3ff290 */ /* 0x000fe4000fffe03f */
[----:B------:R-:W-:Y:S08]  /*151d0*/  HMMA.1688.F32.TF32 R76, R116, R214, R224 ;  /* 0x000000d6744c723c */ /* 0x000ff000000810e0 */
[----:B------:R-:W-:Y:S11]  /*151e0*/  HMMA.1688.F32.TF32 R216, R128, R208, R244 ;  /* 0x000000d080d8723c */ /* 0x000ff600000810f4 */
[----:B------:R-:W-:Y:S04]  /*151f0*/  @!UPT UIADD3 URZ, URZ, URZ, URZ ;  /* 0x0000003f3f3ff290 */ /* 0x000fe8000fffe03f */
[----:B------:R-:W-:Y:S04]  /*15200*/  STL.64 [R1+0x50], R76 ;  /* 0x0000504c01007387 */ /* 0x000fe80000100a00 */
[----:B------:R-:W-:Y:S04]  /*15210*/  STL.64 [R1+0x58], R78 ;  /* 0x0000584e01007387 */ /* 0x000fe80000100a00 */
[----:B------:R-:W1:Y:S01]  /*15220*/  LDSM.16.M88.4 R76, [R3+0x4000] ;  /* 0x00400000034c783b */ /* 0x000e620000000200 */
[-C--:B------:R-:W-:Y:S08]  /*15230*/  HMMA.1688.F32.TF32 R204, R116, R210.reuse, R204 ;  /* 0x000000d274cc723c */ /* 0x080ff000000810cc */
[-C--:B------:R-:W-:Y:S08]  /*15240*/  HMMA.1688.F32.TF32 R220, R108, R210.reuse, R220 ;  /* 0x000000d26cdc723c */ /* 0x080ff000000810dc */
[-C--:B------:R-:W-:Y:S08]  /*15250*/  HMMA.1688.F32.TF32 R216, R112, R210.reuse, R216 ;  /* 0x000000d270d8723c */ /* 0x080ff000000810d8 */
[----:B------:R-:W-:Y:S01]  /*15260*/  HMMA.1688.F32.TF32 R208, R68, R210, R200 ;  /* 0x000000d244d0723c */ /* 0x000fe200000810c8 */
[----:B------:R-:W3:Y:S07]  /*15270*/  LDSM.16.M88.4 R200, [R3+0x5000] ;  /* 0x0050000003c8783b */ /* 0x000eee0000000200 */
[-C--:B-1----:R-:W-:Y:S01]  /*15280*/  HMMA.1688.F32.TF32 R144, R124, R76.reuse, R144 ;  /* 0x0000004c7c90723c */ /* 0x082fe20000081090 */
[----:B------:R-:W-:Y:S07]  /*15290*/  STL [R1+0x83c], R222 ;  /* 0x00083cde01007387 */ /* 0x000fee0000100800 */
[C---:B------:R-:W-:Y:S01]  /*152a0*/  HMMA.1688.F32.TF32 R148, R132.reuse, R76, R148 ;  /* 0x0000004c8494723c */ /* 0x040fe20000081094 */
[----:B------:R-:W-:Y:S04]  /*152b0*/  STL.64 [R1+0x40], R204 ;  /* 0x000040cc01007387 */ /* 0x000fe80000100a00 */
[----:B------:R3:W-:Y:S03]  /*152c0*/  STL.64 [R1+0x48], R206 ;  /* 0x000048ce01007387 */ /* 0x0007e60000100a00 */
[----:B---3--:R-:W-:Y:S08]  /*152d0*/  HMMA.1688.F32.TF32 R204, R132, R200, R164 ;  /* 0x000000c884cc723c */ /* 0x008ff000000810a4 */
[----:B------:R-:W-:Y:S01]  /*152e0*/  HMMA.1688.F32.TF32 R164, R108, R78, R144 ;  /* 0x0000004e6ca4723c */ /* 0x000fe20000081090 */
[----:B------:R-:W1:Y:S07]  /*152f0*/  LDSM.16.M88.4 R144, [R3+0x6000] ;  /* 0x006000000390783b */ /* 0x000e6e0000000200 */
[C---:B--2---:R-:W-:Y:S08]  /*15300*/  HMMA.1688.F32.TF32 R236, R128.reuse, R212, R236 ;  /* 0x000000d480ec723c */ /* 0x044ff000000810ec */
[----:B------:R-:W-:Y:S08]  /*15310*/  HMMA.1688.F32.TF32 R140, R128, R76, R140 ;  /* 0x0000004c808c723c */ /* 0x000ff0000008108c */
[----:B------:R-:W-:Y:S01]  /*15320*/  HMMA.1688.F32.TF32 R148, R116, R78, R148 ;  /* 0x0000004e7494723c */ /* 0x000fe20000081094 */
[----:B------:R-:W-:Y:S04]  /*15330*/  STL [R1+0x838], R223 ;  /* 0x000838df01007387 */ /* 0x000fe80000100800 */
[----:B------:R-:W-:Y:S03]  /*15340*/  STL [R1+0x834], R211 ;  /* 0x000834d301007387 */ /* 0x000fe60000100800 */
[----:B------:R-:W-:Y:S01]  /*15350*/  HMMA.1688.F32.TF32 R224, R112, R214, R236 ;  /* 0x000000d670e0723c */ /* 0x000fe200000810ec */
[----:B------:R-:W-:Y:S07]  /*15360*/  STL [R1+0x830], R167 ;  /* 0x000830a701007387 */ /* 0x000fee0000100800 */
[----:B------:R-:W-:Y:S07]  /*15370*/  HMMA.1688.F32.TF32 R236, R124, R200, R160 ;  /* 0x000000c87cec723c */ /* 0x000fee00000810a0 */
[----:B------:R-:W-:Y:S01]  /*15380*/  STL.64 [R1+0x30], R148 ;  /* 0x0000309401007387 */ /* 0x000fe20000100a00 */
[----:B------:R-:W-:Y:S03]  /*15390*/  HMMA.1688.F32.TF32 R160, R112, R78, R140 ;  /* 0x0000004e70a0723c */ /* 0x000fe6000008108c */
[----:B------:R2:W-:Y:S05]  /*153a0*/  STL.64 [R1+0x38], R150 ;  /* 0x0000389601007387 */ /* 0x0005ea0000100a00 */
[-C--:B-1----:R-:W-:Y:S08]  /*153b0*/  HMMA.1688.F32.TF32 R180, R132, R144.reuse, R180 ;  /* 0x0000009084b4723c */ /* 0x082ff000000810b4 */
[-C--:B--2---:R-:W-:Y:S08]  /*153c0*/  HMMA.1688.F32.TF32 R148, R124, R144.reuse, R176 ;  /* 0x000000907c94723c */ /* 0x084ff000000810b0 */
[-C--:B------:R-:W-:Y:S01]  /*153d0*/  HMMA.1688.F32.TF32 R140, R128, R144.reuse, R172 ;  /* 0x00000090808c723c */ /* 0x080fe200000810ac */
[----:B------:R-:W1:Y:S07]  /*153e0*/  LDSM.16.M88.4 R172, [R3+0x7000] ;  /* 0x0070000003ac783b */ /* 0x000e6e0000000200 */
[----:B------:R-:W-:Y:S08]  /*153f0*/  HMMA.1688.F32.TF32 R168, R120, R144, R168 ;  /* 0x0000009078a8723c */ /* 0x000ff000000810a8 */
[----:B----4-:R-:W-:Y:S08]  /*15400*/  HMMA.1688.F32.TF32 R232, R124, R212, R232 ;  /* 0x000000d47ce8723c */ /* 0x010ff000000810e8 */
[C---:B------:R-:W-:Y:S08]  /*15410*/  HMMA.1688.F32.TF32 R136, R120.reuse, R76, R136 ;  /* 0x0000004c7888723c */ /* 0x040ff00000081088 */
[----:B------:R-:W-:Y:S08]  /*15420*/  HMMA.1688.F32.TF32 R228, R120, R212, R228 ;  /* 0x000000d478e4723c */ /* 0x000ff000000810e4 */
[-C--:B------:R-:W-:Y:S08]  /*15430*/  HMMA.1688.F32.TF32 R176, R116, R146.reuse, R180 ;  /* 0x0000009274b0723c */ /* 0x080ff000000810b4 */
[-C--:B------:R-:W-:Y:S08]  /*15440*/  HMMA.1688.F32.TF32 R148, R108, R146.reuse, R148 ;  /* 0x000000926c94723c */ /* 0x080ff00000081094 */
[-C--:B------:R-:W-:Y:S08]  /*15450*/  HMMA.1688.F32.TF32 R140, R112, R146.reuse, R140 ;  /* 0x00000092708c723c */ /* 0x080ff0000008108c */
[----:B------:R-:W-:Y:S01]  /*15460*/  HMMA.1688.F32.TF32 R144, R68, R146, R168 ;  /* 0x000000924490723c */ /* 0x000fe200000810a8 */
[----:B------:R-:W2:Y:S07]  /*15470*/  LDSM.16.M88.4 R168, [R3+0x8000] ;  /* 0x0080000003a8783b */ /* 0x000eae0000000200 */
[----:B------:R-:W-:Y:S08]  /*15480*/  HMMA.1688.F32.TF32 R244, R108, R214, R232 ;  /* 0x000000d66cf4723c */ /* 0x000ff000000810e8 */
[----:B------:R-:W-:Y:S08]  /*15490*/  HMMA.1688.F32.TF32 R232, R128, R200, R156 ;  /* 0x000000c880e8723c */ /* 0x000ff0000008109c */
[C---:B------:R-:W-:Y:S08]  /*154a0*/  HMMA.1688.F32.TF32 R156, R68.reuse, R78, R136 ;  /* 0x0000004e449c723c */ /* 0x040ff00000081088 */
[----:B------:R-:W-:Y:S08]  /*154b0*/  HMMA.1688.F32.TF32 R212, R68, R214, R228 ;  /* 0x000000d644d4723c */ /* 0x000ff000000810e4 */
[----:B------:R-:W-:Y:S08]  /*154c0*/  HMMA.1688.F32.TF32 R136, R116, R202, R204 ;  /* 0x000000ca7488723c */ /* 0x000ff000000810cc */
[----:B------:R-:W-:Y:S08]  /*154d0*/  HMMA.1688.F32.TF32 R228, R120, R200, R152 ;  /* 0x000000c878e4723c */ /* 0x000ff00000081098 */
[-C--:B-1----:R-:W-:Y:S08]  /*154e0*/  HMMA.1688.F32.TF32 R196, R132, R172.reuse, R196 ;  /* 0x000000ac84c4723c */ /* 0x082ff000000810c4 */
[-C--:B------:R-:W-:Y:S08]  /*154f0*/  HMMA.1688.F32.TF32 R192, R124, R172.reuse, R192 ;  /* 0x000000ac7cc0723c */ /* 0x080ff000000810c0 */
[-C--:B------:R-:W-:Y:S08]  /*15500*/  HMMA.1688.F32.TF32 R188, R128, R172.reuse, R188 ;  /* 0x000000ac80bc723c */ /* 0x080ff000000810bc */
[----:B------:R-:W-:Y:S01]  /*15510*/  HMMA.1688.F32.TF32 R184, R120, R172, R184 ;  /* 0x000000ac78b8723c */ /* 0x000fe200000810b8 */
[----:B------:R-:W-:Y:S01]  /*15520*/  STL.64 [R1+0x20], R136 ;  /* 0x0000208801007387 */ /* 0x000fe20000100a00 */
[----:B------:R-:W-:-:S02]  /*15530*/  IMAD.MOV.U32 R222, RZ, RZ, R176 ;  /* 0x000000ffffde7224 */ /* 0x000fc400078e00b0 */
[----:B------:R-:W-:Y:S01]  /*15540*/  IMAD.MOV.U32 R223, RZ, RZ, R177 ;  /* 0x000000ffffdf7224 */ /* 0x000fe200078e00b1 */
[----:B------:R1:W-:Y:S01]  /*15550*/  STL.64 [R1+0x28], R138 ;  /* 0x0000288a01007387 */ /* 0x0003e20000100a00 */
[----:B------:R-:W-:Y:S02]  /*15560*/  IMAD.MOV.U32 R211, RZ, RZ, R178 ;  /* 0x000000ffffd37224 */ /* 0x000fe400078e00b2 */
[----:B------:R-:W-:Y:S01]  /*15570*/  HMMA.1688.F32.TF32 R152, R108, R202, R236 ;  /* 0x000000ca6c98723c */ /* 0x000fe200000810ec */
[----:B------:R-:W-:-:S07]  /*15580*/  IMAD.MOV.U32 R167, RZ, RZ, R179 ;  /* 0x000000ffffa77224 */ /* 0x000fce00078e00b3 */
[-C--:B------:R-:W-:Y:S01]  /*15590*/  HMMA.1688.F32.TF32 R76, R112, R202.reuse, R232 ;  /* 0x000000ca704c723c */ /* 0x080fe200000810e8 */
[----:B------:R-:W-:Y:S07]  /*155a0*/  LDSM.16.M88.4 R232, [R3+0xb000] ;  /* 0x00b0000003e8783b */ /* 0x000fee0000000200 */
[----:B-1----:R-:W-:Y:S08]  /*155b0*/  HMMA.1688.F32.TF32 R136, R68, R202, R228 ;  /* 0x000000ca4488723c */ /* 0x002ff000000810e4 */
[-C--:B--2---:R-:W-:Y:S08]  /*155c0*/  HMMA.1688.F32.TF32 R204, R132, R168.reuse, R16 ;  /* 0x000000a884cc723c */ /* 0x084ff00000081010 */
[-C--:B------:R-:W-:Y:S08]  /*155d0*/  HMMA.1688.F32.TF32 R200, R124, R168.reuse, R4 ;  /* 0x000000a87cc8723c */ /* 0x080ff00000081004 */
[-C--:B------:R-:W-:Y:S08]  /*155e0*/  HMMA.1688.F32.TF32 R180, R128, R168.reuse, R44 ;  /* 0x000000a880b4723c */ /* 0x080ff0000008102c */
[----:B------:R-:W-:Y:S08]  /*155f0*/  HMMA.1688.F32.TF32 R176, R120, R168, R36 ;  /* 0x000000a878b0723c */ /* 0x000ff00000081024 */
[-C--:B------:R-:W-:Y:S08]  /*15600*/  HMMA.1688.F32.TF32 R4, R116, R174.reuse, R196 ;  /* 0x000000ae7404723c */ /* 0x080ff000000810c4 */
[-C--:B------:R-:W-:Y:S08]  /*15610*/  HMMA.1688.F32.TF32 R16, R108, R174.reuse, R192 ;  /* 0x000000ae6c10723c */ /* 0x080ff000000810c0 */
[-C--:B------:R-:W-:Y:S08]  /*15620*/  HMMA.1688.F32.TF32 R36, R112, R174.reuse, R188 ;  /* 0x000000ae7024723c */ /* 0x080ff000000810bc */
[----:B------:R-:W-:Y:S01]  /*15630*/  HMMA.1688.F32.TF32 R44, R68, R174, R184 ;  /* 0x000000ae442c723c */ /* 0x000fe200000810b8 */
[----:B------:R-:W1:Y:S07]  /*15640*/  LDSM.16.M88.4 R172, [R3+0x9000] ;  /* 0x0090000003ac783b */ /* 0x000e6e0000000200 */
[-C--:B-1----:R-:W-:Y:S08]  /*15650*/  HMMA.1688.F32.TF32 R196, R132, R172.reuse, R20 ;  /* 0x000000ac84c4723c */ /* 0x082ff00000081014 */
[-C--:B------:R-:W-:Y:S08]  /*15660*/  HMMA.1688.F32.TF32 R192, R124, R172.reuse, R8 ;  /* 0x000000ac7cc0723c */ /* 0x080ff00000081008 */
[-C--:B------:R-:W-:Y:S08]  /*15670*/  HMMA.1688.F32.TF32 R188, R128, R172.reuse, R48 ;  /* 0x000000ac80bc723c */ /* 0x080ff00000081030 */
[----:B------:R-:W-:Y:S08]  /*15680*/  HMMA.1688.F32.TF32 R184, R120, R172, R32 ;  /* 0x000000ac78b8723c */ /* 0x000ff00000081020 */
[-C--:B------:R-:W-:Y:S08]  /*15690*/  HMMA.1688.F32.TF32 R8, R116, R170.reuse, R204 ;  /* 0x000000aa7408723c */ /* 0x080ff000000810cc */
[-C--:B------:R-:W-:Y:S08]  /*156a0*/  HMMA.1688.F32.TF32 R20, R108, R170.reuse, R200 ;  /* 0x000000aa6c14723c */ /* 0x080ff000000810c8 */
[-C--:B------:R-:W-:Y:S08]  /*156b0*/  HMMA.1688.F32.TF32 R32, R112, R170.reuse, R180 ;  /* 0x000000aa7020723c */ /* 0x080ff000000810b4 */
[----:B------:R-:W-:Y:S01]  /*156c0*/  HMMA.1688.F32.TF32 R48, R68, R170, R176 ;  /* 0x000000aa4430723c */ /* 0x000fe200000810b0 */
[----:B------:R-:W1:Y:S04]  /*156d0*/  LDSM.16.M88.4 R168, [R3+0xa000] ;  /* 0x00a0000003a8783b */ /* 0x000e680000000200 */
[----:B------:R-:W-:Y:S04]  /*156e0*/  STL [R1+0x82c], R4 ;  /* 0x00082c0401007387 */ /* 0x000fe80000100800 */
[----:B------:R2:W-:Y:S04]  /*156f0*/  STL [R1+0x828], R5 ;  /* 0x0008280501007387 */ /* 0x0005e80000100800 */
[----:B------:R-:W-:Y:S04]  /*15700*/  STL [R1+0x824], R6 ;  /* 0x0008240601007387 */ /* 0x000fe80000100800 */
[----:B------:R3:W-:Y:S04]  /*15710*/  STL [R1+0x820], R7 ;  /* 0x0008200701007387 */ /* 0x0007e80000100800 */
[----:B--2---:R-:W2:Y:S04]  /*15720*/  LDL.LU.64 R4, [R1+0x110] ;  /* 0x0001100001047983 */ /* 0x004ea80000300a00 */
[----:B---3--:R-:W2:Y:S01]  /*15730*/  LDL.LU.64 R6, [R1+0x118] ;  /* 0x0001180001067983 */ /* 0x008ea20000300a00 */
[----:B-1----:R-:W-:Y:S08]  /*15740*/  HMMA.1688.F32.TF32 R180, R124, R168, R12 ;  /* 0x000000a87cb4723c */ /* 0x002ff0000008100c */
[----:B------:R-:W-:Y:S08]  /*15750*/  HMMA.1688.F32.TF32 R12, R116, R174, R196 ;  /* 0x000000ae740c723c */ /* 0x000ff000000810c4 */
[----:B------:R-:W-:Y:S08]  /*15760*/  HMMA.1688.F32.TF32 R204, R132, R168, R24 ;  /* 0x000000a884cc723c */ /* 0x000ff00000081018 */
[----:B------:R-:W-:Y:S01]  /*15770*/  HMMA.1688.F32.TF32 R24, R108, R174, R192 ;  /* 0x000000ae6c18723c */ /* 0x000fe200000810c0 */
[----:B------:R-:W-:Y:S04]  /*15780*/  STL [R1+0x81c], R39 ;  /* 0x00081c2701007387 */ /* 0x000fe80000100800 */
[----:B------:R-:W-:Y:S04]  /*15790*/  STL [R1+0x818], R9 ;  /* 0x0008180901007387 */ /* 0x000fe80000100800 */
[----:B------:R-:W-:Y:S04]  /*157a0*/  STL [R1+0x814], R10 ;  /* 0x0008140a01007387 */ /* 0x000fe80000100800 */
[----:B------:R-:W-:Y:S04]  /*157b0*/  STL [R1+0x810], R11 ;  /* 0x0008100b01007387 */ /* 0x000fe80000100800 */
[----:B------:R-:W-:Y:S04]  /*157c0*/  STL [R1+0x80c], R51 ;  /* 0x00080c3301007387 */ /* 0x000fe80000100800 */
[----:B------:R-:W3:Y:S04]  /*157d0*/  LDL.LU.64 R196, [R1] ;  /* 0x0000000001c47983 */ /* 0x000ee80000300a00 */
[----:B------:R-:W3:Y:S04]  /*157e0*/  LDL.LU.64 R198, [R1+0x8] ;  /* 0x0000080001c67983 */ /* 0x000ee80000300a00 */
[----:B------:R-:W-:Y:S04]  /*157f0*/  STL [R1+0x7f8], R12 ;  /* 0x0007f80c01007387 */ /* 0x000fe80000100800 */
[----:B------:R1:W-:Y:S04]  /*15800*/  STL [R1+0x7f4], R13 ;  /* 0x0007f40d01007387 */ /* 0x0003e80000100800 */
[----:B------:R-:W-:Y:S04]  /*15810*/  STL [R1+0x7f0], R14 ;  /* 0x0007f00e01007387 */ /* 0x000fe80000100800 */
[----:B------:R4:W-:Y:S04]  /*15820*/  STL [R1+0x7ec], R15 ;  /* 0x0007ec0f01007387 */ /* 0x0009e80000100800 */
[----:B-1----:R-:W3:Y:S04]  /*15830*/  LDL.LU.64 R12, [R1+0x80] ;  /* 0x00008000010c7983 */ /* 0x002ee80000300a00 */
[----:B----4-:R-:W3:Y:S04]  /*15840*/  LDL.LU.64 R14, [R1+0x88] ;  /* 0x00008800010e7983 */ /* 0x010ee80000300a00 */
[----:B------:R-:W4:Y:S04]  /*15850*/  LDL.LU.64 R192, [R1+0x130] ;  /* 0x0001300001c07983 */ /* 0x000f280000300a00 */
[----:B------:R-:W4:Y:S04]  /*15860*/  LDL.LU.64 R194, [R1+0x138] ;  /* 0x0001380001c27983 */ /* 0x000f280000300a00 */
[----:B------:R-:W-:Y:S04]  /*15870*/  STL [R1+0x804], R24 ;  /* 0x0008041801007387 */ /* 0x000fe80000100800 */
[----:B------:R1:W-:Y:S04]  /*15880*/  STL [R1+0x800], R25 ;  /* 0x0008001901007387 */ /* 0x0003e80000100800 */
[----:B------:R-:W-:Y:S04]  /*15890*/  STL [R1+0x7fc], R26 ;  /* 0x0007fc1a01007387 */ /* 0x000fe80000100800 */
[----:B------:R1:W-:Y:S04]  /*158a0*/  STL [R1+0x7e8], R27 ;  /* 0x0007e81b01007387 */ /* 0x0003e80000100800 */
[----:B-1----:R-:W3:Y:S04]  /*158b0*/  LDL.LU.64 R24, [R1+0x100] ;  /* 0x0001000001187983 */ /* 0x002ee80000300a00 */
[----:B------:R-:W3:Y:S01]  /*158c0*/  LDL.LU.64 R26, [R1+0x108] ;  /* 0x00010800011a7983 */ /* 0x000ee20000300a00 */
[-C--:B------:R-:W-:Y:S08]  /*158d0*/  HMMA.1688.F32.TF32 R200, R128, R168.reuse, R52 ;  /* 0x000000a880c8723c */ /* 0x080ff00000081034 */
[----:B------:R-:W-:Y:S08]  /*158e0*/  HMMA.1688.F32.TF32 R176, R120, R168, R60 ;  /* 0x000000a878b0723c */ /* 0x000ff0000008103c */
[-C--:B------:R-:W-:Y:S08]  /*158f0*/  HMMA.1688.F32.TF32 R52, R112, R174.reuse, R188 ;  /* 0x000000ae7034723c */ /* 0x080ff000000810bc */
[----:B------:R-:W-:Y:S08]  /*15900*/  HMMA.1688.F32.TF32 R60, R68, R174, R184 ;  /* 0x000000ae443c723c */ /* 0x000ff000000810b8 */
[-C--:B------:R-:W-:Y:S08]  /*15910*/  HMMA.1688.F32.TF32 R184, R132, R232.reuse, R28 ;  /* 0x000000e884b8723c */ /* 0x080ff0000008101c */
        /* <DEDUP_REMOVED lines=8> */
[-C--:B-1----:R-:W-:Y:S01]  /*159a0*/  HMMA.1688.F32.TF32 R248, R128, R168.reuse, R80 ;  /* 0x000000a880f8723c */ /* 0x082fe20000081050 */
[----:B------:R-:W-:Y:S07]  /*159b0*/  LDSM.16.M88.4 R80, [R3+0xd000] ;  /* 0x00d000000350783b */ /* 0x000fee0000000200 */
[-C--:B------:R-:W-:Y:S01]  /*159c0*/  HMMA.1688.F32.TF32 R240, R124, R168.reuse, R84 ;  /* 0x000000a87cf0723c */ /* 0x080fe20000081054 */
[----:B------:R-:W2:Y:S07]  /*159d0*/  LDSM.16.M88.4 R84, [R3+0xe000] ;  /* 0x00e000000354783b */ /* 0x000eae0000000200 */
[----:B------:R-:W-:Y:S08]  /*159e0*/  HMMA.1688.F32.TF32 R236, R132, R168, R72 ;  /* 0x000000a884ec723c */ /* 0x000ff00000081048 */
[-C--:B------:R-:W-:Y:S08]  /*159f0*/  HMMA.1688.F32.TF32 R200, R116, R234.reuse, R184 ;  /* 0x000000ea74c8723c */ /* 0x080ff000000810b8 */
[-C--:B------:R-:W-:Y:S08]  /*15a00*/  HMMA.1688.F32.TF32 R204, R108, R234.reuse, R188 ;  /* 0x000000ea6ccc723c */ /* 0x080ff000000810bc */
[-C--:B------:R-:W-:Y:S08]  /*15a10*/  HMMA.1688.F32.TF32 R228, R112, R234.reuse, R228 ;  /* 0x000000ea70e4723c */ /* 0x080ff000000810e4 */
[----:B------:R-:W-:Y:S08]  /*15a20*/  HMMA.1688.F32.TF32 R232, R68, R234, R172 ;  /* 0x000000ea44e8723c */ /* 0x000ff000000810ac */
[-C--:B------:R-:W-:Y:S08]  /*15a30*/  HMMA.1688.F32.TF32 R236, R116, R170.reuse, R236 ;  /* 0x000000aa74ec723c */ /* 0x080ff000000810ec */
[----:B------:R-:W-:Y:S08]  /*15a40*/  HMMA.1688.F32.TF32 R240, R108, R170, R240 ;  /* 0x000000aa6cf0723c */ /* 0x000ff000000810f0 */
[----:B------:R-:W-:Y:S08]  /*15a50*/  HMMA.1688.F32.TF32 R96, R120, R168, R96 ;  /* 0x000000a87860723c */ /* 0x000ff00000081060 */
[----:B------:R-:W-:Y:S01]  /*15a60*/  HMMA.1688.F32.TF32 R248, R112, R170, R248 ;  /* 0x000000aa70f8723c */ /* 0x000fe200000810f8 */
[----:B------:R-:W-:Y:S07]  /*15a70*/  STL [R1+0x808], R55 ;  /* 0x0008083701007387 */ /* 0x000fee0000100800 */
[----:B--2---:R-:W-:Y:S01]  /*15a80*/  HMMA.1688.F32.TF32 R184, R128, R84, R4 ;  /* 0x0000005480b8723c */ /* 0x004fe20000081004 */
        /* <DEDUP_REMOVED lines=10> */
[----:B------:R1:W-:Y:S01]  /*15b30*/  STL [R1+0x7cc], R242 ;  /* 0x0007ccf201007387 */ /* 0x0003e20000100800 */
[----:B---3--:R-:W-:Y:S03]  /*15b40*/  HMMA.1688.F32.TF32 R72, R132, R80, R24 ;  /* 0x000000508448723c */ /* 0x008fe60000081018 */
[----:B------:R-:W-:Y:S04]  /*15b50*/  STL [R1+0x7b8], R243 ;  /* 0x0007b8f301007387 */ /* 0x000fe80000100800 */
[----:B------:R-:W-:Y:S11]  /*15b60*/  STL [R1+0x7b4], R250 ;  /* 0x0007b4fa01007387 */ /* 0x000ff60000100800 */
[----:B------:R-:W-:Y:S06]  /*15b70*/  @!UPT UIADD3 URZ, URZ, URZ, URZ ;  /* 0x0000003f3f3ff290 */ /* 0x000fec000fffe03f */
[----:B------:R-:W-:Y:S01]  /*15b80*/  HMMA.1688.F32.TF32 R4, R116, R82, R72 ;  /* 0x000000527404723c */ /* 0x000fe20000081048 */
[----:B------:R-:W-:Y:S07]  /*15b90*/  STL [R1+0x7b0], R251 ;  /* 0x0007b0fb01007387 */ /* 0x000fee0000100800 */
[----:B------:R-:W-:Y:S01]  /*15ba0*/  HMMA.1688.F32.TF32 R24, R68, R170, R96 ;  /* 0x000000aa4418723c */ /* 0x000fe20000081060 */
[----:B------:R2:W2:Y:S07]  /*15bb0*/  LDSM.16.M88.4 R168, [R3+0xf000] ;  /* 0x00f0000003a8783b */ /* 0x0004ae0000000200 */
[----:B------:R-:W-:Y:S01]  /*15bc0*/  HMMA.1688.F32.TF32 R96, R120, R84, R100 ;  /* 0x000000547860723c */ /* 0x000fe20000081064 */
[----:B------:R-:W3:Y:S04]  /*15bd0*/  LDL.LU.64 R100, [R1+0x160] ;  /* 0x0001600001647983 */ /* 0x000ee80000300a00 */
[----:B------:R-:W3:Y:S03]  /*15be0*/  LDL.LU.64 R102, [R1+0x168] ;  /* 0x0001680001667983 */ /* 0x000ee60000300a00 */
[----:B-1----:R-:W-:Y:S01]  /*15bf0*/  IMAD.MOV.U32 R242, RZ, RZ, R4 ;  /* 0x000000fffff27224 */ /* 0x002fe200078e0004 */
[----:B------:R-:W3:Y:S01]  /*15c00*/  LDL.LU.64 R72, [R1+0x140] ;  /* 0x0001400001487983 */ /* 0x000ee20000300a00 */
[----:B------:R-:W-:-:S02]  /*15c10*/  IMAD.MOV.U32 R236, RZ, RZ, R5 ;  /* 0x000000ffffec7224 */ /* 0x000fc400078e0005 */
[----:B------:R-:W-:Y:S01]  /*15c20*/  IMAD.MOV.U32 R237, RZ, RZ, R6 ;  /* 0x000000ffffed7224 */ /* 0x000fe200078e0006 */
[----:B------:R-:W3:Y:S01]  /*15c30*/  LDL.LU.64 R74, [R1+0x148] ;  /* 0x00014800014a7983 */ /* 0x000ee20000300a00 */
[----:B------:R-:W-:-:S03]  /*15c40*/  IMAD.MOV.U32 R238, RZ, RZ, R7 ;  /* 0x000000ffffee7224 */ /* 0x000fc600078e0007 */
[----:B------:R-:W3:Y:S04]  /*15c50*/  LDL.LU.64 R4, [R1+0x120] ;  /* 0x0001200001047983 */ /* 0x000ee80000300a00 */
[----:B------:R-:W3:Y:S01]  /*15c60*/  LDL.LU.64 R6, [R1+0x128] ;  /* 0x0001280001067983 */ /* 0x000ee20000300a00 */
[----:B----4-:R-:W-:Y:S03]  /*15c70*/  HMMA.1688.F32.TF32 R176, R132, R84, R192 ;  /* 0x0000005484b0723c */ /* 0x010fe600000810c0 */
[----:B--2---:R-:W2:Y:S04]  /*15c80*/  LDL R3, [R1+0x680] ;  /* 0x0006800001037983 */ /* 0x004ea80000100800 */
[----:B------:R-:W2:Y:S01]  /*15c90*/  LDL R195, [R1+0x1cc] ;  /* 0x0001cc0001c37983 */ /* 0x000ea20000100800 */
[C---:B------:R-:W-:Y:S08]  /*15ca0*/  HMMA.1688.F32.TF32 R172, R124.reuse, R80, R88 ;  /* 0x000000507cac723c */ /* 0x040ff00000081058 */
[----:B------:R-:W-:Y:S01]  /*15cb0*/  HMMA.1688.F32.TF32 R180, R124, R84, R12 ;  /* 0x000000547cb4723c */ /* 0x000fe2000008100c */
[----:B------:R-:W4:Y:S07]  /*15cc0*/  LDL.LU R85, [R1+0x1c8] ;  /* 0x0001c80001557983 */ /* 0x000f2e0000300800 */
[----:B------:R-:W-:Y:S08]  /*15cd0*/  HMMA.1688.F32.TF32 R88, R128, R80, R196 ;  /* 0x000000508058723c */ /* 0x000ff000000810c4 */
[----:B------:R-:W-:Y:S08]  /*15ce0*/  HMMA.1688.F32.TF32 R12, R108, R82, R172 ;  /* 0x000000526c0c723c */ /* 0x000ff000000810ac */
[C---:B------:R-:W-:Y:S08]  /*15cf0*/  HMMA.1688.F32.TF32 R92, R120.reuse, R80, R92 ;  /* 0x00000050785c723c */ /* 0x040ff0000008105c */
[-C--:B------:R-:W-:Y:S08]  /*15d00*/  HMMA.1688.F32.TF32 R104, R120, R168.reuse, R104 ;  /* 0x000000a87868723c */ /* 0x080ff00000081068 */
[----:B---3--:R-:W-:Y:S08]  /*15d10*/  HMMA.1688.F32.TF32 R124, R124, R168, R4 ;  /* 0x000000a87c7c723c */ /* 0x008ff00000081004 */
[----:B------:R-:W-:Y:S08]  /*15d20*/  HMMA.1688.F32.TF32 R4, R116, R86, R176 ;  /* 0x000000567404723c */ /* 0x000ff000000810b0 */
[-C--:B------:R-:W-:Y:S08]  /*15d30*/  HMMA.1688.F32.TF32 R128, R128, R168.reuse, R72 ;  /* 0x000000a88080723c */ /* 0x080ff00000081048 */
[----:B------:R-:W-:Y:S01]  /*15d40*/  HMMA.1688.F32.TF32 R132, R132, R168, R100 ;  /* 0x000000a88484723c */ /* 0x000fe20000081064 */
[----:B--2---:R-:W-:Y:S01]  /*15d50*/  IMAD R3, R195, 0x10000, R3 ;  /* 0x00010000c3037824 */ /* 0x004fe200078e0203 */
[----:B----4-:R-:W-:Y:S06]  /*15d60*/  LDS R84, [R85+0x31880] ;  /* 0x0318800055547984 */ /* 0x010fec0000000800 */
[----:B------:R-:W-:Y:S01]  /*15d70*/  HMMA.1688.F32.TF32 R88, R112, R82, R88 ;  /* 0x000000527058723c */ /* 0x000fe20000081058 */
[----:B------:R-:W-:Y:S01]  /*15d80*/  IMAD.MOV.U32 R239, RZ, RZ, R4 ;  /* 0x000000ffffef7224 */ /* 0x000fe200078e0004 */
[----:B------:R-:W-:Y:S01]  /*15d90*/  LDSM.16.M88.4 R100, [R3+0x2000] ;  /* 0x002000000364783b */ /* 0x000fe20000000200 */
[----:B------:R-:W-:-:S02]  /*15da0*/  IMAD.MOV.U32 R243, RZ, RZ, R5 ;  /* 0x000000fffff37224 */ /* 0x000fc400078e0005 */
[----:B------:R-:W-:Y:S02]  /*15db0*/  IMAD.MOV.U32 R250, RZ, RZ, R6 ;  /* 0x000000fffffa7224 */ /* 0x000fe400078e0006 */
[----:B------:R-:W-:Y:S02]  /*15dc0*/  IMAD.MOV.U32 R251, RZ, RZ, R7 ;  /* 0x000000fffffb7224 */ /* 0x000fe400078e0007 */
[----:B------:R-:W-:Y:S08]  /*15dd0*/  HMMA.1688.F32.TF32 R4, R112, R86, R184 ;  /* 0x000000567004723c */ /* 0x000ff000000810b8 */
[-C--:B------:R-:W-:Y:S01]  /*15de0*/  HMMA.1688.F32.TF32 R72, R116, R170.reuse, R132 ;  /* 0x000000aa7448723c */ /* 0x080fe20000081084 */
[----:B------:R-:W-:Y:S01]  /*15df0*/  IMAD.MOV.U32 R199, RZ, RZ, R24 ;  /* 0x000000ffffc77224 */ /* 0x000fe200078e0018 */
[----:B------:R-:W-:Y:S11]  /*15e00*/  LDSM.16.M88.4 R116, [R3] ;  /* 0x000000000374783b */ /* 0x000ff60000000200 */
[----:B------:R-:W-:Y:S03]  /*15e10*/  @!UPT UIADD3 URZ, URZ, URZ, URZ ;  /* 0x0000003f3f3ff290 */ /* 0x000fe6000fffe03f */
[----:B------:R-:W-:Y:S02]  /*15e20*/  IMAD.MOV.U32 R39, RZ, RZ, R4 ;  /* 0x000000ffff277224 */ /* 0x000fe400078e0004 */
[----:B------:R-:W-:Y:S02]  /*15e30*/  IMAD.MOV.U32 R9, RZ, RZ, R5 ;  /* 0x000000ffff097224 */ /* 0x000fe400078e0005 */
[----:B------:R-:W-:Y:S02]  /*15e40*/  IMAD.MOV.U32 R10, RZ, RZ, R6 ;  /* 0x000000ffff0a7224 */ /* 0x000fe400078e0006 */
[----:B------:R-:W-:Y:S02]  /*15e50*/  IMAD.MOV.U32 R11, RZ, RZ, R7 ;  /* 0x000000ffff0b7224 */ /* 0x000fe400078e0007 */
[----:B------:R-:W-:Y:S01]  /*15e60*/  HMMA.1688.F32.TF32 R4, R112, R170, R128 ;  /* 0x000000aa7004723c */ /* 0x000fe20000081080 */
[----:B------:R-:W-:Y:S04]  /*15e70*/  STL.64 [R1+0x1a0], R72 ;  /* 0x0001a04801007387 */ /* 0x000fe80000100a00 */
[----:B------:R1:W-:Y:S03]  /*15e80*/  STL.64 [R1+0x1a8], R74 ;  /* 0x0001a84a01007387 */ /* 0x0003e60000100a00 */
[----:B------:R-:W-:Y:S01]  /*15e90*/  HMMA.1688.F32.TF32 R80, R68, R82, R92 ;  /* 0x000000524450723c */ /* 0x000fe2000008105c */
[----:B------:R-:W-:Y:S01]  /*15ea0*/  IMAD.MOV.U32 R198, RZ, RZ, R25 ;  /* 0x000000ffffc67224 */ /* 0x000fe200078e0019 */
[----:B------:R-:W-:Y:S06]  /*15eb0*/  LDSM.16.M88.4 R112, [R3+0x1000] ;  /* 0x001000000370783b */ /* 0x000fec0000000200 */
[----:B-1----:R-:W-:Y:S08]  /*15ec0*/  HMMA.1688.F32.TF32 R72, R108, R170, R124 ;  /* 0x000000aa6c48723c */ /* 0x002ff0000008107c */
[----:B------:R-:W-:-:S02]  /*15ed0*/  IMAD.MOV.U32 R2, RZ, RZ, R7 ;  /* 0x000000ffff027224 */ /* 0x000fc400078e0007 */
[----:B------:R-:W-:Y:S02]  /*15ee0*/  IMAD.MOV.U32 R0, RZ, RZ, R6 ;  /* 0x000000ffff007224 */ /* 0x000fe400078e0006 */
[----:B------:R-:W-:Y:S01]  /*15ef0*/  IMAD.MOV.U32 R252, RZ, RZ, R5 ;  /* 0x000000fffffc7224 */ /* 0x000fe200078e0005 */
[----:B------:R1:W-:Y:S04]  /*15f00*/  STL [R1+0x190], R4 ;  /* 0x0001900401007387 */ /* 0x0003e80000100800 */
[----:B------:R-:W-:Y:S04]  /*15f10*/  STL [R1+0x7ac], R2 ;  /* 0x0007ac0201007387 */ /* 0x000fe80000100800 */
[----:B------:R-:W-:Y:S01]  /*15f20*/  STL [R1+0x7a8], R0 ;  /* 0x0007a80001007387 */ /* 0x000fe20000100800 */
[----:B-1----:R-:W-:Y:S03]  /*15f30*/  HMMA.1688.F32.TF32 R4, R108, R86, R180 ;  /* 0x000000566c04723c */ /* 0x002fe600000810b4 */
[----:B------:R-:W-:Y:S04]  /*15f40*/  STL [R1+0x7a4], R252 ;  /* 0x0007a4fc01007387 */ /* 0x000fe80000100800 */
[----:B------:R-:W2:Y:S04]  /*15f50*/  LDL.LU R109, [R1+0x1bc] ;  /* 0x0001bc00016d7983 */ /* 0x000ea80000300800 */
[----:B------:R-:W3:Y:S04]  /*15f60*/  LDL.LU R110, [R1+0x1c0] ;  /* 0x0001c000016e7983 */ /* 0x000ee80000300800 */
[----:B------:R-:W4:Y:S04]  /*15f70*/  LDL.LU R111, [R1+0x1c4] ;  /* 0x0001c400016f7983 */ /* 0x000f280000300800 */
[----:B------:R-:W3:Y:S04]  /*15f80*/  LDL.LU R172, [R1+0x50] ;  /* 0x0000500001ac7983 */ /* 0x000ee80000300800 */
        /* <DEDUP_REMOVED lines=35> */
[----:B------:R-:W-:-:S02]  /*161c0*/  IMAD.MOV.U32 R51, RZ, RZ, R4 ;  /* 0x000000ffff337224 */ /* 0x000fc400078e0004 */
[----:B------:R-:W-:Y:S02]  /*161d0*/  IMAD.MOV.U32 R55, RZ, RZ, R5 ;  /* 0x000000ffff377224 */ /* 0x000fe400078e0005 */
[----:B------:R-:W-:Y:S02]  /*161e0*/  IMAD.MOV.U32 R24, RZ, RZ, R6 ;  /* 0x000000ffff187224 */ /* 0x000fe400078e0006 */
[----:B------:R-:W-:Y:S02]  /*161f0*/  IMAD.MOV.U32 R25, RZ, RZ, R7 ;  /* 0x000000ffff197224 */ /* 0x000fe400078e0007 */
[----:B------:R-:W-:Y:S02]  /*16200*/  IMAD.MOV.U32 R196, RZ, RZ, R27 ;  /* 0x000000ffffc47224 */ /* 0x000fe400078e001b */
[----:B------:R-:W-:Y:S02]  /*16210*/  IMAD.MOV.U32 R235, RZ, RZ, R15 ;  /* 0x000000ffffeb7224 */ /* 0x000fe400078e000f */
[----:B------:R-:W-:-:S02]  /*16220*/  IMAD.MOV.U32 R4, RZ, RZ, R72 ;  /* 0x000000ffff047224 */ /* 0x000fc400078e0048 */
[----:B------:R-:W-:Y:S01]  /*16230*/  IMAD.MOV.U32 R5, RZ, RZ, R73 ;  /* 0x000000ffff057224 */ /* 0x000fe200078e0049 */
[----:B------:R-:W-:Y:S01]  /*16240*/  LDS R72, [R85+0x31000] ;  /* 0x0310000055487984 */ /* 0x000fe20000000800 */
[----:B------:R-:W-:Y:S02]  /*16250*/  IMAD.MOV.U32 R6, RZ, RZ, R74 ;  /* 0x000000ffff067224 */ /* 0x000fe400078e004a */
[----:B------:R-:W-:Y:S01]  /*16260*/  IMAD.MOV.U32 R7, RZ, RZ, R75 ;  /* 0x000000ffff077224 */ /* 0x000fe200078e004b */
[----:B------:R-:W-:Y:S01]  /*16270*/  LDS R74, [R85+0x31400] ;  /* 0x03140000554a7984 */ /* 0x000fe20000000800 */
[----:B------:R-:W-:Y:S02]  /*16280*/  IMAD.MOV.U32 R15, RZ, RZ, R88 ;  /* 0x000000ffff0f7224 */ /* 0x000fe400078e0058 */
[----:B------:R-:W-:Y:S01]  /*16290*/  IMAD.MOV.U32 R27, RZ, RZ, R89 ;  /* 0x000000ffff1b7224 */ /* 0x000fe200078e0059 */
[----:B------:R-:W-:Y:S01]  /*162a0*/  LDS R88, [R85+0x31080] ;  /* 0x0310800055587984 */ /* 0x000fe20000000800 */
[----:B------:R-:W-:-:S02]  /*162b0*/  IMAD.MOV.U32 R63, RZ, RZ, R90 ;  /* 0x000000ffff3f7224 */ /* 0x000fc400078e005a */
[----:B------:R-:W-:Y:S01]  /*162c0*/  IMAD.MOV.U32 R31, RZ, RZ, R91 ;  /* 0x000000ffff1f7224 */ /* 0x000fe200078e005b */
[----:B------:R-:W-:Y:S01]  /*162d0*/  LDS R90, [R85+0x31480] ;  /* 0x03148000555a7984 */ /* 0x000fe20000000800 */
[----:B------:R-:W-:Y:S02]  /*162e0*/  IMAD.MOV.U32 R197, RZ, RZ, R26 ;  /* 0x000000ffffc57224 */ /* 0x000fe400078e001a */
[----:B------:R-:W-:Y:S02]  /*162f0*/  IMAD.MOV.U32 R232, RZ, RZ, R12 ;  /* 0x000000ffffe87224 */ /* 0x000fe400078e000c */
[----:B------:R-:W-:Y:S02]  /*16300*/  IMAD.MOV.U32 R233, RZ, RZ, R13 ;  /* 0x000000ffffe97224 */ /* 0x000fe400078e000d */
[----:B------:R-:W-:Y:S02]  /*16310*/  IMAD.MOV.U32 R234, RZ, RZ, R14 ;  /* 0x000000ffffea7224 */ /* 0x000fe400078e000e */
[----:B------:R-:W-:-:S02]  /*16320*/  IMAD.MOV.U32 R26, RZ, RZ, R80 ;  /* 0x000000ffff1a7224 */ /* 0x000fc400078e0050 */
[----:B------:R-:W-:Y:S02]  /*16330*/  IMAD.MOV.U32 R12, RZ, RZ, R81 ;  /* 0x000000ffff0c7224 */ /* 0x000fe400078e0051 */
[----:B------:R-:W-:Y:S02]  /*16340*/  IMAD.MOV.U32 R13, RZ, RZ, R82 ;  /* 0x000000ffff0d7224 */ /* 0x000fe400078e0052 */
[----:B------:R-:W-:Y:S01]  /*16350*/  IMAD.MOV.U32 R14, RZ, RZ, R83 ;  /* 0x000000ffff0e7224 */ /* 0x000fe200078e0053 */
[C---:B------:R-:W-:Y:S01]  /*16360*/  HMMA.1688.F32.TF32 R96, R68.reuse, R86, R96 ;  /* 0x000000564460723c */ /* 0x040fe20000081060 */
[----:B------:R-:W-:Y:S07]  /*16370*/  LDS R86, [R85+0x31c80] ;  /* 0x031c800055567984 */ /* 0x000fee0000000800 */
[----:B------:R-:W-:Y:S11]  /*16380*/  HMMA.1688.F32.TF32 R68, R68, R170, R104 ;  /* 0x000000aa4444723c */ /* 0x000ff60000081068 */
[----:B------:R-:W-:Y:S04]  /*16390*/  @!UPT UIADD3 URZ, URZ, URZ, URZ ;  /* 0x0000003f3f3ff290 */ /* 0x000fe8000fffe03f */
[----:B------:R-:W-:Y:S04]  /*163a0*/  STL [R1+0x80], R96 ;  /* 0x0000806001007387 */ /* 0x000fe80000100800 */
[----:B--2---:R-:W-:Y:S04]  /*163b0*/  LDS R73, [R109+0x31000] ;  /* 0x031000006d497984 */ /* 0x004fe80000000800 */
[----:B------:R-:W1:Y:S04]  /*163c0*/  LDS R75, [R109+0x31400] ;  /* 0x031400006d4b7984 */ /* 0x000e680000000800 */
[----:B------:R-:W-:Y:S04]  /*163d0*/  LDS R89, [R109+0x31080] ;  /* 0x031080006d597984 */ /* 0x000fe80000000800 */
[----:B------:R-:W-:Y:S04]  /*163e0*/  LDS R91, [R109+0x31480] ;  /* 0x031480006d5b7984 */ /* 0x000fe80000000800 */
[----:B---3--:R-:W-:Y:S04]  /*163f0*/  LDS R80, [R110+0x31000] ;  /* 0x031000006e507984 */ /* 0x008fe80000000800 */
[----:B------:R-:W-:Y:S04]  /*16400*/  LDS R82, [R110+0x31400] ;  /* 0x031400006e527984 */ /* 0x000fe80000000800 */
[----:B----4-:R-:W-:Y:S04]  /*16410*/  LDS R81, [R111+0x31000] ;  /* 0x031000006f517984 */ /* 0x010fe80000000800 */
[----:B------:R-:W2:Y:S04]  /*16420*/  LDS R83, [R111+0x31400] ;  /* 0x031400006f537984 */ /* 0x000ea80000000800 */
[----:B------:R-:W-:Y:S04]  /*16430*/  STL.64 [R1+0x140], R68 ;  /* 0x0001404401007387 */ /* 0x000fe80000100a00 */
[----:B------:R-:W-:Y:S04]  /*16440*/  STL.64 [R1+0x148], R70 ;  /* 0x0001484601007387 */ /* 0x000fe80000100a00 */
[----:B------:R-:W-:Y:S01]  /*16450*/  LDS R92, [R110+0x31080] ;  /* 0x031080006e5c7984 */ /* 0x000fe20000000800 */
[----:B-1----:R-:W-:Y:S03]  /*16460*/  HMMA.1688.F32.TF32 R168, R72, R100, R172 ;  /* 0x0000006448a8723c */ /* 0x002fe600000810ac */
[----:B------:R-:W-:Y:S04]  /*16470*/  LDS R94, [R110+0x31480] ;  /* 0x031480006e5e7984 */ /* 0x000fe80000000800 */
[----:B------:R-:W-:Y:S04]  /*16480*/  LDS R93, [R111+0x31080] ;  /* 0x031080006f5d7984 */ /* 0x000fe80000000800 */
[----:B------:R-:W1:Y:S01]  /*16490*/  LDS R95, [R111+0x31480] ;  /* 0x031480006f5f7984 */ /* 0x000e620000000800 */
[----:B------:R-:W-:-:S02]  /*164a0*/  IMAD.MOV.U32 R2, RZ, RZ, R97 ;  /* 0x000000ffff027224 */ /* 0x000fc400078e0061 */
[----:B------:R-:W-:Y:S01]  /*164b0*/  IMAD.MOV.U32 R0, RZ, RZ, R98 ;  /* 0x000000ffff007224 */ /* 0x000fe200078e0062 */
[----:B------:R-:W-:Y:S01]  /*164c0*/  LDS R96, [R85+0x31800] ;  /* 0x0318000055607984 */ /* 0x000fe20000000800 */
[----:B------:R-:W-:-:S03]  /*164d0*/  IMAD.MOV.U32 R252, RZ, RZ, R99 ;  /* 0x000000fffffc7224 */ /* 0x000fc600078e0063 */
[----:B------:R-:W-:Y:S04]  /*164e0*/  LDS R98, [R85+0x31c00] ;  /* 0x031c000055627984 */ /* 0x000fe80000000800 */
[----:B------:R-:W-:Y:S01]  /*164f0*/  LDS R97, [R109+0x31800] ;  /* 0x031800006d617984 */ /* 0x000fe20000000800 */
[----:B--2---:R-:W-:Y:S03]  /*16500*/  HMMA.1688.F32.TF32 R172, R80, R100, R244 ;  /* 0x0000006450ac723c */ /* 0x004fe600000810f4 */
[----:B------:R-:W2:Y:S04]  /*16510*/  LDS R99, [R109+0x31c00] ;  /* 0x031c00006d637984 */ /* 0x000ea80000000800 */
[----:B------:R-:W-:Y:S01]  /*16520*/  LDS R68, [R110+0x31800] ;  /* 0x031800006e447984 */ /* 0x000fe20000000800 */
[----:B------:R-:W-:-:S02]  /*16530*/  IMAD.MOV.U32 R244, RZ, RZ, R222 ;  /* 0x000000fffff47224 */ /* 0x000fc400078e00de */
[----:B------:R-:W-:Y:S01]  /*16540*/  IMAD.MOV.U32 R245, RZ, RZ, R223 ;  /* 0x000000fffff57224 */ /* 0x000fe200078e00df */
[----:B------:R-:W-:Y:S01]  /*16550*/  LDS R70, [R110+0x31c00] ;  /* 0x031c00006e467984 */ /* 0x000fe20000000800 */
[----:B------:R-:W-:Y:S02]  /*16560*/  IMAD.MOV.U32 R246, RZ, RZ, R211 ;  /* 0x000000fffff67224 */ /* 0x000fe400078e00d3 */
[----:B------:R-:W-:Y:S01]  /*16570*/  IMAD.MOV.U32 R247, RZ, RZ, R167 ;  /* 0x000000fffff77224 */ /* 0x000fe200078e00a7 */
[----:B------:R-:W-:Y:S04]  /*16580*/  LDS R69, [R111+0x31800] ;  /* 0x031800006f457984 */ /* 0x000fe80000000800 */
[----:B------:R-:W3:Y:S04]  /*16590*/  LDS R71, [R111+0x31c00] ;  /* 0x031c00006f477984 */ /* 0x000ee80000000800 */
[----:B------:R-:W-:Y:S04]  /*165a0*/  LDS R85, [R109+0x31880] ;  /* 0x031880006d557984 */ /* 0x000fe80000000800 */
[----:B------:R-:W2:Y:S04]  /*165b0*/  LDS R87, [R109+0x31c80] ;  /* 0x031c80006d577984 */ /* 0x000ea80000000800 */
[----:B------:R-:W-:Y:S04]  /*165c0*/  LDS R104, [R110+0x31880] ;  /* 0x031880006e687984 */ /* 0x000fe80000000800 */
[----:B------:R-:W-:Y:S04]  /*165d0*/  LDS R106, [R110+0x31c80] ;  /* 0x031c80006e6a7984 */ /* 0x000fe80000000800 */
[----:B------:R-:W-:Y:S04]  /*165e0*/  LDS R105, [R111+0x31880] ;  /* 0x031880006f697984 */ /* 0x000fe80000000800 */
[----:B------:R-:W1:Y:S01]  /*165f0*/  LDS R107, [R111+0x31c80] ;  /* 0x031c80006f6b7984 */ /* 0x000e620000000800 */
[-C--:B------:R-:W-:Y:S03]  /*16600*/  HMMA.1688.F32.TF32 R124, R72, R116.reuse, R128 ;  /* 0x00000074487c723c */ /* 0x080fe60000081080 */
[----:B------:R-:W-:Y:S05]  /*16610*/  LDSM.16.M88.4 R108, [R3+0x3000] ;  /* 0x00300000036c783b */ /* 0x000fea0000000200 */
[-C--:B------:R-:W-:Y:S01]  /*16620*/  HMMA.1688.F32.TF32 R128, R88, R116.reuse, R184 ;  /* 0x000000745880723c */ /* 0x080fe200000810b8 */
        /* <DEDUP_REMOVED lines=8> */
[-C--:B------:R-:W-:Y:S08]  /*166b0*/  HMMA.1688.F32.TF32 R132, R80, R116.reuse, R132 ;  /* 0x000000745084723c */ /* 0x080ff00000081084 */
[----:B-1----:R-:W-:Y:S08]  /*166c0*/  HMMA.1688.F32.TF32 R192, R92, R116, R192 ;  /* 0x000000745cc0723c */ /* 0x002ff000000810c0 */
[-C--:B--2---:R-:W-:Y:S08]  /*166d0*/  HMMA.1688.F32.TF32 R124, R96, R118.reuse, R124 ;  /* 0x00000076607c723c */ /* 0x084ff0000008107c */
[-C--:B---3--:R-:W-:Y:S08]  /*166e0*/  HMMA.1688.F32.TF32 R132, R68, R118.reuse, R132 ;  /* 0x000000764484723c */ /* 0x088ff00000081084 */
[-C--:B------:R-:W-:Y:S08]  /*166f0*/  HMMA.1688.F32.TF32 R128, R84, R118.reuse, R128 ;  /* 0x000000765480723c */ /* 0x080ff00000081080 */
[----:B------:R-:W-:Y:S01]  /*16700*/  HMMA.1688.F32.TF32 R116, R104, R118, R192 ;  /* 0x000000766874723c */ /* 0x000fe200000810c0 */
[----:B------:R1:W-:Y:S04]  /*16710*/  STL.64 [R1+0xc0], R124 ;  /* 0x0000c07c01007387 */ /* 0x0003e80000100a00 */
[----:B------:R2:W-:Y:S03]  /*16720*/  STL.64 [R1+0xc8], R126 ;  /* 0x0000c87e01007387 */ /* 0x0005e60000100a00 */
[----:B------:R-:W-:Y:S01]  /*16730*/  HMMA.1688.F32.TF32 R120, R72, R112, R120 ;  /* 0x000000704878723c */ /* 0x000fe20000081078 */
[----:B-1----:R-:W3:Y:S04]  /*16740*/  LDL.LU R124, [R1+0x30] ;  /* 0x00003000017c7983 */ /* 0x002ee80000300800 */
[----:B------:R-:W3:Y:S04]  /*16750*/  LDL.LU R125, [R1+0x34] ;  /* 0x00003400017d7983 */ /* 0x000ee80000300800 */
[----:B--2---:R-:W3:Y:S04]  /*16760*/  LDL.LU R126, [R1+0x38] ;  /* 0x00003800017e7983 */ /* 0x004ee80000300800 */
[----:B------:R-:W3:Y:S04]  /*16770*/  LDL.LU R127, [R1+0x3c] ;  /* 0x00003c00017f7983 */ /* 0x000ee80000300800 */
[----:B------:R-:W-:Y:S04]  /*16780*/  STL.64 [R1+0xb0], R132 ;  /* 0x0000b08401007387 */ /* 0x000fe80000100a00 */
[----:B------:R-:W-:Y:S04]  /*16790*/  STL.64 [R1+0xb8], R134 ;  /* 0x0000b88601007387 */ /* 0x000fe80000100a00 */
[----:B------:R-:W2:Y:S04]  /*167a0*/  LDL.LU R192, [R1+0x20] ;  /* 0x0000200001c07983 */ /* 0x000ea80000300800 */
[----:B------:R-:W-:Y:S04]  /*167b0*/  STL.64 [R1+0xa0], R128 ;  /* 0x0000a08001007387 */ /* 0x000fe80000100a00 */
[----:B------:R-:W-:Y:S04]  /*167c0*/  STL.64 [R1+0xa8], R130 ;  /* 0x0000a88201007387 */ /* 0x000fe80000100a00 */
[----:B------:R-:W-:Y:S04]  /*167d0*/  STL.64 [R1+0x70], R116 ;  /* 0x0000707401007387 */ /* 0x000fe80000100a00 */
[----:B------:R-:W-:Y:S04]  /*167e0*/  STL.64 [R1+0x78], R118 ;  /* 0x0000787601007387 */ /* 0x000fe80000100a00 */
[----:B------:R-:W1:Y:S01]  /*167f0*/  LDSM.16.M88.4 R116, [R3+0x4000] ;  /* 0x004000000374783b */ /* 0x000e620000000200 */
[----:B------:R-:W-:Y:S03]  /*16800*/  HMMA.1688.F32.TF32 R120, R96, R114, R120 ;  /* 0x000000726078723c */ /* 0x000fe60000081078 */
[----:B------:R-:W2:Y:S04]  /*16810*/  LDL.LU R193, [R1+0x24] ;  /* 0x0000240001c17983 */ /* 0x000ea80000300800 */
[----:B------:R-:W2:Y:S01]  /*16820*/  LDL.LU R194, [R1+0x28] ;  /* 0x0000280001c27983 */ /* 0x000ea20000300800 */
[-C--:B------:R-:W-:Y:S03]  /*16830*/  HMMA.1688.F32.TF32 R176, R80, R112.reuse, R176 ;  /* 0x0000007050b0723c */ /* 0x080fe600000810b0 */
[----:B------:R-:W2:Y:S05]  /*16840*/  LDL.LU R195, [R1+0x2c] ;  /* 0x00002c0001c37983 */ /* 0x000eaa0000300800 */
[-C--:B------:R-:W-:Y:S08]  /*16850*/  HMMA.1688.F32.TF32 R180, R88, R112.reuse, R180 ;  /* 0x0000007058b4723c */ /* 0x080ff000000810b4 */
[C---:B------:R-:W-:Y:S01]  /*16860*/  HMMA.1688.F32.TF32 R188, R92.reuse, R112, R188 ;  /* 0x000000705cbc723c */ /* 0x040fe200000810bc */
[----:B------:R-:W-:Y:S04]  /*16870*/  STL.64 [R1+0xf0], R120 ;  /* 0x0000f07801007387 */ /* 0x000fe80000100a00 */
[----:B------:R1:W-:Y:S03]  /*16880*/  STL.64 [R1+0xf8], R122 ;  /* 0x0000f87a01007387 */ /* 0x0003e60000100a00 */
[----:B-1----:R-:W-:Y:S08]  /*16890*/  HMMA.1688.F32.TF32 R132, R92, R116, R156 ;  /* 0x000000745c84723c */ /* 0x002ff0000008109c */
[-C--:B------:R-:W-:Y:S08]  /*168a0*/  HMMA.1688.F32.TF32 R156, R84, R114.reuse, R180 ;  /* 0x00000072549c723c */ /* 0x080ff000000810b4 */
[----:B------:R-:W-:Y:S08]  /*168b0*/  HMMA.1688.F32.TF32 R120, R104, R114, R188 ;  /* 0x000000726878723c */ /* 0x000ff000000810bc */
[-C--:B------:R-:W-:Y:S08]  /*168c0*/  HMMA.1688.F32.TF32 R224, R88, R100.reuse, R224 ;  /* 0x0000006458e0723c */ /* 0x080ff000000810e0 */
[----:B------:R-:W-:Y:S08]  /*168d0*/  HMMA.1688.F32.TF32 R212, R92, R100, R212 ;  /* 0x000000645cd4723c */ /* 0x000ff000000810d4 */
[----:B------:R-:W-:Y:S08]  /*168e0*/  HMMA.1688.F32.TF32 R216, R88, R108, R216 ;  /* 0x0000006c58d8723c */ /* 0x000ff000000810d8 */
[----:B----4-:R-:W-:Y:S08]  /*168f0*/  HMMA.1688.F32.TF32 R128, R80, R116, R164 ;  /* 0x000000745080723c */ /* 0x010ff000000810a4 */
[----:B------:R-:W-:Y:S01]  /*16900*/  HMMA.1688.F32.TF32 R164, R68, R114, R176 ;  /* 0x0000007244a4723c */ /* 0x000fe200000810b0 */
[----:B------:R-:W1:Y:S11]  /*16910*/  LDSM.16.M88.4 R112, [R3+0x5000] ;  /* 0x005000000370783b */ /* 0x000e760000000200 */
[----:B------:R-:W-:Y:S11]  /*16920*/  @!UPT UIADD3 URZ, URZ, URZ, URZ ;  /* 0x0000003f3f3ff290 */ /* 0x000ff6000fffe03f */
[----:B------:R-:W-:Y:S04]  /*16930*/  STL.64 [R1+0xe0], R164 ;  /* 0x0000e0a401007387 */ /* 0x000fe80000100a00 */
[----:B------:R-:W-:Y:S04]  /*16940*/  STL.64 [R1+0xe8], R166 ;  /* 0x0000e8a601007387 */ /* 0x000fe80000100a00 */
[----:B------:R-:W-:Y:S04]  /*16950*/  STL.64 [R1+0xd0], R156 ;  /* 0x0000d09c01007387 */ /* 0x000fe80000100a00 */
[----:B------:R1:W-:Y:S02]  /*16960*/  STL.64 [R1+0xd8], R158 ;  /* 0x0000d89e01007387 */ /* 0x0003e40000100a00 */
[----:B-1----:R-:W-:Y:S08]  /*16970*/  HMMA.1688.F32.TF32 R156, R88, R112, R76 ;  /* 0x00000070589c723c */ /* 0x002ff0000008104c */
[-C--:B------:R-:W-:Y:S08]  /*16980*/  HMMA.1688.F32.TF32 R76, R96, R102.reuse, R168 ;  /* 0x00000066604c723c */ /* 0x080ff000000810a8 */
[----:B------:R-:W-:Y:S01]  /*16990*/  HMMA.1688.F32.TF32 R168, R68, R102, R172 ;  /* 0x0000006644a8723c */ /* 0x000fe200000810ac */
[----:B------:R-:W-:Y:S04]  /*169a0*/  STL.64 [R1+0x90], R120 ;  /* 0x0000907801007387 */ /* 0x000fe80000100a00 */
[----:B------:R1:W-:Y:S03]  /*169b0*/  STL.64 [R1+0x98], R122 ;  /* 0x0000987a01007387 */ /* 0x0003e60000100a00 */
[----:B------:R-:W-:Y:S07]  /*169c0*/  HMMA.1688.F32.TF32 R184, R72, R108, R184 ;  /* 0x0000006c48b8723c */ /* 0x000fee00000810b8 */
[----:B------:R-:W-:Y:S01]  /*169d0*/  STL.64 [R1+0x60], R76 ;  /* 0x0000604c01007387 */ /* 0x000fe20000100a00 */
[----:B-1----:R-:W-:Y:S03]  /*169e0*/  HMMA.1688.F32.TF32 R120, R92, R112, R136 ;  /* 0x000000705c78723c */ /* 0x002fe60000081088 */
[----:B------:R1:W-:Y:S05]  /*169f0*/  STL.64 [R1+0x68], R78 ;  /* 0x0000684e01007387 */ /* 0x0003ea0000100a00 */
[-C--:B------:R-:W-:Y:S08]  /*16a00*/  HMMA.1688.F32.TF32 R136, R84, R102.reuse, R224 ;  /* 0x000000665488723c */ /* 0x080ff000000810e0 */
[----:B-1----:R-:W-:Y:S01]  /*16a10*/  HMMA.1688.F32.TF32 R76, R104, R102, R212 ;  /* 0x00000066684c723c */ /* 0x002fe200000810d4 */
[----:B------:R-:W-:Y:S07]  /*16a20*/  STL.64 [R1+0x50], R168 ;  /* 0x000050a801007387 */ /* 0x000fee0000100a00 */
[----:B------:R-:W-:Y:S01]  /*16a30*/  HMMA.1688.F32.TF32 R220, R80, R108, R220 ;  /* 0x0000006c50dc723c */ /* 0x000fe200000810dc */
[----:B------:R-:W-:Y:S04]  /*16a40*/  STL.64 [R1+0x58], R170 ;  /* 0x000058aa01007387 */ /* 0x000fe80000100a00 */
[----:B------:R-:W1:Y:S04]  /*16a50*/  LDSM.16.M88.4 R168, [R3+0x6000] ;  /* 0x0060000003a8783b */ /* 0x000e680000000200 */
[----:B------:R-:W-:Y:S04]  /*16a60*/  STL.64 [R1+0x40], R136 ;  /* 0x0000408801007387 */ /* 0x000fe80000100a00 */
[----:B------:R4:W-:Y:S04]  /*16a70*/  STL.64 [R1+0x48], R138 ;  /* 0x0000488a01007387 */ /* 0x0009e80000100a00 */
[----:B------:R-:W-:Y:S04]  /*16a80*/  STL.64 [R1+0x30], R76 ;  /* 0x0000304c01007387 */ /* 0x000fe80000100a00 */
[----:B------:R1:W-:Y:S01]  /*16a90*/  STL.64 [R1+0x38], R78 ;  /* 0x0000384e01007387 */ /* 0x0003e20000100a00 */
[----:B----4-:R-:W-:Y:S08]  /*16aa0*/  HMMA.1688.F32.TF32 R136, R96, R110, R184 ;  /* 0x0000006e6088723c */ /* 0x010ff000000810b8 */
[----:B------:R-:W-:Y:S08]  /*16ab0*/  HMMA.1688.F32.TF32 R160, R88, R116, R160 ;  /* 0x0000007458a0723c */ /* 0x000ff000000810a0 */
[----:B------:R-:W-:Y:S01]  /*16ac0*/  HMMA.1688.F32.TF32 R152, R80, R112, R152 ;  /* 0x000000705098723c */ /* 0x000fe20000081098 */
[----:B------:R-:W-:Y:S01]  /*16ad0*/  IMAD.MOV.U32 R212, RZ, RZ, R15 ;  /* 0x000000ffffd47224 */ /* 0x000fe200078e000f */
[----:B------:R-:W4:Y:S06]  /*16ae0*/  LDSM.16.M88.4 R184, [R3+0x7000] ;  /* 0x0070000003b8783b */ /* 0x000f2c0000000200 */
[----:B-1----:R-:W-:Y:S01]  /*16af0*/  HMMA.1688.F32.TF32 R76, R68, R110, R220 ;  /* 0x0000006e444c723c */ /* 0x002fe200000810dc */
[----:B------:R-:W-:Y:S04]  /*16b00*/  STL.64 [R1+0x20], R136 ;  /* 0x0000208801007387 */ /* 0x000fe80000100a00 */
[----:B------:R1:W-:Y:S02]  /*16b10*/  STL.64 [R1+0x28], R138 ;  /* 0x0000288a01007387 */ /* 0x0003e40000100a00 */
[----:B------:R-:W-:-:S02]  /*16b20*/  IMAD.MOV.U32 R220, RZ, RZ, R4 ;  /* 0x000000ffffdc7224 */ /* 0x000fc400078e0004 */
[----:B------:R-:W3:Y:S01]  /*16b30*/  LDL.LU R4, [R1+0x82c] ;  /* 0x00082c0001047983 */ /* 0x000ee20000300800 */
[----:B------:R-:W-:Y:S01]  /*16b40*/  IMAD.MOV.U32 R221, RZ, RZ, R5 ;  /* 0x000000ffffdd7224 */ /* 0x000fe200078e0005 */
[----:B------:R-:W-:Y:S01]  /*16b50*/  HMMA.1688.F32.TF32 R180, R72, R168, R244 ;  /* 0x000000a848b4723c */ /* 0x000fe200000810f4 */
[----:B------:R-:W-:Y:S02]  /*16b60*/  IMAD.MOV.U32 R222, RZ, RZ, R6 ;  /* 0x000000ffffde7224 */ /* 0x000fe400078e0006 */
[----:B------:R-:W-:-:S05]  /*16b70*/  IMAD.MOV.U32 R223, RZ, RZ, R7 ;  /* 0x000000ffffdf7224 */ /* 0x000fca00078e0007 */
[----:B------:R-:W-:Y:S04]  /*16b80*/  HMMA.1688.F32.TF32 R244, R84, R110, R216 ;  /* 0x0000006e54f4723c */ /* 0x000fe800000810d8 */
[----:B------:R-:W-:Y:S04]  /*16b90*/  STL.64 [R1+0x10], R76 ;  /* 0x0000104c01007387 */ /* 0x000fe80000100a00 */
[----:B------:R1:W-:Y:S01]  /*16ba0*/  STL.64 [R1+0x18], R78 ;  /* 0x0000184e01007387 */ /* 0x0003e20000100a00 */
[----:B------:R-:W-:-:S03]  /*16bb0*/  IMAD.MOV.U32 R216, RZ, RZ, R39 ;  /* 0x000000ffffd87224 */ /* 0x000fc600078e0027 */
[----:B------:R-:W3:Y:S04]  /*16bc0*/  LDL.LU R5, [R1+0x828] ;  /* 0x0008280001057983 */ /* 0x000ee80000300800 */
[----:B------:R-:W3:Y:S04]  /*16bd0*/  LDL.LU R6, [R1+0x824] ;  /* 0x0008240001067983 */ /* 0x000ee80000300800 */
[----:B------:R-:W3:Y:S04]  /*16be0*/  LDL.LU R7, [R1+0x820] ;  /* 0x0008200001077983 */ /* 0x000ee80000300800 */
[----:B------:R-:W3:Y:S01]  /*16bf0*/  LDL.LU R39, [R1+0x81c] ;  /* 0x00081c0001277983 */ /* 0x000ee20000300800 */
[----:B------:R-:W-:Y:S01]  /*16c00*/  IMAD.MOV.U32 R217, RZ, RZ, R9 ;  /* 0x000000ffffd97224 */ /* 0x000fe200078e0009 */
[----:B-1----:R-:W-:Y:S01]  /*16c10*/  HMMA.1688.F32.TF32 R136, R104, R118, R132 ;  /* 0x000000766888723c */ /* 0x002fe20000081084 */
[----:B------:R-:W-:Y:S01]  /*16c20*/  IMAD.MOV.U32 R218, RZ, RZ, R10 ;  /* 0x000000ffffda7224 */ /* 0x000fe200078e000a */
[----:B------:R-:W3:Y:S01]  /*16c30*/  LDL.LU R9, [R1+0x818] ;  /* 0x0008180001097983 */ /* 0x000ee20000300800 */
[----:B------:R-:W-:-:S03]  /*16c40*/  IMAD.MOV.U32 R219, RZ, RZ, R11 ;  /* 0x000000ffffdb7224 */ /* 0x000fc600078e000b */
[----:B------:R-:W3:Y:S01]  /*16c50*/  LDL.LU R10, [R1+0x814] ;  /* 0x00081400010a7983 */ /* 0x000ee20000300800 */
[----:B------:R-:W-:Y:S01]  /*16c60*/  IMAD.MOV.U32 R132, RZ, RZ, R51 ;  /* 0x000000ffff847224 */ /* 0x000fe200078e0033 */
[----:B------:R-:W-:Y:S01]  /*16c70*/  HMMA.1688.F32.TF32 R172, R88, R168, R140 ;  /* 0x000000a858ac723c */ /* 0x000fe2000008108c */
[----:B------:R-:W-:Y:S01]  /*16c80*/  IMAD.MOV.U32 R133, RZ, RZ, R55 ;  /* 0x000000ffff857224 */ /* 0x000fe200078e0037 */
[----:B------:R-:W3:Y:S01]  /*16c90*/  LDL.LU R11, [R1+0x810] ;  /* 0x00081000010b7983 */ /* 0x000ee20000300800 */
[----:B------:R-:W-:-:S03]  /*16ca0*/  IMAD.MOV.U32 R134, RZ, RZ, R24 ;  /* 0x000000ffff867224 */ /* 0x000fc600078e0018 */
[----:B------:R-:W3:Y:S02]  /*16cb0*/  LDL.LU R51, [R1+0x80c] ;  /* 0x00080c0001337983 */ /* 0x000ee40000300800 */
[----:B------:R-:W-:Y:S01]  /*16cc0*/  HMMA.1688.F32.TF32 R140, R84, R118, R160 ;  /* 0x00000076548c723c */ /* 0x000fe200000810a0 */
[----:B------:R-:W-:Y:S01]  /*16cd0*/  IMAD.MOV.U32 R135, RZ, RZ, R25 ;  /* 0x000000ffff877224 */ /* 0x000fe200078e0019 */
[----:B------:R-:W3:Y:S04]  /*16ce0*/  LDL.LU R55, [R1+0x808] ;  /* 0x0008080001377983 */ /* 0x000ee80000300800 */
[----:B------:R-:W3:Y:S02]  /*16cf0*/  LDL.LU R24, [R1+0x804] ;  /* 0x0008040001187983 */ /* 0x000ee40000300800 */
[-C--:B------:R-:W-:Y:S02]  /*16d00*/  HMMA.1688.F32.TF32 R160, R68, R114.reuse, R152 ;  /* 0x0000007244a0723c */ /* 0x080fe40000081098 */
[----:B------:R-:W3:Y:S06]  /*16d10*/  LDL.LU R25, [R1+0x800] ;  /* 0x0008000001197983 */ /* 0x000eec0000300800 */
[----:B------:R-:W-:Y:S01]  /*16d20*/  HMMA.1688.F32.TF32 R152, R104, R114, R120 ;  /* 0x000000726898723c */ /* 0x000fe20000081078 */
[----:B------:R-:W-:-:S06]  /*16d30*/  IMAD.MOV.U32 R213, RZ, RZ, R27 ;  /* 0x000000ffffd57224 */ /* 0x000fcc00078e001b */
[----:B------:R-:W-:Y:S02]  /*16d40*/  IMAD.MOV.U32 R120, RZ, RZ, R26 ;  /* 0x000000ffff787224 */ /* 0x000fe400078e001a */
[----:B------:R-:W3:Y:S01]  /*16d50*/  LDL.LU R26, [R1+0x7fc] ;  /* 0x0007fc00011a7983 */ /* 0x000ee20000300800 */
[----:B------:R-:W-:Y:S02]  /*16d60*/  IMAD.MOV.U32 R121, RZ, RZ, R12 ;  /* 0x000000ffff797224 */ /* 0x000fe400078e000c */
[----:B------:R-:W-:Y:S01]  /*16d70*/  IMAD.MOV.U32 R122, RZ, RZ, R13 ;  /* 0x000000ffff7a7224 */ /* 0x000fe200078e000d */
[----:B------:R-:W3:Y:S01]  /*16d80*/  LDL.LU R12, [R1+0x7f8] ;  /* 0x0007f800010c7983 */ /* 0x000ee20000300800 */
[----:B------:R-:W-:-:S03]  /*16d90*/  IMAD.MOV.U32 R123, RZ, RZ, R14 ;  /* 0x000000ffff7b7224 */ /* 0x000fc600078e000e */
[----:B------:R-:W3:Y:S01]  /*16da0*/  LDL.LU R13, [R1+0x7f4] ;  /* 0x0007f400010d7983 */ /* 0x000ee20000300800 */
[----:B------:R-:W-:-:S03]  /*16db0*/  IMAD.MOV.U32 R214, RZ, RZ, R63 ;  /* 0x000000ffffd67224 */ /* 0x000fc600078e003f */
[----:B------:R-:W3:Y:S04]  /*16dc0*/  LDL.LU R14, [R1+0x7f0] ;  /* 0x0007f000010e7983 */ /* 0x000ee80000300800 */
[----:B------:R-:W3:Y:S04]  /*16dd0*/  LDL.LU R15, [R1+0x7ec] ;  /* 0x0007ec00010f7983 */ /* 0x000ee80000300800 */
[----:B------:R-:W3:Y:S04]  /*16de0*/  LDL.LU R27, [R1+0x7e8] ;  /* 0x0007e800011b7983 */ /* 0x000ee80000300800 */
[----:B------:R-:W3:Y:S01]  /*16df0*/  LDL.LU R63, [R1+0x7e4] ;  /* 0x0007e400013f7983 */ /* 0x000ee20000300800 */
[----:B------:R-:W-:-:S03]  /*16e00*/  IMAD.MOV.U32 R215, RZ, RZ, R31 ;  /* 0x000000ffffd77224 */ /* 0x000fc600078e001f */
[----:B------:R-:W3:Y:S01]  /*16e10*/  LDL.LU R31, [R1+0x7e0] ;  /* 0x0007e000011f7983 */ /* 0x000ee20000300800 */
[----:B------:R-:W-:Y:S11]  /*16e20*/  HMMA.1688.F32.TF32 R208, R92, R108, R208 ;  /* 0x0000006c5cd0723c */ /* 0x000ff600000810d0 */
[----:B------:R-:W-:Y:S11]  /*16e30*/  @!UPT UIADD3 URZ, URZ, URZ, URZ ;  /* 0x0000003f3f3ff290 */ /* 0x000ff6000fffe03f */
[----:B------:R-:W-:Y:S02]  /*16e40*/  @!UPT UIADD3 URZ, URZ, URZ, URZ ;  /* 0x0000003f3f3ff290 */ /* 0x000fe4000fffe03f */
[----:B------:R-:W-:Y:S08]  /*16e50*/  HMMA.1688.F32.TF32 R76, R104, R110, R208 ;  /* 0x0000006e684c723c */ /* 0x000ff000000810d0 */
[----:B----4-:R-:W-:Y:S08]  /*16e60*/  HMMA.1688.F32.TF32 R108, R92, R184, R44 ;  /* 0x000000b85c6c723c */ /* 0x010ff0000008102c */
[----:B--2---:R-:W-:Y:S08]  /*16e70*/  HMMA.1688.F32.TF32 R164, R72, R112, R192 ;  /* 0x0000007048a4723c */ /* 0x004ff000000810c0 */
[-C--:B------:R-:W-:Y:S11]  /*16e80*/  HMMA.1688.F32.TF32 R156, R84, R114.reuse, R156 ;  /* 0x00000072549c723c */ /* 0x080ff6000008109c */
[----:B------:R-:W-:Y:S05]  /*16e90*/  @!UPT UIADD3 URZ, URZ, URZ, URZ ;  /* 0x0000003f3f3ff290 */ /* 0x000fea000fffe03f */
[----:B------:R-:W-:Y:S08]  /*16ea0*/  HMMA.1688.F32.TF32 R164, R96, R114, R164 ;  /* 0x0000007260a4723c */ /* 0x000ff000000810a4 */
[-C--:B------:R-:W-:Y:S08]  /*16eb0*/  HMMA.1688.F32.TF32 R176, R80, R168.reuse, R148 ;  /* 0x000000a850b0723c */ /* 0x080ff00000081094 */
[----:B------:R-:W-:Y:S08]  /*16ec0*/  HMMA.1688.F32.TF32 R100, R92, R168, R144 ;  /* 0x000000a85c64723c */ /* 0x000ff00000081090 */
[-C--:B------:R-:W-:Y:S08]  /*16ed0*/  HMMA.1688.F32.TF32 R180, R96, R170.reuse, R180 ;  /* 0x000000aa60b4723c */ /* 0x080ff000000810b4 */
[-C--:B------:R-:W-:Y:S08]  /*16ee0*/  HMMA.1688.F32.TF32 R176, R68, R170.reuse, R176 ;  /* 0x000000aa44b0723c */ /* 0x080ff000000810b0 */
[----:B------:R-:W-:Y:S08]  /*16ef0*/  HMMA.1688.F32.TF32 R172, R84, R170, R172 ;  /* 0x000000aa54ac723c */ /* 0x000ff000000810ac */
[C---:B---3--:R-:W-:Y:S01]  /*16f00*/  HMMA.1688.F32.TF32 R188, R88.reuse, R184, R36 ;  /* 0x000000b858bc723c */ /* 0x048fe20000081024 */
[----:B------:R-:W1:Y:S07]  /*16f10*/  LDSM.16.M88.4 R36, [R3+0x8000] ;  /* 0x008000000324783b */ /* 0x000e6e0000000200 */
[----:B-1----:R-:W-:Y:S01]  /*16f20*/  HMMA.1688.F32.TF32 R44, R88, R36, R32 ;  /* 0x00000024582c723c */ /* 0x002fe20000081020 */
[----:B------:R-:W1:Y:S07]  /*16f30*/  LDSM.16.M88.4 R32, [R3+0x9000] ;  /* 0x009000000320783b */ /* 0x000e6e0000000200 */
[----:B-1----:R-:W-:Y:S01]  /*16f40*/  HMMA.1688.F32.TF32 R112, R92, R32, R60 ;  /* 0x000000205c70723c */ /* 0x002fe2000008103c */
[----:B------:R-:W1:Y:S07]  /*16f50*/  LDSM.16.M88.4 R60, [R3+0xa000] ;  /* 0x00a00000033c783b */ /* 0x000e6e0000000200 */
[----:B------:R-:W-:Y:S08]  /*16f60*/  HMMA.1688.F32.TF32 R168, R104, R170, R100 ;  /* 0x000000aa68a8723c */ /* 0x000ff00000081064 */
[----:B-1----:R-:W-:Y:S01]  /*16f70*/  HMMA.1688.F32.TF32 R100, R92, R60, R64 ;  /* 0x0000003c5c64723c */ /* 0x002fe20000081040 */
[----:B------:R-:W1:Y:S07]  /*16f80*/  LDSM.16.M88.4 R64, [R3+0xb000] ;  /* 0x00b000000340783b */ /* 0x000e6e0000000200 */
[----:B------:R-:W-:Y:S08]  /*16f90*/  HMMA.1688.F32.TF32 R192, R80, R184, R16 ;  /* 0x000000b850c0723c */ /* 0x000ff00000081010 */
[----:B------:R-:W-:Y:S08]  /*16fa0*/  HMMA.1688.F32.TF32 R16, R72, R36, R8 ;  /* 0x000000244810723c */ /* 0x000ff00000081008 */
[----:B------:R-:W-:Y:S08]  /*16fb0*/  HMMA.1688.F32.TF32 R8, R80, R32, R24 ;  /* 0x000000205008723c */ /* 0x000ff00000081018 */
[C---:B------:R-:W-:Y:S08]  /*16fc0*/  HMMA.1688.F32.TF32 R24, R72.reuse, R60, R28 ;  /* 0x0000003c4818723c */ /* 0x040ff0000008101c */
[----:B-1----:R-:W-:Y:S07]  /*16fd0*/  HMMA.1688.F32.TF32 R28, R72, R64, R200 ;  /* 0x00000040481c723c */ /* 0x002fee00000810c8 */
[----:B------:R-:W-:-:S02]  /*16fe0*/  IMAD.MOV.U32 R200, RZ, RZ, R232 ;  /* 0x000000ffffc87224 */ /* 0x000fc400078e00e8 */
[----:B------:R-:W2:Y:S01]  /*16ff0*/  LDL.LU R232, [R1+0x7dc] ;  /* 0x0007dc0001e87983 */ /* 0x000ea20000300800 */
[----:B------:R-:W-:Y:S02]  /*17000*/  IMAD.MOV.U32 R201, RZ, RZ, R233 ;  /* 0x000000ffffc97224 */ /* 0x000fe400078e00e9 */
[----:B------:R-:W-:Y:S01]  /*17010*/  IMAD.MOV.U32 R202, RZ, RZ, R234 ;  /* 0x000000ffffca7224 */ /* 0x000fe200078e00ea */
[----:B------:R-:W2:Y:S01]  /*17020*/  LDL.LU R233, [R1+0x7d8] ;  /* 0x0007d80001e97983 */ /* 0x000ea20000300800 */
[----:B------:R-:W-:-:S03]  /*17030*/  IMAD.MOV.U32 R203, RZ, RZ, R235 ;  /* 0x000000ffffcb7224 */ /* 0x000fc600078e00eb */
[----:B------:R-:W2:Y:S04]  /*17040*/  LDL.LU R234, [R1+0x7d4] ;  /* 0x0007d40001ea7983 */ /* 0x000ea80000300800 */
[----:B------:R-:W2:Y:S01]  /*17050*/  LDL.LU R235, [R1+0x7d0] ;  /* 0x0007d00001eb7983 */ /* 0x000ea20000300800 */
[C---:B------:R-:W-:Y:S08]  /*17060*/  HMMA.1688.F32.TF32 R124, R72.reuse, R116, R124 ;  /* 0x00000074487c723c */ /* 0x040ff0000008107c */
[----:B------:R-:W-:Y:S08]  /*17070*/  HMMA.1688.F32.TF32 R4, R72, R184, R4 ;  /* 0x000000b84804723c */ /* 0x000ff00000081004 */
[-C--:B------:R-:W-:Y:S08]  /*17080*/  HMMA.1688.F32.TF32 R144, R68, R118.reuse, R128 ;  /* 0x000000764490723c */ /* 0x080ff00000081080 */
[----:B------:R-:W-:Y:S01]  /*17090*/  HMMA.1688.F32.TF32 R148, R96, R118, R124 ;  /* 0x000000766094723c */ /* 0x000fe2000008107c */
[----:B------:R-:W-:Y:S01]  /*170a0*/  IMAD.MOV.U32 R128, RZ, RZ, R199 ;  /* 0x000000ffff807224 */ /* 0x000fe200078e00c7 */
[----:B------:R-:W1:Y:S01]  /*170b0*/  LDSM.16.M88.4 R124, [R3+0xc000] ;  /* 0x00c00000037c783b */ /* 0x000e620000000200 */
[----:B------:R-:W-:-:S05]  /*170c0*/  IMAD.MOV.U32 R129, RZ, RZ, R198 ;  /* 0x000000ffff817224 */ /* 0x000fca00078e00c6 */
[----:B------:R-:W-:Y:S01]  /*170d0*/  HMMA.1688.F32.TF32 R116, R92, R36, R48 ;  /* 0x000000245c74723c */ /* 0x000fe20000081030 */
[----:B------:R-:W-:Y:S02]  /*170e0*/  IMAD.MOV.U32 R130, RZ, RZ, R197 ;  /* 0x000000ffff827224 */ /* 0x000fe400078e00c5 */
[----:B------:R-:W-:-:S05]  /*170f0*/  IMAD.MOV.U32 R131, RZ, RZ, R196 ;  /* 0x000000ffff837224 */ /* 0x000fca00078e00c4 */
[C---:B------:R-:W-:Y:S08]  /*17100*/  HMMA.1688.F32.TF32 R48, R88.reuse, R32, R52 ;  /* 0x000000205830723c */ /* 0x040ff00000081034 */
[C---:B------:R-:W-:Y:S08]  /*17110*/  HMMA.1688.F32.TF32 R52, R88.reuse, R60, R56 ;  /* 0x0000003c5834723c */ /* 0x040ff00000081038 */
[----:B------:R-:W-:Y:S07]  /*17120*/  HMMA.1688.F32.TF32 R56, R88, R64, R228 ;  /* 0x000000405838723c */ /* 0x000fee00000810e4 */
[----:B------:R-:W-:Y:S01]  /*17130*/  IMAD.MOV.U32 R228, RZ, RZ, R242 ;  /* 0x000000ffffe47224 */ /* 0x000fe200078e00f2 */
[----:B------:R-:W-:Y:S01]  /*17140*/  HMMA.1688.F32.TF32 R196, R96, R186, R4 ;  /* 0x000000ba60c4723c */ /* 0x000fe20000081004 */
[----:B------:R-:W1:Y:S01]  /*17150*/  LDL.LU R242, [R1+0x7cc] ;  /* 0x0007cc0001f27983 */ /* 0x000e620000300800 */
[----:B------:R-:W-:-:S02]  /*17160*/  IMAD.MOV.U32 R229, RZ, RZ, R236 ;  /* 0x000000ffffe57224 */ /* 0x000fc400078e00ec */
[----:B------:R-:W-:Y:S01]  /*17170*/  IMAD.MOV.U32 R230, RZ, RZ, R237 ;  /* 0x000000ffffe67224 */ /* 0x000fe200078e00ed */
[----:B------:R-:W3:Y:S01]  /*17180*/  LDL.LU R236, [R1+0x7c8] ;  /* 0x0007c80001ec7983 */ /* 0x000ee20000300800 */
[----:B------:R-:W-:Y:S02]  /*17190*/  IMAD.MOV.U32 R231, RZ, RZ, R238 ;  /* 0x000000ffffe77224 */ /* 0x000fe400078e00ee */
[-C--:B------:R-:W-:Y:S01]  /*171a0*/  HMMA.1688.F32.TF32 R192, R68, R186.reuse, R192 ;  /* 0x000000ba44c0723c */ /* 0x080fe200000810c0 */
[----:B------:R-:W3:Y:S04]  /*171b0*/  LDL.LU R237, [R1+0x7c4] ;  /* 0x0007c40001ed7983 */ /* 0x000ee80000300800 */
[----:B------:R-:W3:Y:S03]  /*171c0*/  LDL.LU R238, [R1+0x7c0] ;  /* 0x0007c00001ee7983 */ /* 0x000ee60000300800 */
[-C--:B------:R-:W-:Y:S08]  /*171d0*/  HMMA.1688.F32.TF32 R188, R84, R186.reuse, R188 ;  /* 0x000000ba54bc723c */ /* 0x080ff000000810bc */
[----:B------:R-:W-:Y:S08]  /*171e0*/  HMMA.1688.F32.TF32 R184, R104, R186, R108 ;  /* 0x000000ba68b8723c */ /* 0x000ff0000008106c */
[----:B--2---:R-:W-:Y:S07]  /*171f0*/  HMMA.1688.F32.TF32 R108, R92, R64, R232 ;  /* 0x000000405c6c723c */ /* 0x004fee00000810e8 */
[----:B------:R-:W-:-:S02]  /*17200*/  IMAD.MOV.U32 R232, RZ, RZ, R239 ;  /* 0x000000ffffe87224 */ /* 0x000fc400078e00ef */
[----:B------:R-:W3:Y:S01]  /*17210*/  LDL.LU R239, [R1+0x7bc] ;  /* 0x0007bc0001ef7983 */ /* 0x000ee20000300800 */
[----:B------:R-:W-:-:S03]  /*17220*/  IMAD.MOV.U32 R233, RZ, RZ, R243 ;  /* 0x000000ffffe97224 */ /* 0x000fc600078e00f3 */
[----:B------:R-:W1:Y:S01]  /*17230*/  LDL.LU R243, [R1+0x7b8] ;  /* 0x0007b80001f37983 */ /* 0x000e620000300800 */
[----:B------:R-:W-:Y:S02]  /*17240*/  IMAD.MOV.U32 R234, RZ, RZ, R250 ;  /* 0x000000ffffea7224 */ /* 0x000fe400078e00fa */
[----:B------:R-:W-:Y:S01]  /*17250*/  IMAD.MOV.U32 R235, RZ, RZ, R251 ;  /* 0x000000ffffeb7224 */ /* 0x000fe200078e00fb */
[----:B------:R-:W2:Y:S04]  /*17260*/  LDL.LU R250, [R1+0x7b4] ;  /* 0x0007b40001fa7983 */ /* 0x000ea80000300800 */
[----:B------:R-:W2:Y:S01]  /*17270*/  LDL.LU R251, [R1+0x7b0] ;  /* 0x0007b00001fb7983 */ /* 0x000ea20000300800 */
[----:B------:R-:W-:Y:S08]  /*17280*/  HMMA.1688.F32.TF32 R20, R80, R36, R20 ;  /* 0x000000245014723c */ /* 0x000ff00000081014 */
[----:B------:R-:W-:Y:S08]  /*17290*/  HMMA.1688.F32.TF32 R12, R72, R32, R12 ;  /* 0x00000020480c723c */ /* 0x000ff0000008100c */
[C---:B------:R-:W-:Y:S08]  /*172a0*/  HMMA.1688.F32.TF32 R40, R80.reuse, R60, R40 ;  /* 0x0000003c5028723c */ /* 0x040ff00000081028 */
[----:B------:R-:W-:Y:S08]  /*172b0*/  HMMA.1688.F32.TF32 R204, R80, R64, R204 ;  /* 0x0000004050cc723c */ /* 0x000ff000000810cc */
[----:B------:R-:W-:Y:S08]  /*172c0*/  HMMA.1688.F32.TF32 R4, R68, R38, R20 ;  /* 0x000000264404723c */ /* 0x000ff00000081014 */
[-C--:B------:R-:W-:Y:S08]  /*172d0*/  HMMA.1688.F32.TF32 R20, R96, R34.reuse, R12 ;  /* 0x000000226014723c */ /* 0x080ff0000008100c */
[-C--:B------:R-:W-:Y:S08]  /*172e0*/  HMMA.1688.F32.TF32 R8, R68, R34.reuse, R8 ;  /* 0x000000224408723c */ /* 0x080ff00000081008 */
[-C--:B------:R-:W-:Y:S08]  /*172f0*/  HMMA.1688.F32.TF32 R48, R84, R34.reuse, R48 ;  /* 0x000000225430723c */ /* 0x080ff00000081030 */
[----:B------:R-:W-:Y:S07]  /*17300*/  HMMA.1688.F32.TF32 R32, R104, R34, R112 ;  /* 0x000000226820723c */ /* 0x000fee0000081070 */
[----:B------:R-:W-:-:S02]  /*17310*/  IMAD.MOV.U32 R113, RZ, RZ, R2 ;  /* 0x000000ffff717224 */ /* 0x000fc400078e0002 */
[----:B------:R-:W-:Y:S02]  /*17320*/  IMAD.MOV.U32 R114, RZ, RZ, R0 ;  /* 0x000000ffff727224 */ /* 0x000fe400078e0000 */
[----:B------:R-:W-:Y:S01]  /*17330*/  IMAD.MOV.U32 R115, RZ, RZ, R252 ;  /* 0x000000ffff737224 */ /* 0x000fe200078e00fc */
[C---:B------:R-:W-:Y:S08]  /*17340*/  HMMA.1688.F32.TF32 R12, R68.reuse, R62, R40 ;  /* 0x0000003e440c723c */ /* 0x040ff00000081028 */
[----:B------:R-:W-:Y:S08]  /*17350*/  HMMA.1688.F32.TF32 R40, R68, R66, R204 ;  /* 0x000000424428723c */ /* 0x000ff000000810cc */
[-C--:B-1----:R-:W-:Y:S01]  /*17360*/  HMMA.1688.F32.TF32 R208, R80, R124.reuse, R240 ;  /* 0x0000007c50d0723c */ /* 0x082fe200000810f0 */
[----:B------:R-:W4:Y:S04]  /*17370*/  LDL.LU R240, [R1+0x1a0] ;  /* 0x0001a00001f07983 */ /* 0x000f280000300800 */
[----:B------:R-:W4:Y:S03]  /*17380*/  LDL.LU R241, [R1+0x1a4] ;  /* 0x0001a40001f17983 */ /* 0x000f260000300800 */
[----:B--2---:R-:W-:Y:S01]  /*17390*/  HMMA.1688.F32.TF32 R224, R88, R124, R248 ;  /* 0x0000007c58e0723c */ /* 0x004fe200000810f8 */
[----:B------:R-:W4:Y:S04]  /*173a0*/  LDL.LU R242, [R1+0x1a8] ;  /* 0x0001a80001f27983 */ /* 0x000f280000300800 */
[----:B------:R-:W4:Y:S04]  /*173b0*/  LDL.LU R243, [R1+0x1ac] ;  /* 0x0001ac0001f37983 */ /* 0x000f280000300800 */
[----:B------:R-:W2:Y:S04]  /*173c0*/  LDL.LU R248, [R1+0x140] ;  /* 0x0001400001f87983 */ /* 0x000ea80000300800 */
[----:B------:R-:W2:Y:S04]  /*173d0*/  LDL.LU R249, [R1+0x144] ;  /* 0x0001440001f97983 */ /* 0x000ea80000300800 */
[----:B------:R-:W2:Y:S04]  /*173e0*/  LDL.LU R250, [R1+0x148] ;  /* 0x0001480001fa7983 */ /* 0x000ea80000300800 */
[----:B------:R-:W2:Y:S04]  /*173f0*/  LDL.LU R251, [R1+0x14c] ;  /* 0x00014c0001fb7983 */ /* 0x000ea80000300800 */
[----:B------:R-:W2:Y:S04]  /*17400*/  LDL.LU R112, [R1+0x80] ;  /* 0x0000800001707983 */ /* 0x000ea80000300800 */
[----:B------:R-:W2:Y:S04]  /*17410*/  LDL.LU R2, [R1+0x7ac] ;  /* 0x0007ac0001027983 */ /* 0x000ea80000300800 */
[----:B------:R-:W2:Y:S04]  /*17420*/  LDL.LU R0, [R1+0x7a8] ;  /* 0x0007a80001007983 */ /* 0x000ea80000300800 */
[----:B------:R-:W2:Y:S04]  /*17430*/  LDL.LU R252, [R1+0x7a4] ;  /* 0x0007a40001fc7983 */ /* 0x000ea80000300800 */
[----:B------:R-:W2:Y:S01]  /*17440*/  LDL.LU R204, [R1+0x190] ;  /* 0x0001900001cc7983 */ /* 0x000ea20000300800 */
[-C--:B------:R-:W-:Y:S08]  /*17450*/  HMMA.1688.F32.TF32 R16, R96, R38.reuse, R16 ;  /* 0x000000266010723c */ /* 0x080ff00000081010 */
[-C--:B------:R-:W-:Y:S08]  /*17460*/  HMMA.1688.F32.TF32 R44, R84, R38.reuse, R44 ;  /* 0x00000026542c723c */ /* 0x080ff0000008102c */
[----:B------:R-:W-:Y:S01]  /*17470*/  HMMA.1688.F32.TF32 R36, R104, R38, R116 ;  /* 0x000000266824723c */ /* 0x000fe20000081074 */
[----:B------:R-:W1:Y:S07]  /*17480*/  LDSM.16.M88.4 R116, [R3+0xd000] ;  /* 0x00d000000374783b */ /* 0x000e6e0000000200 */
[-C--:B------:R-:W-:Y:S08]  /*17490*/  HMMA.1688.F32.TF32 R24, R96, R62.reuse, R24 ;  /* 0x0000003e6018723c */ /* 0x080ff00000081018 */
[-C--:B------:R-:W-:Y:S08]  /*174a0*/  HMMA.1688.F32.TF32 R52, R84, R62.reuse, R52 ;  /* 0x0000003e5434723c */ /* 0x080ff00000081034 */
[----:B------:R-:W-:Y:S01]  /*174b0*/  HMMA.1688.F32.TF32 R60, R104, R62, R100 ;  /* 0x0000003e683c723c */ /* 0x000fe20000081064 */
[----:B------:R-:W3:Y:S07]  /*174c0*/  LDSM.16.M88.4 R100, [R3+0xe000] ;  /* 0x00e000000364783b */ /* 0x000eee0000000200 */
[-C--:B------:R-:W-:Y:S08]  /*174d0*/  HMMA.1688.F32.TF32 R28, R96, R66.reuse, R28 ;  /* 0x00000042601c723c */ /* 0x080ff0000008101c */
[-C--:B------:R-:W-:Y:S08]  /*174e0*/  HMMA.1688.F32.TF32 R56, R84, R66.reuse, R56 ;  /* 0x000000425438723c */ /* 0x080ff00000081038 */
[----:B------:R-:W-:Y:S01]  /*174f0*/  HMMA.1688.F32.TF32 R64, R104, R66, R108 ;  /* 0x000000426840723c */ /* 0x000fe2000008106c */
[----:B------:R-:W3:Y:S07]  /*17500*/  LDSM.16.M88.4 R108, [R3+0xf000] ;  /* 0x00f00000036c783b */ /* 0x000eee0000000200 */
[C---:B-1----:R-:W-:Y:S08]  /*17510*/  HMMA.1688.F32.TF32 R228, R72.reuse, R116, R228 ;  /* 0x0000007448e4723c */ /* 0x042ff000000810e4 */
[C---:B---3--:R-:W-:Y:S08]  /*17520*/  HMMA.1688.F32.TF32 R232, R72.reuse, R100, R232 ;  /* 0x0000006448e8723c */ /* 0x048ff000000810e8 */
[----:B------:R-:W-:Y:S08]  /*17530*/  HMMA.1688.F32.TF32 R236, R72, R124, R236 ;  /* 0x0000007c48ec723c */ /* 0x000ff000000810ec */
[-C--:B------:R-:W-:Y:S08]  /*17540*/  HMMA.1688.F32.TF32 R200, R80, R116.reuse, R200 ;  /* 0x0000007450c8723c */ /* 0x080ff000000810c8 */
[----:B------:R-:W-:Y:S08]  /*17550*/  HMMA.1688.F32.TF32 R212, R88, R116, R212 ;  /* 0x0000007458d4723c */ /* 0x000ff000000810d4 */
[-C--:B------:R-:W-:Y:S08]  /*17560*/  HMMA.1688.F32.TF32 R132, R80, R100.reuse, R132 ;  /* 0x000000645084723c */ /* 0x080ff00000081084 */
[----:B------:R-:W-:Y:S08]  /*17570*/  HMMA.1688.F32.TF32 R216, R88, R100, R216 ;  /* 0x0000006458d8723c */ /* 0x000ff000000810d8 */
[----:B------:R-:W-:Y:S08]  /*17580*/  HMMA.1688.F32.TF32 R220, R80, R108, R220 ;  /* 0x0000006c50dc723c */ /* 0x000ff000000810dc */
[----:B------:R-:W-:Y:S08]  /*17590*/  HMMA.1688.F32.TF32 R80, R96, R118, R228 ;  /* 0x000000766050723c */ /* 0x000ff000000810e4 */
[C---:B------:R-:W-:Y:S08]  /*175a0*/  HMMA.1688.F32.TF32 R128, R92.reuse, R124, R128 ;  /* 0x0000007c5c80723c */ /* 0x040ff00000081080 */
[----:B------:R-:W-:Y:S08]  /*175b0*/  HMMA.1688.F32.TF32 R120, R92, R116, R120 ;  /* 0x000000745c78723c */ /* 0x000ff00000081078 */
[----:B----4-:R-:W-:Y:S01]  /*175c0*/  HMMA.1688.F32.TF32 R240, R72, R108, R240 ;  /* 0x0000006c48f0723c */ /* 0x010fe200000810f0 */
[----:B--2---:R-:W-:-:S02]  /*175d0*/  IMAD.MOV.U32 R207, RZ, RZ, R2 ;  /* 0x000000ffffcf7224 */ /* 0x004fc400078e0002 */
[----:B------:R-:W-:Y:S02]  /*175e0*/  IMAD.MOV.U32 R206, RZ, RZ, R0 ;  /* 0x000000ffffce7224 */ /* 0x000fe400078e0000 */
[----:B------:R-:W-:-:S03]  /*175f0*/  IMAD.MOV.U32 R205, RZ, RZ, R252 ;  /* 0x000000ffffcd7224 */ /* 0x000fc600078e00fc */
[----:B------:R-:W-:Y:S01]  /*17600*/  HMMA.1688.F32.TF32 R112, R92, R100, R112 ;  /* 0x000000645c70723c */ /* 0x000fe20000081070 */
[----:B------:R-:W2:Y:S04]  /*17610*/  LDL.LU R252, [R1+0x7a0] ;  /* 0x0007a00001fc7983 */ /* 0x000ea80000300800 */
[----:B------:R-:W3:Y:S03]  /*17620*/  LDL.LU R0, [R1+0x79c] ;  /* 0x00079c0001007983 */ /* 0x000ee60000300800 */
[-C--:B------:R-:W-:Y:S01]  /*17630*/  HMMA.1688.F32.TF32 R88, R88, R108.reuse, R204 ;  /* 0x0000006c5858723c */ /* 0x080fe200000810cc */
[----:B------:R-:W4:Y:S07]  /*17640*/  LDL.LU R2, [R1+0x798] ;  /* 0x0007980001027983 */ /* 0x000f2e0000300800 */
[----:B------:R-:W-:Y:S08]  /*17650*/  HMMA.1688.F32.TF32 R204, R92, R108, R248 ;  /* 0x0000006c5ccc723c */ /* 0x000ff000000810f8 */
[C---:B------:R-:W-:Y:S01]  /*17660*/  HMMA.1688.F32.TF32 R92, R96.reuse, R102, R232 ;  /* 0x00000066605c723c */ /* 0x040fe200000810e8 */
[----:B------:R-:W-:Y:S04]  /*17670*/  STL.64 [R1+0x100], R80 ;  /* 0x0001005001007387 */ /* 0x000fe80000100a00 */
[----:B------:R-:W-:Y:S03]  /*17680*/  STL.64 [R1+0x108], R82 ;  /* 0x0001085201007387 */ /* 0x000fe60000100a00 */
[C---:B------:R-:W-:Y:S08]  /*17690*/  HMMA.1688.F32.TF32 R72, R96.reuse, R126, R236 ;  /* 0x0000007e6048723c */ /* 0x040ff000000810ec */
[----:B------:R-:W-:Y:S07]  /*176a0*/  HMMA.1688.F32.TF32 R96, R96, R110, R240 ;  /* 0x0000006e6060723c */ /* 0x000fee00000810f0 */
[----:B------:R-:W-:Y:S04]  /*176b0*/  STL.64 [R1+0x130], R92 ;  /* 0x0001305c01007387 */ /* 0x000fe80000100a00 */
[----:B------:R1:W-:Y:S02]  /*176c0*/  STL.64 [R1+0x138], R94 ;  /* 0x0001385e01007387 */ /* 0x0003e40000100a00 */
[C---:B-1----:R-:W-:Y:S10]  /*176d0*/  HMMA.1688.F32.TF32 R92, R84.reuse, R118, R212 ;  /* 0x00000076545c723c */ /* 0x042ff400000810d4 */
[----:B------:R-:W-:Y:S04]  /*176e0*/  STL.64 [R1+0x160], R96 ;  /* 0x0001606001007387 */ /* 0x000fe80000100a00 */
[----:B------:R-:W-:Y:S01]  /*176f0*/  STL.64 [R1+0x168], R98 ;  /* 0x0001686201007387 */ /* 0x000fe20000100a00 */
[C---:B------:R-:W-:Y:S03]  /*17700*/  HMMA.1688.F32.TF32 R80, R84.reuse, R126, R224 ;  /* 0x0000007e5450723c */ /* 0x040fe600000810e0 */
[----:B------:R-:W2:Y:S04]  /*17710*/  LDL.LU R3, [R1+0x1d0] ;  /* 0x0001d00001037983 */ /* 0x000ea80000300800 */
[----:B------:R-:W3:Y:S04]  /*17720*/  LDL R224, [R1+0x610] ;  /* 0x0006100001e07983 */ /* 0x000ee80000100800 */
[----:B------:R-:W-:Y:S04]  /*17730*/  STL.64 [R1], R92 ;  /* 0x0000005c01007387 */ /* 0x000fe80000100a00 */
[----:B------:R1:W-:Y:S04]  /*17740*/  STL.64 [R1+0x8], R94 ;  /* 0x0000085e01007387 */ /* 0x0003e80000100a00 */
[----:B------:R-:W3:Y:S01]  /*17750*/  LDL R125, [R1+0x618] ;  /* 0x00061800017d7983 */ /* 0x000ee20000100800 */
[C---:B-1----:R-:W-:Y:S08]  /*17760*/  HMMA.1688.F32.TF32 R92, R84.reuse, R102, R216 ;  /* 0x00000066545c723c */ /* 0x042ff000000810d8 */
[----:B------:R-:W-:Y:S11]  /*17770*/  HMMA.1688.F32.TF32 R84, R84, R110, R88 ;  /* 0x0000006e5454723c */ /* 0x000ff60000081058 */
[----:B------:R-:W-:Y:S04]  /*17780*/  @!UPT UIADD3 URZ, URZ, URZ, URZ ;  /* 0x0000003f3f3ff290 */ /* 0x000fe8000fffe03f */
[----:B------:R-:W-:Y:S04]  /*17790*/  STL.64 [R1+0x110], R92 ;  /* 0x0001105c01007387 */ /* 0x000fe80000100a00 */
[----:B------:R1:W-:Y:S04]  /*177a0*/  STL.64 [R1+0x118], R94 ;  /* 0x0001185e01007387 */ /* 0x0003e80000100a00 */
[----:B------:R-:W3:Y:S04]  /*177b0*/  LDL R124, [R1+0x624] ;  /* 0x00062400017c7983 */ /* 0x000ee80000100800 */
[----:B------:R-:W-:Y:S04]  /*177c0*/  STL.64 [R1+0x140], R84 ;  /* 0x0001405401007387 */ /* 0x000fe80000100a00 */
[----:B------:R1:W-:Y:S04]  /*177d0*/  STL.64 [R1+0x148], R86 ;  /* 0x0001485601007387 */ /* 0x0003e80000100a00 */
[----:B------:R-:W3:Y:S04]  /*177e0*/  LDL.LU R116, [R1+0x1b0] ;  /* 0x0001b00001747983 */ /* 0x000ee80000300800 */
[----:B------:R-:W1:Y:S04]  /*177f0*/  S2R R251, SR_TID.X ;  /* 0x0000000000fb7919 */ /* 0x000e680000002100 */
[----:B------:R-:W1:Y:S02]  /*17800*/  S2R R250, SR_TID.X ;  /* 0x0000000000fa7919 */ /* 0x000e640000002100 */
[C---:B-1----:R-:W-:Y:S02]  /*17810*/  HMMA.1688.F32.TF32 R92, R68.reuse, R102, R132 ;  /* 0x00000066445c723c */ /* 0x042fe40000081084 */
[----:B------:R-:W4:Y:S06]  /*17820*/  LDL R109, [R1+0x628] ;  /* 0x00062800016d7983 */ /* 0x000f2c0000100800 */
[C---:B------:R-:W-:Y:S08]  /*17830*/  HMMA.1688.F32.TF32 R84, R68.reuse, R126, R208 ;  /* 0x0000007e4454723c */ /* 0x040ff000000810d0 */
[C---:B------:R-:W-:Y:S08]  /*17840*/  HMMA.1688.F32.TF32 R88, R68.reuse, R118, R200 ;  /* 0x000000764458723c */ /* 0x040ff000000810c8 */
[----:B------:R-:W-:Y:S01]  /*17850*/  HMMA.1688.F32.TF32 R68, R68, R110, R220 ;  /* 0x0000006e4444723c */ /* 0x000fe200000810dc */
[----:B------:R-:W-:-:S02]  /*17860*/  SHF.R.U32.HI R117, RZ, 0x6, R251 ;  /* 0x00000006ff757819 */ /* 0x000fc400000116fb */
[----:B------:R-:W-:Y:S01]  /*17870*/  SHF.R.U32.HI R250, RZ, 0x6, R250 ;  /* 0x00000006fffa7819 */ /* 0x000fe200000116fa */
[----:B------:R-:W-:Y:S01]  /*17880*/  STL.64 [R1+0x80], R92 ;  /* 0x0000805c01007387 */ /* 0x000fe20000100a00 */
[----:B------:R-:W-:Y:S02]  /*17890*/  SGXT.U32 R117, R117, 0x1 ;  /* 0x000000017575781a */ /* 0x000fe40000000000 */
[----:B------:R-:W-:Y:S01]  /*178a0*/  SGXT.U32 R250, R250, 0x1 ;  /* 0x00000001fafa781a */ /* 0x000fe20000000000 */
[----:B------:R1:W-:Y:S01]  /*178b0*/  STL.64 [R1+0x88], R94 ;  /* 0x0000885e01007387 */ /* 0x0003e20000100a00 */
[----:B------:R-:W-:Y:S01]  /*178c0*/  HMMA.1688.F32.TF32 R100, R104, R102, R112 ;  /* 0x000000666864723c */ /* 0x000fe20000081070 */
[----:B------:R-:W-:Y:S02]  /*178d0*/  ISETP.GE.AND P1, PT, R117, UR5, PT ;  /* 0x0000000575007c0c */ /* 0x000fe4000bf26270 */
[----:B------:R-:W-:-:S05]  /*178e0*/  LOP3.LUT R108, R250, 0x4, RZ, 0xfc, !PT ;  /* 0x00000004fa6c7812 */ /* 0x000fca00078efcff */
[C---:B------:R-:W-:Y:S06]  /*178f0*/  HMMA.1688.F32.TF32 R96, R104.reuse, R126, R128 ;  /* 0x0000007e6860723c */ /* 0x040fec0000081080 */
[----:B------:R1:W-:Y:S04]  /*17900*/  STL.64 [R1+0x120], R68 ;  /* 0x0001204401007387 */ /* 0x0003e80000100a00 */
[----:B------:R1:W-:Y:S02]  /*17910*/  STL.64 [R1+0x128], R70 ;  /* 0x0001284601007387 */ /* 0x0003e40000100a00 */
[----:B-1----:R-:W-:Y:S02]  /*17920*/  HMMA.1688.F32.TF32 R92, R104, R118, R120 ;  /* 0x00000076685c723c */ /* 0x002fe40000081078 */
[----:B------:R-:W4:Y:S01]  /*17930*/  LDL R113, [R1+0x634] ;  /* 0x0006340001717983 */ /* 0x000f220000100800 */
[----:B------:R-:W-:-:S05]  /*17940*/  SEL R68, RZ, 0x4, P1 ;  /* 0x00000004ff447807 */ /* 0x000fca0000800000 */
[----:B------:R-:W-:Y:S01]  /*17950*/  HMMA.1688.F32.TF32 R104, R104, R110, R204 ;  /* 0x0000006e6868723c */ /* 0x000fe200000810cc */
[----:B------:R-:W-:Y:S01]  /*17960*/  ISETP.GE.AND P1, PT, R108, UR5, PT ;  /* 0x000000056c007c0c */ /* 0x000fe2000bf26270 */
[----:B------:R-:W4:Y:S04]  /*17970*/  LDL R110, [R1+0x638] ;  /* 0x00063800016e7983 */ /* 0x000f280000100800 */
[----:B------:R-:W4:Y:S01]  /*17980*/  LDL R108, [R1+0x644] ;  /* 0x00064400016c7983 */ /* 0x000f220000100800 */
[----:B------:R-:W-:-:S03]  /*17990*/  IMAD.MOV.U32 R249, RZ, RZ, 0x1f ;  /* 0x0000001ffff97424 */ /* 0x000fc600078e00ff */
[----:B------:R-:W1:Y:S02]  /*179a0*/  S2R R250, SR_TID.X ;  /* 0x0000000000fa7919 */ /* 0x000e640000002100 */
[----:B------:R-:W-:Y:S02]  /*179b0*/  IADD3 R249, R249, c[0x0][0x180], RZ ;  /* 0x00006000f9f97a10 */ /* 0x000fe40007ffe0ff */
[----:B------:R-:W4:Y:S02]  /*179c0*/  LDL R111, [R1+0x648] ;  /* 0x00064800016f7983 */ /* 0x000f240000100800 */
[----:B------:R-:W-:-:S04]  /*179d0*/  SHF.R.S32.HI R225, RZ, 0x1f, R249 ;  /* 0x0000001fffe17819 */ /* 0x000fc800000114f9 */
[----:B------:R-:W-:-:S04]  /*179e0*/  LEA.HI R225, R225, R249, RZ, 0x5 ;  /* 0x000000f9e1e17211 */ /* 0x000fc800078f28ff */
[----:B------:R-:W-:-:S04]  /*179f0*/  SHF.R.S32.HI R225, RZ, 0x5, R225 ;  /* 0x00000005ffe17819 */ /* 0x000fc800000114e1 */
[----:B------:R-:W-:Y:S01]  /*17a00*/  IADD3 R225, R225, -0x3, RZ ;  /* 0xfffffffde1e17810 */ /* 0x000fe20007ffe0ff */
[----:B------:R-:W-:Y:S03]  /*17a10*/  BAR.SYNC.DEFER_BLOCKING 0x0 ;  /* 0x0000000000007b1d */ /* 0x000fe60000010000 */
[----:B------:R-:W-:-:S04]  /*17a20*/  ISETP.LE.AND P0, PT, R225, UR4, PT ;  /* 0x00000004e1007c0c */ /* 0x000fc8000bf03270 */
[----:B------:R-:W-:-:S04]  /*17a30*/  SEL R68, R68, RZ, !P0 ;  /* 0x000000ff44447207 */ /* 0x000fc80004000000 */
[----:B------:R-:W-:Y:S02]  /*17a40*/  ISETP.NE.U32.AND P2, PT, R68, RZ, PT ;  /* 0x000000ff4400720c */ /* 0x000fe40003f45070 */
[----:B------:R-:W-:Y:S02]  /*17a50*/  SEL R70, RZ, 0x4, P1 ;  /* 0x00000004ff467807 */ /* 0x000fe40000800000 */
[--C-:B-1----:R-:W-:Y:S02]  /*17a60*/  SHF.R.S32.HI R212, RZ, 0x6, R250.reuse ;  /* 0x00000006ffd47819 */ /* 0x102fe400000114fa */
[----:B------:R-:W-:Y:S02]  /*17a70*/  SEL R70, R70, RZ, !P0 ;  /* 0x000000ff46467207 */ /* 0x000fe40004000000 */
[----:B------:R-:W-:Y:S02]  /*17a80*/  SHF.R.U32.HI R249, RZ, 0x6, R250 ;  /* 0x00000006fff97819 */ /* 0x000fe400000116fa */
[----:B------:R-:W-:-:S02]  /*17a90*/  SGXT R212, R212, 0x1 ;  /* 0x00000001d4d4781a */ /* 0x000fc40000000200 */
[----:B------:R-:W-:Y:S02]  /*17aa0*/  SGXT.U32 R249, R249, 0x1 ;  /* 0x00000001f9f9781a */ /* 0x000fe40000000000 */
[----:B--2---:R-:W-:-:S04]  /*17ab0*/  IADD3 R3, R3, 0x1, RZ ;  /* 0x0000000103037810 */ /* 0x004fc80007ffe0ff */
[----:B------:R-:W-:-:S04]  /*17ac0*/  ISETP.GT.AND P1, PT, R3, 0x2, PT ;  /* 0x000000020300780c */ /* 0x000fc80003f24270 */
[----:B------:R-:W-:-:S05]  /*17ad0*/  SEL R114, R3, RZ, !P1 ;  /* 0x000000ff03727207 */ /* 0x000fca0004800000 */
[----:B------:R1:W-:Y:S04]  /*17ae0*/  STL [R1+0x1d0], R114 ;  /* 0x0001d07201007387 */ /* 0x0003e80000100800 */
[----:B------:R-:W2:Y:S04]  /*17af0*/  LDL R118, [R1+0x654] ;  /* 0x0006540001767983 */ /* 0x000ea80000100800 */
[----:B------:R-:W2:Y:S04]  /*17b00*/  LDL R115, [R1+0x658] ;  /* 0x0006580001737983 */ /* 0x000ea80000100800 */
[----:B------:R-:W2:Y:S04]  /*17b10*/  LDL R112, [R1+0x664] ;  /* 0x0006640001707983 */ /* 0x000ea80000100800 */
[----:B------:R-:W2:Y:S01]  /*17b20*/  LDL R119, [R1+0x620] ;  /* 0x0006200001777983 */ /* 0x000ea20000100800 */
[----:B------:R-:W-:-:S02]  /*17b30*/  SHF.R.U32.HI R251, RZ, 0x6, R251 ;  /* 0x00000006fffb7819 */ /* 0x000fc400000116fb */
[----:B------:R-:W-:Y:S01]  /*17b40*/  LOP3.LUT R117, R117, 0x1e, RZ, 0xfc, !PT ;  /* 0x0000001e75757812 */ /* 0x000fe200078efcff */
[----:B------:R-:W2:Y:S01]  /*17b50*/  LDL R122, [R1+0x22c] ;  /* 0x00022c00017a7983 */ /* 0x000ea20000100800 */
[----:B---3--:R-:W-:-:S03]  /*17b60*/  IADD3 R68, P3, R116, R224, RZ ;  /* 0x000000e074447210 */ /* 0x008fc60007f7e0ff */
[----:B------:R-:W3:Y:S02]  /*17b70*/  LDL R121, [R1+0x24c] ;  /* 0x00024c0001797983 */ /* 0x000ee40000100800 */
[----:B------:R-:W-:Y:S01]  /*17b80*/  IMAD.X R69, R252, 0x1, R125, P3 ;  /* 0x00000001fc457824 */ /* 0x000fe200018e067d */
[----:B------:R-:W-:Y:S01]  /*17b90*/  LOP3.LUT R125, R250, 0x3f, RZ, 0xc0, !PT ;  /* 0x0000003ffa7d7812 */ /* 0x000fe200078ec0ff */
[----:B------:R-:W3:Y:S01]  /*17ba0*/  LDL R120, [R1+0x250] ;  /* 0x0002500001787983 */ /* 0x000ee20000100800 */
[----:B------:R-:W-:Y:S02]  /*17bb0*/  ISETP.NE.U32.AND P3, PT, R70, RZ, PT ;  /* 0x000000ff4600720c */ /* 0x000fe40003f65070 */
[----:B------:R-:W-:Y:S01]  /*17bc0*/  IADD3 R70, P1, R116, R124, RZ ;  /* 0x0000007c74467210 */ /* 0x000fe20007f3e0ff */
[----:B------:R-:W-:Y:S01]  /*17bd0*/  IMAD.SHL.U32 R125, R125, 0x4, RZ ;  /* 0x000000047d7d7824 */ /* 0x000fe200078e00ff */
[----:B------:R-:W-:Y:S01]  /*17be0*/  SHF.R.U32.HI R250, RZ, 0x6, R250 ;  /* 0x00000006fffa7819 */ /* 0x000fe200000116fa */
[----:B------:R-:W3:Y:S02]  /*17bf0*/  LDL R123, [R1+0x3ec] ;  /* 0x0003ec00017b7983 */ /* 0x000ee40000100800 */
[----:B----4-:R-:W-:Y:S01]  /*17c00*/  IMAD.X R71, R252, 0x1, R109, P1 ;  /* 0x00000001fc477824 */ /* 0x010fe200008e066d */
[----:B------:R-:W-:Y:S01]  /*17c10*/  LOP3.LUT R125, R125, 0x120, R212, 0x78, !PT ;  /* 0x000001207d7d7812 */ /* 0x000fe200078e78d4 */
[----:B------:R-:W4:Y:S01]  /*17c20*/  LDL R124, [R1+0x3f4] ;  /* 0x0003f400017c7983 */ /* 0x000f220000100800 */
[----:B------:R-:W-:-:S02]  /*17c30*/  LOP3.LUT R109, R249, 0x8, RZ, 0xfc, !PT ;  /* 0x00000008f96d7812 */ /* 0x000fc400078efcff */
[----:B------:R-:W-:Y:S01]  /*17c40*/  SGXT.U32 R250, R250, 0x1 ;  /* 0x00000001fafa781a */ /* 0x000fe20000000000 */
[----:B------:R-:W-:Y:S01]  /*17c50*/  IMAD R3, R114, 0x2000, R125 ;  /* 0x0000200072037824 */ /* 0x000fe200078e027d */
[----:B------:R-:W-:Y:S01]  /*17c60*/  ISETP.GE.AND P1, PT, R109, UR5, PT ;  /* 0x000000056d007c0c */ /* 0x000fe2000bf26270 */
[----:B------:R-:W3:Y:S01]  /*17c70*/  LDL R129, [R1+0x568] ;  /* 0x0005680001817983 */ /* 0x000ee20000100800 */
[----:B------:R-:W-:-:S03]  /*17c80*/  LOP3.LUT R109, R250, 0xc, RZ, 0xfc, !PT ;  /* 0x0000000cfa6d7812 */ /* 0x000fc600078efcff */
[----:B------:R-:W-:Y:S01]  /*17c90*/  @!PT LDS RZ, [RZ] ;  /* 0x00000000fffff984 */ /* 0x000fe20000000800 */
[----:B------:R-:W-:Y:S01]  /*17ca0*/  @!PT LDS RZ, [RZ] ;  /* 0x00000000fffff984 */ /* 0x000fe20000000800 */
[----:B------:R-:W-:Y:S01]  /*17cb0*/  @!PT LDS RZ, [RZ] ;  /* 0x00000000fffff984 */ /* 0x000fe20000000800 */
[----:B------:R1:W-:Y:S04]  /*17cc0*/  LDGSTS.E [R3+0x30000], [R68.64], P2 ;  /* 0x3000000044037fae */ /* 0x0003e80009121846 */
[----:B------:R1:W-:Y:S01]  /*17cd0*/  LDGSTS.E [R3+0x30400], [R70.64], P3 ;  /* 0x3040000046037fae */ /* 0x0003e20009921846 */
[----:B------:R-:W-:-:S03]  /*17ce0*/  SGXT.U32 R251, R251, 0x1 ;  /* 0x00000001fbfb781a */ /* 0x000fc60000000000 */
[----:B------:R-:W3:Y:S01]  /*17cf0*/  LDL R128, [R1+0x574] ;  /* 0x0005740001807983 */ /* 0x000ee20000100800 */
[----:B-1----:R-:W-:-:S03]  /*17d00*/  SEL R68, RZ, 0x4, P1 ;  /* 0x00000004ff447807 */ /* 0x002fc60000800000 */
[----:B------:R-:W3:Y:S01]  /*17d10*/  LDL R127, [R1+0x584] ;  /* 0x00058400017f7983 */ /* 0x000ee20000100800 */
[----:B------:R-:W-:-:S03]  /*17d20*/  ISETP.GE.AND P1, PT, R109, UR5, PT ;  /* 0x000000056d007c0c */ /* 0x000fc6000bf26270 */
[----:B------:R-:W3:Y:S01]  /*17d30*/  LDL R109, [R1+0x668] ;  /* 0x00066800016d7983 */ /* 0x000ee20000100800 */
[----:B------:R-:W-:Y:S02]  /*17d40*/  SEL R68, R68, RZ, !P0 ;  /* 0x000000ff44447207 */ /* 0x000fe40004000000 */
[----:B------:R-:W-:Y:S01]  /*17d50*/  SEL R69, RZ, 0x4, P1 ;  /* 0x00000004ff457807 */ /* 0x000fe20000800000 */
[----:B------:R-:W4:Y:S01]  /*17d60*/  LDL R126, [R1+0x578] ;  /* 0x00057800017e7983 */ /* 0x000f220000100800 */
[----:B------:R-:W-:Y:S02]  /*17d70*/  ISETP.NE.U32.AND P1, PT, R68, RZ, PT ;  /* 0x000000ff4400720c */ /* 0x000fe40003f25070 */
[----:B------:R-:W-:Y:S01]  /*17d80*/  SEL R69, R69, RZ, !P0 ;  /* 0x000000ff45457207 */ /* 0x000fe20004000000 */
[----:B------:R-:W4:Y:S03]  /*17d90*/  LDL R125, [R1+0x58c] ;  /* 0x00058c00017d7983 */ /* 0x000f260000100800 */
[----:B------:R-:W-:-:S02]  /*17da0*/  ISETP.NE.U32.AND P2, PT, R69, RZ, PT ;  /* 0x000000ff4500720c */ /* 0x000fc40003f45070 */
[----:B------:R-:W-:Y:S01]  /*17db0*/  IADD3 R68, P3, R116, R113, RZ ;  /* 0x0000007174447210 */ /* 0x000fe20007f7e0ff */
[----:B------:R-:W1:Y:S04]  /*17dc0*/  S2R R250, SR_TID.X ;  /* 0x0000000000fa7919 */ /* 0x000e680000002100 */
[----:B------:R-:W4:Y:S01]  /*17dd0*/  LDL R113, [R1+0x1f8] ;  /* 0x0001f80001717983 */ /* 0x000f220000100800 */
[----:B------:R-:W-:Y:S01]  /*17de0*/  IMAD.X R69, R252, 0x1, R110, P3 ;  /* 0x00000001fc457824 */ /* 0x000fe200018e066e */
[----:B------:R-:W-:-:S04]  /*17df0*/  IADD3 R70, P3, R116, R108, RZ ;  /* 0x0000006c74467210 */ /* 0x000fc80007f7e0ff */
[----:B------:R1:W-:Y:S04]  /*17e00*/  LDGSTS.E [R3+0x30800], [R68.64], P1 ;  /* 0x3080000044037fae */ /* 0x0003e80008921846 */
[----:B------:R-:W4:Y:S01]  /*17e10*/  LDL R108, [R1+0x1f4] ;  /* 0x0001f400016c7983 */ /* 0x000f220000100800 */
[--C-:B-1----:R-:W-:Y:S02]  /*17e20*/  SHF.R.U32.HI R249, RZ, 0x6, R250.reuse ;  /* 0x00000006fff97819 */ /* 0x102fe400000116fa */
[----:B------:R-:W-:Y:S02]  /*17e30*/  SHF.R.U32.HI R250, RZ, 0x6, R250 ;  /* 0x00000006fffa7819 */ /* 0x000fe400000116fa */
[----:B------:R-:W-:Y:S02]  /*17e40*/  SGXT.U32 R249, R249, 0x1 ;  /* 0x00000001f9f9781a */ /* 0x000fe40000000000 */
[----:B------:R-:W-:-:S02]  /*17e50*/  SGXT.U32 R250, R250, 0x1 ;  /* 0x00000001fafa781a */ /* 0x000fc40000000000 */
[----:B------:R-:W-:Y:S01]  /*17e60*/  LOP3.LUT R110, R249, 0x10, RZ, 0xfc, !PT ;  /* 0x00000010f96e7812 */ /* 0x000fe200078efcff */
[----:B------:R-:W-:Y:S01]  /*17e70*/  IMAD.X R71, R252, 0x1, R111, P3 ;  /* 0x00000001fc477824 */ /* 0x000fe200018e066f */
[----:B------:R-:W-:Y:S02]  /*17e80*/  LOP3.LUT R111, R250, 0x14, RZ, 0xfc, !PT ;  /* 0x00000014fa6f7812 */ /* 0x000fe400078efcff */
[----:B------:R-:W-:Y:S02]  /*17e90*/  ISETP.GE.AND P1, PT, R110, UR5, PT ;  /* 0x000000056e007c0c */ /* 0x000fe4000bf26270 */
[----:B------:R-:W4:Y:S02]  /*17ea0*/  LDL R110, [R1+0x204] ;  /* 0x00020400016e7983 */ /* 0x000f240000100800 */
[----:B------:R-:W-:Y:S02]  /*17eb0*/  SEL R68, RZ, 0x4, P1 ;  /* 0x00000004ff447807 */ /* 0x000fe40000800000 */
[----:B------:R-:W-:Y:S01]  /*17ec0*/  ISETP.GE.AND P1, PT, R111, UR5, PT ;  /* 0x000000056f007c0c */ /* 0x000fe2000bf26270 */
[----:B------:R1:W-:Y:S04]  /*17ed0*/  LDGSTS.E [R3+0x30c00], [R70.64], P2 ;  /* 0x30c0000046037fae */ /* 0x0003e80009121846 */
[----:B------:R-:W4:Y:S04]  /*17ee0*/  LDL R111, [R1+0x208] ;  /* 0x00020800016f7983 */ /* 0x000f280000100800 */
[----:B------:R-:W1:Y:S01]  /*17ef0*/  S2R R250, SR_TID.X ;  /* 0x0000000000fa7919 */ /* 0x000e620000002100 */
[----:B------:R-:W-:-:S02]  /*17f00*/  SEL R68, R68, RZ, !P0 ;  /* 0x000000ff44447207 */ /* 0x000fc40004000000 */
[----:B------:R-:W-:Y:S02]  /*17f10*/  SEL R69, RZ, 0x4, P1 ;  /* 0x00000004ff457807 */ /* 0x000fe40000800000 */
[----:B------:R-:W-:Y:S02]  /*17f20*/  ISETP.NE.U32.AND P1, PT, R68, RZ, PT ;  /* 0x000000ff4400720c */ /* 0x000fe40003f25070 */
[----:B------:R-:W-:-:S04]  /*17f30*/  SEL R69, R69, RZ, !P0 ;  /* 0x000000ff45457207 */ /* 0x000fc80004000000 */
[----:B------:R-:W-:Y:S02]  /*17f40*/  ISETP.NE.U32.AND P2, PT, R69, RZ, PT ;  /* 0x000000ff4500720c */ /* 0x000fe40003f45070 */
[----:B-1----:R-:W-:-:S04]  /*17f50*/  SHF.R.U32.HI R250, RZ, 0x6, R250 ;  /* 0x00000006fffa7819 */ /* 0x002fc800000116fa */
[----:B------:R-:W-:Y:S02]  /*17f60*/  SGXT.U32 R250, R250, 0x1 ;  /* 0x00000001fafa781a */ /* 0x000fe40000000000 */
[----:B--2---:R-:W-:-:S05]  /*17f70*/  IADD3 R68, P3, R116, R118, RZ ;  /* 0x0000007674447210 */ /* 0x004fca0007f7e0ff */
[----:B------:R-:W-:Y:S01]  /*17f80*/  IMAD.X R69, R252, 0x1, R115, P3 ;  /* 0x00000001fc457824 */ /* 0x000fe200018e0673 */
[----:B------:R-:W-:Y:S02]  /*17f90*/  IADD3 R70, P3, R116, R112, RZ ;  /* 0x0000007074467210 */ /* 0x000fe40007f7e0ff */
[C---:B------:R-:W-:Y:S02]  /*17fa0*/  LOP3.LUT R115, R250.reuse, 0x18, RZ, 0xfc, !PT ;  /* 0x00000018fa737812 */ /* 0x040fe400078efcff */
[----:B------:R1:W-:Y:S02]  /*17fb0*/  LDGSTS.E [R3+0x31000], [R68.64], P1 ;  /* 0x3100000044037fae */ /* 0x0003e40008921846 */
[----:B------:R-:W-:Y:S02]  /*17fc0*/  ISETP.GE.AND P1, PT, R115, UR5, PT ;  /* 0x0000000573007c0c */ /* 0x000fe4000bf26270 */
[----:B------:R-:W-:Y:S01]  /*17fd0*/  LOP3.LUT R112, R250, 0x1c, RZ, 0xfc, !PT ;  /* 0x0000001cfa707812 */ /* 0x000fe200078efcff */
[----:B------:R-:W2:Y:S01]  /*17fe0*/  LDL R115, [R1+0x640] ;  /* 0x0006400001737983 */ /* 0x000ea20000100800 */
[----:B-1----:R-:W-:-:S02]  /*17ff0*/  SEL R68, RZ, 0x4, P1 ;  /* 0x00000004ff447807 */ /* 0x002fc40000800000 */
[----:B------:R-:W-:Y:S02]  /*18000*/  ISETP.GE.AND P1, PT, R112, UR5, PT ;  /* 0x0000000570007c0c */ /* 0x000fe4000bf26270 */
[----:B------:R-:W-:Y:S01]  /*18010*/  SEL R68, R68, RZ, !P0 ;  /* 0x000000ff44447207 */ /* 0x000fe20004000000 */
[----:B------:R-:W2:Y:S01]  /*18020*/  LDL R112, [R1+0x62c] ;  /* 0x00062c0001707983 */ /* 0x000ea20000100800 */
[----:B------:R-:W-:Y:S02]  /*18030*/  SEL R69, RZ, 0x4, P1 ;  /* 0x00000004ff457807 */ /* 0x000fe40000800000 */
[----:B------:R-:W-:Y:S01]  /*18040*/  ISETP.NE.U32.AND P1, PT, R68, RZ, PT ;  /* 0x000000ff4400720c */ /* 0x000fe20003f25070 */
[----:B---3--:R-:W-:Y:S02]  /*18050*/  IMAD.X R71, R252, 0x1, R109, P3 ;  /* 0x00000001fc477824 */ /* 0x008fe400018e066d */
[----:B------:R-:W3:Y:S04]  /*18060*/  LDL R109, [R1+0x61c] ;  /* 0x00061c00016d7983 */ /* 0x000ee80000100800 */
[----:B------:R-:W1:Y:S01]  /*18070*/  S2R R250, SR_TID.X ;  /* 0x0000000000fa7919 */ /* 0x000e620000002100 */
[----:B------:R-:W-:-:S03]  /*18080*/  SEL R69, R69, RZ, !P0 ;  /* 0x000000ff45457207 */ /* 0x000fc60004000000 */
[----:B------:R1:W-:Y:S01]  /*18090*/  LDGSTS.E [R3+0x31400], [R70.64], P2 ;  /* 0x3140000046037fae */ /* 0x0003e20009121846 */
[----:B----4-:R-:W-:-:S03]  /*180a0*/  IADD3 R68, P3, R116, R108, RZ ;  /* 0x0000006c74447210 */ /* 0x010fc60007f7e0ff */
[----:B------:R-:W4:Y:S01]  /*180b0*/  LDL R108, [R1+0x630] ;  /* 0x00063000016c7983 */ /* 0x000f220000100800 */
[--C-:B-1----:R-:W-:Y:S02]  /*180c0*/  SHF.R.U32.HI R249, RZ, 0x6, R250.reuse ;  /* 0x00000006fff97819 */ /* 0x102fe400000116fa */
[----:B------:R-:W-:Y:S01]  /*180d0*/  ISETP.NE.U32.AND P2, PT, R69, RZ, PT ;  /* 0x000000ff4500720c */ /* 0x000fe20003f45070 */
[----:B------:R-:W-:Y:S01]  /*180e0*/  IMAD.X R69, R252, 0x1, R113, P3 ;  /* 0x00000001fc457824 */ /* 0x000fe200018e0671 */
[----:B------:R-:W-:Y:S01]  /*180f0*/  SGXT.U32 R249, R249, 0x1 ;  /* 0x00000001f9f9781a */ /* 0x000fe20000000000 */
[----:B------:R-:W4:Y:S01]  /*18100*/  LDL R113, [R1+0x650] ;  /* 0x0006500001717983 */ /* 0x000f220000100800 */
[----:B------:R-:W-:-:S03]  /*18110*/  SHF.R.U32.HI R250, RZ, 0x6, R250 ;  /* 0x00000006fffa7819 */ /* 0x000fc600000116fa */
[----:B------:R1:W-:Y:S01]  /*18120*/  LDGSTS.E [R3+0x31800], [R68.64], P1 ;  /* 0x3180000044037fae */ /* 0x0003e20008921846 */
[----:B------:R-:W-:Y:S02]  /*18130*/  SGXT.U32 R250, R250, 0x1 ;  /* 0x00000001fafa781a */ /* 0x000fe40000000000 */
[----:B------:R-:W-:Y:S02]  /*18140*/  IADD3 R70, P3, R116, R110, RZ ;  /* 0x0000006e74467210 */ /* 0x000fe40007f7e0ff */
[----:B------:R-:W-:-:S04]  /*18150*/  LOP3.LUT R110, R249, 0x2, RZ, 0xfc, !PT ;  /* 0x00000002f96e7812 */ /* 0x000fc800078efcff */
[----:B------:R-:W-:Y:S01]  /*18160*/  ISETP.GE.AND P1, PT, R110, UR5, PT ;  /* 0x000000056e007c0c */ /* 0x000fe2000bf26270 */
[----:B------:R-:W-:Y:S02]  /*18170*/  IMAD.X R71, R252, 0x1, R111, P3 ;  /* 0x00000001fc477824 */ /* 0x000fe400018e066f */
[----:B------:R-:W4:Y:S01]  /*18180*/  LDL R111, [R1+0x63c] ;  /* 0x00063c00016f7983 */ /* 0x000f220000100800 */
[----:B------:R-:W-:-:S03]  /*18190*/  LOP3.LUT R110, R250, 0x6, RZ, 0xfc, !PT ;  /* 0x00000006fa6e7812 */ /* 0x000fc600078efcff */
[----:B------:R-:W1:Y:S04]  /*181a0*/  S2R R250, SR_TID.X ;  /* 0x0000000000fa7919 */ /* 0x000e680000002100 */
[----:B------:R1:W-:Y:S02]  /*181b0*/  LDGSTS.E [R3+0x31c00], [R70.64], P2 ;  /* 0x31c0000046037fae */ /* 0x0003e40009121846 */
[----:B-1----:R-:W-:Y:S02]  /*181c0*/  SEL R3, RZ, 0x4, P1 ;  /* 0x00000004ff037807 */ /* 0x002fe40000800000 */
[----:B------:R-:W4:Y:S01]  /*181d0*/  LDL R71, [R1+0x64c] ;  /* 0x00064c0001477983 */ /* 0x000f220000100800 */
[----:B------:R-:W-:Y:S02]  /*181e0*/  ISETP.GE.AND P1, PT, R110, UR5, PT ;  /* 0x000000056e007c0c */ /* 0x000fe4000bf26270 */
[----:B------:R-:W-:-:S02]  /*181f0*/  SEL R3, R3, RZ, !P0 ;  /* 0x000000ff03037207 */ /* 0x000fc40004000000 */
[----:B------:R-:W-:Y:S02]  /*18200*/  LOP3.LUT R110, R250, 0x3f, RZ, 0xc0, !PT ;  /* 0x0000003ffa6e7812 */ /* 0x000fe400078ec0ff */
[--C-:B------:R-:W-:Y:S02]  /*18210*/  SHF.R.S32.HI R118, RZ, 0x6, R250.reuse ;  /* 0x00000006ff767819 */ /* 0x100fe400000114fa */
[----:B------:R-:W-:Y:S01]  /*18220*/  SHF.R.U32.HI R250, RZ, 0x6, R250 ;  /* 0x00000006fffa7819 */ /* 0x000fe200000116fa */
[----:B------:R-:W-:Y:S01]  /*18230*/  IMAD.SHL.U32 R110, R110, 0x4, RZ ;  /* 0x000000046e6e7824 */ /* 0x000fe200078e00ff */
[----:B------:R-:W-:Y:S02]  /*18240*/  SEL R68, RZ, 0x4, P1 ;  /* 0x00000004ff447807 */ /* 0x000fe40000800000 */
[----:B------:R-:W-:Y:S02]  /*18250*/  SGXT R118, R118, 0x1 ;  /* 0x000000017676781a */ /* 0x000fe40000000200 */
[----:B------:R-:W-:-:S02]  /*18260*/  SGXT.U32 R250, R250, 0x1 ;  /* 0x00000001fafa781a */ /* 0x000fc40000000000 */
[----:B------:R-:W-:Y:S02]  /*18270*/  ISETP.NE.U32.AND P3, PT, R3, RZ, PT ;  /* 0x000000ff0300720c */ /* 0x000fe40003f65070 */
[----:B------:R-:W-:Y:S02]  /*18280*/  SEL R3, R68, RZ, !P0 ;  /* 0x000000ff44037207 */ /* 0x000fe40004000000 */
[----:B------:R-:W-:Y:S02]  /*18290*/  LOP3.LUT R110, R110, 0x120, R118, 0x78, !PT ;  /* 0x000001206e6e7812 */ /* 0x000fe400078e7876 */
[----:B------:R-:W-:Y:S01]  /*182a0*/  ISETP.NE.U32.AND P1, PT, R3, RZ, PT ;  /* 0x000000ff0300720c */ /* 0x000fe20003f25070 */
[----:B------:R-:W4:Y:S01]  /*182b0*/  LDL R118, [R1+0x23c] ;  /* 0x00023c0001767983 */ /* 0x000f220000100800 */
[----:B------:R-:W-:-:S05]  /*182c0*/  LOP3.LUT R110, R110, 0x40, RZ, 0x3c, !PT ;  /* 0x000000406e6e7812 */ /* 0x000fca00078e3cff */
[----:B------:R-:W-:Y:S02]  /*182d0*/  IMAD R3, R114, 0x2000, R110 ;  /* 0x0000200072037824 */ /* 0x000fe400078e026e */
[----:B------:R-:W4:Y:S01]  /*182e0*/  LDL R110, [R1+0x660] ;  /* 0x00066000016e7983 */ /* 0x000f220000100800 */
[----:B---3--:R-:W-:Y:S02]  /*182f0*/  IADD3 R68, P2, R116, R109, RZ ;  /* 0x0000006d74447210 */ /* 0x008fe40007f5e0ff */
[----:B------:R-:W-:-:S03]  /*18300*/  LOP3.LUT R109, R250, 0xa, RZ, 0xfc, !PT ;  /* 0x0000000afa6d7812 */ /* 0x000fc600078efcff */
[----:B------:R-:W-:Y:S01]  /*18310*/  IMAD.X R69, R252, 0x1, R119, P2 ;  /* 0x00000001fc457824 */ /* 0x000fe200010e0677 */
[----:B------:R-:W-:Y:S01]  /*18320*/  ISETP.GE.AND P2, PT, R109, UR5, PT ;  /* 0x000000056d007c0c */ /* 0x000fe2000bf46270 */
[----:B------:R-:W1:Y:S04]  /*18330*/  S2R R250, SR_TID.X ;  /* 0x0000000000fa7919 */ /* 0x000e680000002100 */
[----:B------:R-:W3:Y:S01]  /*18340*/  LDL R109, [R1+0x65c] ;  /* 0x00065c00016d7983 */ /* 0x000ee20000100800 */
[----:B------:R-:W-:-:S03]  /*18350*/  SEL R70, RZ, 0x4, P2 ;  /* 0x00000004ff467807 */ /* 0x000fc60001000000 */
[----:B------:R2:W-:Y:S04]  /*18360*/  LDGSTS.E [R3+0x30200], [R68.64], P3 ;  /* 0x3020000044037fae */ /* 0x0005e80009921846 */
[----:B------:R-:W3:Y:S01]  /*18370*/  LDL R119, [R1+0x280] ;  /* 0x0002800001777983 */ /* 0x000ee20000100800 */
[----:B--2---:R-:W-:-:S05]  /*18380*/  IADD3 R68, P2, R116, R112, RZ ;  /* 0x0000007074447210 */ /* 0x004fca0007f5e0ff */
[----:B----4-:R-:W-:Y:S02]  /*18390*/  IMAD.X R69, R252, 0x1, R108, P2 ;  /* 0x00000001fc457824 */ /* 0x010fe400010e066c */
[----:B------:R-:W2:Y:S01]  /*183a0*/  LDL R108, [R1+0x66c] ;  /* 0x00066c00016c7983 */ /* 0x000ea20000100800 */
[----:B-1----:R-:W-:-:S03]  /*183b0*/  SHF.R.U32.HI R250, RZ, 0x6, R250 ;  /* 0x00000006fffa7819 */ /* 0x002fc600000116fa */
[----:B------:R1:W-:Y:S01]  /*183c0*/  LDGSTS.E [R3+0x30600], [R68.64], P1 ;  /* 0x3060000044037fae */ /* 0x0003e20008921846 */
[----:B------:R-:W-:-:S04]  /*183d0*/  SGXT.U32 R250, R250, 0x1 ;  /* 0x00000001fafa781a */ /* 0x000fc80000000000 */
[----:B------:R-:W-:Y:S02]  /*183e0*/  LOP3.LUT R112, R250, 0xe, RZ, 0xfc, !PT ;  /* 0x0000000efa707812 */ /* 0x000fe400078efcff */
[----:B------:R-:W4:Y:S01]  /*183f0*/  S2R R250, SR_TID.X ;  /* 0x0000000000fa7919 */ /* 0x000f220000002100 */
[----:B------:R-:W-:Y:S02]  /*18400*/  SEL R70, R70, RZ, !P0 ;  /* 0x000000ff46467207 */ /* 0x000fe40004000000 */
[----:B----4-:R-:W-:-:S04]  /*18410*/  SHF.R.U32.HI R250, RZ, 0x6, R250 ;  /* 0x00000006fffa7819 */ /* 0x010fc800000116fa */
[----:B------:R-:W-:Y:S02]  /*18420*/  SGXT.U32 R250, R250, 0x1 ;  /* 0x00000001fafa781a */ /* 0x000fe40000000000 */
[----:B-1----:R-:W-:Y:S02]  /*18430*/  IADD3 R68, P1, R116, R111, RZ ;  /* 0x0000006f74447210 */ /* 0x002fe40007f3e0ff */
[----:B------:R-:W-:Y:S02]  /*18440*/  LOP3.LUT R111, R250, 0x12, RZ, 0xfc, !PT ;  /* 0x00000012fa6f7812 */ /* 0x000fe400078efcff */
[----:B------:R-:W1:Y:S01]  /*18450*/  S2R R250, SR_TID.X ;  /* 0x0000000000fa7919 */ /* 0x000e620000002100 */
[----:B------:R-:W-:-:S03]  /*18460*/  ISETP.GE.AND P2, PT, R112, UR5, PT ;  /* 0x0000000570007c0c */ /* 0x000fc6000bf46270 */
[----:B------:R-:W4:Y:S01]  /*18470*/  LDL R112, [R1+0x670] ;  /* 0x0006700001707983 */ /* 0x000f220000100800 */
[----:B------:R-:W-:Y:S01]  /*18480*/  ISETP.NE.U32.AND P3, PT, R70, RZ, PT ;  /* 0x000000ff4600720c */ /* 0x000fe20003f65070 */
[----:B------:R-:W-:Y:S01]  /*18490*/  IMAD.X R69, R252, 0x1, R115, P1 ;  /* 0x00000001fc457824 */ /* 0x000fe200008e0673 */
[----:B------:R-:W-:Y:S01]  /*184a0*/  SEL R70, RZ, 0x4, P2 ;  /* 0x00000004ff467807 */ /* 0x000fe20001000000 */
[----:B------:R-:W4:Y:S01]  /*184b0*/  LDL R115, [R1+0x1fc] ;  /* 0x0001fc0001737983 */ /* 0x000f220000100800 */
[----:B------:R-:W-:Y:S02]  /*184c0*/  ISETP.GE.AND P1, PT, R111, UR5, PT ;  /* 0x000000056f007c0c */ /* 0x000fe4000bf26270 */
[----:B------:R-:W-:Y:S01]  /*184d0*/  SEL R70, R70, RZ, !P0 ;  /* 0x000000ff46467207 */ /* 0x000fe20004000000 */
[----:B------:R-:W4:Y:S03]  /*184e0*/  LDL R111, [R1+0x200] ;  /* 0x00020000016f7983 */ /* 0x000f260000100800 */
[----:B------:R-:W-:-:S02]  /*184f0*/  ISETP.NE.U32.AND P2, PT, R70, RZ, PT ;  /* 0x000000ff4600720c */ /* 0x000fc40003f45070 */
[----:B------:R-:W-:Y:S01]  /*18500*/  SEL R70, RZ, 0x4, P1 ;  /* 0x00000004ff467807 */ /* 0x000fe20000800000 */
[----:B------:R1:W-:Y:S02]  /*18510*/  LDGSTS.E [R3+0x30a00], [R68.64], P3 ;  /* 0x30a0000044037fae */ /* 0x0003e40009921846 */
[----:B-1----:R-:W-:-:S04]  /*18520*/  SHF.R.U32.HI R250, RZ, 0x6, R250 ;  /* 0x00000006fffa7819 */ /* 0x002fc800000116fa */
[----:B------:R-:W-:Y:S02]  /*18530*/  SGXT.U32 R250, R250, 0x1 ;  /* 0x00000001fafa781a */ /* 0x000fe40000000000 */
[----:B------:R-:W-:Y:S02]  /*18540*/  IADD3 R68, P1, R116, R71, RZ ;  /* 0x0000004774447210 */ /* 0x000fe40007f3e0ff */
[----:B------:R-:W-:Y:S02]  /*18550*/  LOP3.LUT R71, R250, 0x16, RZ, 0xfc, !PT ;  /* 0x00000016fa477812 */ /* 0x000fe400078efcff */
[----:B------:R-:W-:Y:S01]  /*18560*/  SEL R70, R70, RZ, !P0 ;  /* 0x000000ff46467207 */ /* 0x000fe20004000000 */
[----:B------:R-:W-:Y:S01]  /*18570*/  IMAD.X R69, R252, 0x1, R113, P1 ;  /* 0x00000001fc457824 */ /* 0x000fe200008e0671 */
[----:B------:R-:W-:Y:S01]  /*18580*/  ISETP.GE.AND P1, PT, R71, UR5, PT ;  /* 0x0000000547007c0c */ /* 0x000fe2000bf26270 */
[----:B------:R-:W4:Y:S01]  /*18590*/  LDL R113, [R1+0x210] ;  /* 0x0002100001717983 */ /* 0x000f220000100800 */
[----:B------:R-:W-:-:S02]  /*185a0*/  ISETP.NE.U32.AND P3, PT, R70, RZ, PT ;  /* 0x000000ff4600720c */ /* 0x000fc40003f65070 */
[----:B------:R-:W-:Y:S01]  /*185b0*/  SEL R70, RZ, 0x4, P1 ;  /* 0x00000004ff467807 */ /* 0x000fe20000800000 */
[----:B------:R3:W-:Y:S04]  /*185c0*/  LDGSTS.E [R3+0x30e00], [R68.64], P2 ;  /* 0x30e0000044037fae */ /* 0x0007e80009121846 */
[----:B------:R-:W4:Y:S01]  /*185d0*/  LDL R71, [R1+0x20c] ;  /* 0x00020c0001477983 */ /* 0x000f220000100800 */
[----:B------:R-:W-:-:S04]  /*185e0*/  SEL R70, R70, RZ, !P0 ;  /* 0x000000ff46467207 */ /* 0x000fc80004000000 */
[----:B------:R-:W-:Y:S02]  /*185f0*/  ISETP.NE.U32.AND P2, PT, R70, RZ, PT ;  /* 0x000000ff4600720c */ /* 0x000fe40003f45070 */
[----:B---3--:R-:W-:Y:S02]  /*18600*/  IADD3 R68, P1, R116, R109, RZ ;  /* 0x0000006d74447210 */ /* 0x008fe40007f3e0ff */
[----:B------:R-:W-:-:S03]  /*18610*/  LOP3.LUT R109, R251, 0x1a, RZ, 0xfc, !PT ;  /* 0x0000001afb6d7812 */ /* 0x000fc600078efcff */
[----:B------:R-:W-:Y:S02]  /*18620*/  IMAD.X R69, R252, 0x1, R110, P1 ;  /* 0x00000001fc457824 */ /* 0x000fe400008e066e */
[----:B------:R-:W3:Y:S01]  /*18630*/  LDL R110, [R1+0x674] ;  /* 0x00067400016e7983 */ /* 0x000ee20000100800 */
[----:B------:R-:W-:-:S03]  /*18640*/  ISETP.GE.AND P1, PT, R109, UR5, PT ;  /* 0x000000056d007c0c */ /* 0x000fc6000bf26270 */
[----:B------:R-:W3:Y:S01]  /*18650*/  LDL R109, [R1+0x678] ;  /* 0x00067800016d7983 */ /* 0x000ee20000100800 */
[----:B------:R-:W-:-:S03]  /*18660*/  SEL R70, RZ, 0x4, P1 ;  /* 0x00000004ff467807 */ /* 0x000fc60000800000 */
[----:B------:R2:W-:Y:S02]  /*18670*/  LDGSTS.E [R3+0x31200], [R68.64], P3 ;  /* 0x3120000044037fae */ /* 0x0005e40009921846 */
[----:B--2---:R-:W-:Y:S02]  /*18680*/  IADD3 R68, P1, R116, R108, RZ ;  /* 0x0000006c74447210 */ /* 0x004fe40007f3e0ff */
[----:B------:R-:W2:Y:S04]  /*18690*/  LDL R108, [R1+0x21c] ;  /* 0x00021c00016c7983 */ /* 0x000ea80000100800 */
[----:B------:R-:W1:Y:S01]  /*186a0*/  S2R R251, SR_TID.X ;  /* 0x0000000000fb7919 */ /* 0x000e620000002100 */
[----:B------:R-:W-:-:S04]  /*186b0*/  SEL R70, R70, RZ, !P0 ;  /* 0x000000ff46467207 */ /* 0x000fc80004000000 */
[----:B------:R-:W-:Y:S01]  /*186c0*/  ISETP.NE.U32.AND P3, PT, R70, RZ, PT ;  /* 0x000000ff4600720c */ /* 0x000fe20003f65070 */
[----:B------:R-:W1:Y:S01]  /*186d0*/  S2R R250, SR_TID.X ;  /* 0x0000000000fa7919 */ /* 0x000e620000002100 */
[----:B----4-:R-:W-:Y:S01]  /*186e0*/  IMAD.X R69, R252, 0x1, R112, P1 ;  /* 0x00000001fc457824 */ /* 0x010fe200008e0670 */
[----:B------:R-:W-:Y:S02]  /*186f0*/  ISETP.GE.AND P1, PT, R117, UR5, PT ;  /* 0x0000000575007c0c */ /* 0x000fe4000bf26270 */
[----:B------:R-:W4:Y:S02]  /*18700*/  LDL R112, [R1+0x220] ;  /* 0x0002200001707983 */ /* 0x000f240000100800 */
[----:B------:R-:W-:Y:S02]  /*18710*/  SEL R70, RZ, 0x4, P1 ;  /* 0x00000004ff467807 */ /* 0x000fe40000800000 */
[----:B------:R1:W-:Y:S04]  /*18720*/  LDGSTS.E [R3+0x31600], [R68.64], P2 ;  /* 0x3160000044037fae */ /* 0x0003e80009121846 */
[----:B------:R-:W4:Y:S01]  /*18730*/  LDL R117, [R1+0x230] ;  /* 0x0002300001757983 */ /* 0x000f220000100800 */
[----:B-1----:R-:W-:-:S02]  /*18740*/  IADD3 R68, P1, R116, R115, RZ ;  /* 0x0000007374447210 */ /* 0x002fc40007f3e0ff */
[----:B------:R-:W-:Y:S01]  /*18750*/  SEL R70, R70, RZ, !P0 ;  /* 0x000000ff46467207 */ /* 0x000fe20004000000 */
[----:B------:R-:W4:Y:S02]  /*18760*/  LDL R115, [R1+0x25c] ;  /* 0x00025c0001737983 */ /* 0x000f240000100800 */
[----:B------:R-:W-:Y:S01]  /*18770*/  IMAD.X R69, R252, 0x1, R111, P1 ;  /* 0x00000001fc457824 */ /* 0x000fe200008e066f */
[----:B------:R-:W-:-:S04]  /*18780*/  LOP3.LUT R111, R251, 0x1f, RZ, 0xc0, !PT ;  /* 0x0000001ffb6f7812 */ /* 0x000fc800078ec0ff */
[----:B------:R-:W-:Y:S01]  /*18790*/  ISETP.GE.AND P2, PT, R111, UR5, PT ;  /* 0x000000056f007c0c */ /* 0x000fe2000bf46270 */
[----:B------:R1:W-:Y:S04]  /*187a0*/  LDGSTS.E [R3+0x31a00], [R68.64], P3 ;  /* 0x31a0000044037fae */ /* 0x0003e80009921846 */
[----:B------:R-:W4:Y:S01]  /*187b0*/  LDL R111, [R1+0x240] ;  /* 0x00024000016f7983 */ /* 0x000f220000100800 */
[----:B------:R-:W-:Y:S02]  /*187c0*/  ISETP.NE.U32.AND P1, PT, R70, RZ, PT ;  /* 0x000000ff4600720c */ /* 0x000fe40003f25070 */
[----:B-1----:R-:W-:Y:S02]  /*187d0*/  SEL R68, RZ, 0x4, P2 ;  /* 0x00000004ff447807 */ /* 0x002fe40001000000 */
[----:B------:R-:W-:-:S02]  /*187e0*/  IADD3 R70, P2, R116, R71, RZ ;  /* 0x0000004774467210 */ /* 0x000fc40007f5e0ff */
[----:B------:R-:W-:-:S03]  /*187f0*/  SEL R68, R68, RZ, !P0 ;  /* 0x000000ff44447207 */ /* 0x000fc60004000000 */
[----:B------:R-:W-:Y:S01]  /*18800*/  IMAD.X R71, R252, 0x1, R113, P2 ;  /* 0x00000001fc477824 */ /* 0x000fe200010e0671 */
[----:B------:R-:W-:Y:S01]  /*18810*/  ISETP.NE.U32.AND P0, PT, R68, RZ, PT ;  /* 0x000000ff4400720c */ /* 0x000fe20003f05070 */
[----:B------:R-:W4:Y:S01]  /*18820*/  LDL R113, [R1+0x260] ;  /* 0x0002600001717983 */ /* 0x000f220000100800 */
[C---:B------:R-:W-:Y:S02]  /*18830*/  LOP3.LUT R251, R250.reuse, 0x7f, RZ, 0xc0, !PT ;  /* 0x0000007ffafb7812 */ /* 0x040fe400078ec0ff */
[----:B------:R-:W-:Y:S01]  /*18840*/  LOP3.LUT R250, R250, 0x60, RZ, 0xc0, !PT ;  /* 0x00000060fafa7812 */ /* 0x000fe200078ec0ff */
[----:B------:R2:W-:Y:S02]  /*18850*/  LDGSTS.E [R3+0x31e00], [R70.64], P1 ;  /* 0x31e0000046037fae */ /* 0x0005e40008921846 */
[----:B------:R-:W-:Y:S01]  /*18860*/  IMAD.SHL.U32 R251, R251, 0x4, RZ ;  /* 0x00000004fbfb7824 */ /* 0x000fe200078e00ff */
[----:B------:R-:W-:Y:S01]  /*18870*/  SHF.R.U32.HI R250, RZ, 0x1, R250 ;  /* 0x00000001fffa7819 */ /* 0x000fe200000116fa */
[----:B------:R-:W0:Y:S01]  /*18880*/  LDGDEPBAR ;  /* 0x00000000000079af */ /* 0x000e220000000000 */
[----:B---3--:R-:W-:-:S03]  /*18890*/  IADD3 R68, P2, R0, R110, RZ ;  /* 0x0000006e00447210 */ /* 0x008fc60007f5e0ff */
[----:B------:R-:W3:Y:S02]  /*188a0*/  LDL R110, [R1+0x26c] ;  /* 0x00026c00016e7983 */ /* 0x000ee40000100800 */
[----:B------:R-:W-:Y:S02]  /*188b0*/  IMAD.X R69, R2, 0x1, R109, P2 ;  /* 0x0000000102457824 */ /* 0x000fe400010e066d */
[----:B------:R-:W3:Y:S01]  /*188c0*/  LDL R109, [R1+0x27c] ;  /* 0x00027c00016d7983 */ /* 0x000ee20000100800 */
[----:B--2---:R-:W-:Y:S02]  /*188d0*/  IADD3 R70, P1, R0, R108, RZ ;  /* 0x0000006c00467210 */ /* 0x004fe40007f3e0ff */
[----:B------:R-:W-:-:S05]  /*188e0*/  LOP3.LUT R108, R251, R250, RZ, 0x3c, !PT ;  /* 0x000000fafb6c7212 */ /* 0x000fca00078e3cff */
[----:B------:R-:W-:Y:S02]  /*188f0*/  IMAD R3, R114, 0x10000, R108 ;  /* 0x0001000072037824 */ /* 0x000fe400078e026c */
[----:B------:R-:W2:Y:S04]  /*18900*/  LDL R108, [R1+0x270] ;  /* 0x00027000016c7983 */ /* 0x000ea80000100800 */
[----:B------:R1:W-:Y:S01]  /*18910*/  LDGSTS.E [R3], [R68.64], P0 ;  /* 0x0000000044037fae */ /* 0x0003e20008121846 */
[----:B----4-:R-:W-:-:S03]  /*18920*/  IMAD.X R71, R2, 0x1, R112, P1 ;  /* 0x0000000102477824 */ /* 0x010fc600008e0670 */
[----:B------:R-:W4:Y:S01]  /*18930*/  LDL R112, [R1+0x28c] ;  /* 0x00028c0001707983 */ /* 0x000f220000100800 */
[----:B-1----:R-:W-:-:S03]  /*18940*/  IADD3 R68, P1, R0, R122, RZ ;  /* 0x0000007a00447210 */ /* 0x002fc60007f3e0ff */
[----:B------:R1:W-:Y:S04]  /*18950*/  LDGSTS.E [R3+0x400], [R70.64], P0 ;  /* 0x0040000046037fae */ /* 0x0003e80008121846 */
[----:B------:R-:W4:Y:S01]  /*18960*/  LDL R122, [R1+0x29c] ;  /* 0x00029c00017a7983 */ /* 0x000f220000100800 */
[----:B------:R-:W-:-:S03]  /*18970*/  IMAD.X R69, R2, 0x1, R117, P1 ;  /* 0x0000000102457824 */ /* 0x000fc600008e0675 */
[----:B------:R-:W4:Y:S01]  /*18980*/  LDL R117, [R1+0x2a0] ;  /* 0x0002a00001757983 */ /* 0x000f220000100800 */
[----:B-1----:R-:W-:-:S03]  /*18990*/  IADD3 R70, P2, R0, R118, RZ ;  /* 0x0000007600467210 */ /* 0x002fc60007f5e0ff */
[----:B------:R1:W-:Y:S04]  /*189a0*/  LDGSTS.E [R3+0x800], [R68.64], P0 ;  /* 0x0080000044037fae */ /* 0x0003e80008121846 */
[----:B------:R-:W4:Y:S01]  /*189b0*/  LDL R118, [R1+0x290] ;  /* 0x0002900001767983 */ /* 0x000f220000100800 */
[----:B------:R-:W-:-:S03]  /*189c0*/  IMAD.X R71, R2, 0x1, R111, P2 ;  /* 0x0000000102477824 */ /* 0x000fc600010e066f */
[----:B------:R-:W4:Y:S01]  /*189d0*/  LDL R111, [R1+0x2ac] ;  /* 0x0002ac00016f7983 */ /* 0x000f220000100800 */
[----:B-1----:R-:W-:-:S03]  /*189e0*/  IADD3 R68, P1, R0, R121, RZ ;  /* 0x0000007900447210 */ /* 0x002fc60007f3e0ff */
[----:B------:R-:W4:Y:S02]  /*189f0*/  LDL R121, [R1+0x2bc] ;  /* 0x0002bc0001797983 */ /* 0x000f240000100800 */
[----:B------:R-:W-:Y:S02]  /*18a00*/  IMAD.X R69, R2, 0x1, R120, P1 ;  /* 0x0000000102457824 */ /* 0x000fe400008e0678 */
[----:B------:R1:W-:Y:S04]  /*18a10*/  LDGSTS.E [R3+0xc00], [R70.64], P0 ;  /* 0x00c0000046037fae */ /* 0x0003e80008121846 */
[----:B------:R-:W4:Y:S04]  /*18a20*/  LDL R120, [R1+0x2c0] ;  /* 0x0002c00001787983 */ /* 0x000f280000100800 */
[----:B------:R3:W-:Y:S01]  /*18a30*/  LDGSTS.E [R3+0x1000], [R68.64], P0 ;  /* 0x0100000044037fae */ /* 0x0007e20008121846 */
[----:B-1----:R-:W-:-:S03]  /*18a40*/  IADD3 R70, P2, R0, R115, RZ ;  /* 0x0000007300467210 */ /* 0x002fc60007f5e0ff */
[----:B------:R-:W4:Y:S02]  /*18a50*/  LDL R115, [R1+0x2b0] ;  /* 0x0002b00001737983 */ /* 0x000f240000100800 */
[----:B------:R-:W-:Y:S02]  /*18a60*/  IMAD.X R71, R2, 0x1, R113, P2 ;  /* 0x0000000102477824 */ /* 0x000fe400010e0671 */
[----:B------:R-:W4:Y:S04]  /*18a70*/  LDL R113, [R1+0x2cc] ;  /* 0x0002cc0001717983 */ /* 0x000f280000100800 */
[----:B------:R1:W-:Y:S01]  /*18a80*/  LDGSTS.E [R3+0x1400], [R70.64], P0 ;  /* 0x0140000046037fae */ /* 0x0003e20008121846 */
[----:B---3--:R-:W-:-:S03]  /*18a90*/  IADD3 R68, P1, R0, R110, RZ ;  /* 0x0000006e00447210 */ /* 0x008fc60007f3e0ff */
[----:B------:R-:W3:Y:S01]  /*18aa0*/  LDL R110, [R1+0x2dc] ;  /* 0x0002dc00016e7983 */ /* 0x000ee20000100800 */
[----:B-1----:R-:W-:-:S03]  /*18ab0*/  IADD3 R70, P2, R0, R109, RZ ;  /* 0x0000006d00467210 */ /* 0x002fc60007f5e0ff */
[----:B------:R-:W3:Y:S01]  /*18ac0*/  LDL R109, [R1+0x2d0] ;  /* 0x0002d000016d7983 */ /* 0x000ee20000100800 */
[----:B--2---:R-:W-:-:S03]  /*18ad0*/  IMAD.X R69, R2, 0x1, R108, P1 ;  /* 0x0000000102457824 */ /* 0x004fc600008e066c */
[----:B------:R-:W2:Y:S01]  /*18ae0*/  LDL R108, [R1+0x2e0] ;  /* 0x0002e000016c7983 */ /* 0x000ea20000100800 */
[----:B------:R-:W-:-:S03]  /*18af0*/  IMAD.X R71, R2, 0x1, R119, P2 ;  /* 0x0000000102477824 */ /* 0x000fc600010e0677 */
[----:B------:R4:W-:Y:S04]  /*18b00*/  LDGSTS.E [R3+0x1800], [R68.64], P0 ;  /* 0x0180000044037fae */ /* 0x0009e80008121846 */
[----:B------:R-:W2:Y:S04]  /*18b10*/  LDL R119, [R1+0x2ec] ;  /* 0x0002ec0001777983 */ /* 0x000ea80000100800 */
[----:B------:R1:W-:Y:S01]  /*18b20*/  LDGSTS.E [R3+0x1c00], [R70.64], P0 ;  /* 0x01c0000046037fae */ /* 0x0003e20008121846 */
[----:B----4-:R-:W-:-:S03]  /*18b30*/  IADD3 R68, P1, R0, R112, RZ ;  /* 0x0000007000447210 */ /* 0x010fc60007f3e0ff */
[----:B------:R-:W4:Y:S01]  /*18b40*/  LDL R112, [R1+0x2fc] ;  /* 0x0002fc0001707983 */ /* 0x000f220000100800 */
[----:B-1----:R-:W-:-:S03]  /*18b50*/  IADD3 R70, P2, R0, R122, RZ ;  /* 0x0000007a00467210 */ /* 0x002fc60007f5e0ff */
[----:B------:R-:W4:Y:S02]  /*18b60*/  LDL R122, [R1+0x2f0] ;  /* 0x0002f000017a7983 */ /* 0x000f240000100800 */
[C---:B------:R-:W-:Y:S02]  /*18b70*/  IMAD.X R71, R2.reuse, 0x1, R117, P2 ;  /* 0x0000000102477824 */ /* 0x040fe400010e0675 */
[----:B------:R-:W4:Y:S01]  /*18b80*/  LDL R117, [R1+0x30c] ;  /* 0x00030c0001757983 */ /* 0x000f220000100800 */
[----:B------:R-:W-:-:S03]  /*18b90*/  IMAD.X R69, R2, 0x1, R118, P1 ;  /* 0x0000000102457824 */ /* 0x000fc600008e0676 */
[----:B------:R-:W4:Y:S04]  /*18ba0*/  LDL R118, [R1+0x300] ;  /* 0x0003000001767983 */ /* 0x000f280000100800 */
[----:B------:R1:W-:Y:S04]  /*18bb0*/  LDGSTS.E [R3+0x2000], [R68.64], P0 ;  /* 0x0200000044037fae */ /* 0x0003e80008121846 */
[----:B------:R1:W-:Y:S02]  /*18bc0*/  LDGSTS.E [R3+0x2400], [R70.64], P0 ;  /* 0x0240000046037fae */ /* 0x0003e40008121846 */
[----:B-1----:R-:W-:-:S02]  /*18bd0*/  IADD3 R68, P1, R0, R111, RZ ;  /* 0x0000006f00447210 */ /* 0x002fc40007f3e0ff */
[----:B------:R-:W4:Y:S01]  /*18be0*/  LDL R111, [R1+0x31c] ;  /* 0x00031c00016f7983 */ /* 0x000f220000100800 */
[----:B------:R-:W-:-:S03]  /*18bf0*/  IADD3 R70, P2, R0, R121, RZ ;  /* 0x0000007900467210 */ /* 0x000fc60007f5e0ff */
[----:B------:R-:W4:Y:S02]  /*18c00*/  LDL R121, [R1+0x310] ;  /* 0x0003100001797983 */ /* 0x000f240000100800 */
[C---:B------:R-:W-:Y:S02]  /*18c10*/  IMAD.X R71, R2.reuse, 0x1, R120, P2 ;  /* 0x0000000102477824 */ /* 0x040fe400010e0678 */
[----:B------:R-:W4:Y:S01]  /*18c20*/  LDL R120, [R1+0x32c] ;  /* 0x00032c0001787983 */ /* 0x000f220000100800 */
[----:B------:R-:W-:-:S03]  /*18c30*/  IMAD.X R69, R2, 0x1, R115, P1 ;  /* 0x0000000102457824 */ /* 0x000fc600008e0673 */
[----:B------:R-:W4:Y:S04]  /*18c40*/  LDL R115, [R1+0x320] ;  /* 0x0003200001737983 */ /* 0x000f280000100800 */
[----:B------:R1:W-:Y:S04]  /*18c50*/  LDGSTS.E [R3+0x2800], [R68.64], P0 ;  /* 0x0280000044037fae */ /* 0x0003e80008121846 */
[----:B------:R3:W-:Y:S01]  /*18c60*/  LDGSTS.E [R3+0x2c00], [R70.64], P0 ;  /* 0x02c0000046037fae */ /* 0x0007e20008121846 */
[----:B-1----:R-:W-:-:S03]  /*18c70*/  IADD3 R68, P1, R0, R113, RZ ;  /* 0x0000007100447210 */ /* 0x002fc60007f3e0ff */
[----:B------:R-:W4:Y:S01]  /*18c80*/  LDL R113, [R1+0x33c] ;  /* 0x00033c0001717983 */ /* 0x000f220000100800 */
[----:B---3--:R-:W-:-:S03]  /*18c90*/  IADD3 R70, P2, R0, R110, RZ ;  /* 0x0000006e00467210 */ /* 0x008fc60007f5e0ff */
[----:B------:R-:W3:Y:S01]  /*18ca0*/  LDL R110, [R1+0x330] ;  /* 0x00033000016e7983 */ /* 0x000ee20000100800 */
[----:B------:R-:W-:-:S03]  /*18cb0*/  IMAD.X R69, R2, 0x1, R109, P1 ;  /* 0x0000000102457824 */ /* 0x000fc600008e066d */
[----:B------:R-:W3:Y:S04]  /*18cc0*/  LDL R109, [R1+0x340] ;  /* 0x00034000016d7983 */ /* 0x000ee80000100800 */
[----:B------:R1:W-:Y:S01]  /*18cd0*/  LDGSTS.E [R3+0x3000], [R68.64], P0 ;  /* 0x0300000044037fae */ /* 0x0003e20008121846 */
[----:B--2---:R-:W-:-:S03]  /*18ce0*/  IMAD.X R71, R2, 0x1, R108, P2 ;  /* 0x0000000102477824 */ /* 0x004fc600010e066c */
[----:B------:R-:W2:Y:S04]  /*18cf0*/  LDL R108, [R1+0x34c] ;  /* 0x00034c00016c7983 */ /* 0x000ea80000100800 */
[----:B------:R4:W-:Y:S01]  /*18d00*/  LDGSTS.E [R3+0x3400], [R70.64], P0 ;  /* 0x0340000046037fae */ /* 0x0009e20008121846 */
[----:B-1----:R-:W-:-:S03]  /*18d10*/  IADD3 R68, P1, R0, R119, RZ ;  /* 0x0000007700447210 */ /* 0x002fc60007f3e0ff */
[----:B------:R-:W2:Y:S01]  /*18d20*/  LDL R119, [R1+0x35c] ;  /* 0x00035c0001777983 */ /* 0x000ea20000100800 */
[----:B----4-:R-:W-:-:S03]  /*18d30*/  IADD3 R70, P2, R0, R112, RZ ;  /* 0x0000007000467210 */ /* 0x010fc60007f5e0ff */
[----:B------:R-:W4:Y:S01]  /*18d40*/  LDL R112, [R1+0x350] ;  /* 0x0003500001707983 */ /* 0x000f220000100800 */
[----:B------:R-:W-:-:S03]  /*18d50*/  IMAD.X R69, R2, 0x1, R122, P1 ;  /* 0x0000000102457824 */ /* 0x000fc600008e067a */
[----:B------:R-:W4:Y:S04]  /*18d60*/  LDL R122, [R1+0x360] ;  /* 0x00036000017a7983 */ /* 0x000f280000100800 */
[----:B------:R1:W-:Y:S01]  /*18d70*/  LDGSTS.E [R3+0x3800], [R68.64], P0 ;  /* 0x0380000044037fae */ /* 0x0003e20008121846 */
[----:B------:R-:W-:-:S03]  /*18d80*/  IMAD.X R71, R2, 0x1, R118, P2 ;  /* 0x0000000102477824 */ /* 0x000fc600010e0676 */
[----:B------:R-:W4:Y:S01]  /*18d90*/  LDL R118, [R1+0x36c] ;  /* 0x00036c0001767983 */ /* 0x000f220000100800 */
[----:B-1----:R-:W-:-:S03]  /*18da0*/  IADD3 R68, P1, R0, R117, RZ ;  /* 0x0000007500447210 */ /* 0x002fc60007f3e0ff */
[----:B------:R1:W-:Y:S04]  /*18db0*/  LDGSTS.E [R3+0x3c00], [R70.64], P0 ;  /* 0x03c0000046037fae */ /* 0x0003e80008121846 */
[----:B------:R-:W4:Y:S01]  /*18dc0*/  LDL R117, [R1+0x37c] ;  /* 0x00037c0001757983 */ /* 0x000f220000100800 */
[----:B-1----:R-:W-:-:S03]  /*18dd0*/  IADD3 R70, P2, R0, R111, RZ ;  /* 0x0000006f00467210 */ /* 0x002fc60007f5e0ff */
[----:B------:R-:W4:Y:S01]  /*18de0*/  LDL R111, [R1+0x370] ;  /* 0x00037000016f7983 */ /* 0x000f220000100800 */
[----:B------:R-:W-:-:S03]  /*18df0*/  IMAD.X R69, R2, 0x1, R121, P1 ;  /* 0x0000000102457824 */ /* 0x000fc600008e0679 */
[----:B------:R-:W4:Y:S04]  /*18e00*/  LDL R121, [R1+0x380] ;  /* 0x0003800001797983 */ /* 0x000f280000100800 */
[----:B------:R1:W-:Y:S01]  /*18e10*/  LDGSTS.E [R3+0x4000], [R68.64], P0 ;  /* 0x0400000044037fae */ /* 0x0003e20008121846 */
[----:B------:R-:W-:-:S03]  /*18e20*/  IMAD.X R71, R2, 0x1, R115, P2 ;  /* 0x0000000102477824 */ /* 0x000fc600010e0673 */
[----:B------:R-:W4:Y:S04]  /*18e30*/  LDL R115, [R1+0x38c] ;  /* 0x00038c0001737983 */ /* 0x000f280000100800 */
[----:B------:R1:W-:Y:S02]  /*18e40*/  LDGSTS.E [R3+0x4400], [R70.64], P0 ;  /* 0x0440000046037fae */ /* 0x0003e40008121846 */
[C---:B-1----:R-:W-:Y:S02]  /*18e50*/  IADD3 R68, P1, R0.reuse, R120, RZ ;  /* 0x0000007800447210 */ /* 0x042fe40007f3e0ff */
[----:B------:R-:W4:Y:S01]  /*18e60*/  LDL R120, [R1+0x39c] ;  /* 0x00039c0001787983 */ /* 0x000f220000100800 */
[----:B------:R-:W-:-:S03]  /*18e70*/  IADD3 R70, P2, R0, R113, RZ ;  /* 0x0000007100467210 */ /* 0x000fc60007f5e0ff */
[----:B------:R-:W4:Y:S01]  /*18e80*/  LDL R113, [R1+0x390] ;  /* 0x0003900001717983 */ /* 0x000f220000100800 */
[----:B---3--:R-:W-:-:S03]  /*18e90*/  IMAD.X R69, R2, 0x1, R110, P1 ;  /* 0x0000000102457824 */ /* 0x008fc600008e066e */
[----:B------:R-:W3:Y:S01]  /*18ea0*/  LDL R110, [R1+0x3a0] ;  /* 0x0003a000016e7983 */ /* 0x000ee20000100800 */
[----:B------:R-:W-:-:S03]  /*18eb0*/  IMAD.X R71, R2, 0x1, R109, P2 ;  /* 0x0000000102477824 */ /* 0x000fc600010e066d */
[----:B------:R2:W-:Y:S04]  /*18ec0*/  LDGSTS.E [R3+0x4800], [R68.64], P0 ;  /* 0x0480000044037fae */ /* 0x0005e80008121846 */
[----:B------:R-:W3:Y:S04]  /*18ed0*/  LDL R109, [R1+0x3ac] ;  /* 0x0003ac00016d7983 */ /* 0x000ee80000100800 */
[----:B------:R1:W-:Y:S01]  /*18ee0*/  LDGSTS.E [R3+0x4c00], [R70.64], P0 ;  /* 0x04c0000046037fae */ /* 0x0003e20008121846 */
[----:B--2---:R-:W-:-:S03]  /*18ef0*/  IADD3 R68, P1, R0, R108, RZ ;  /* 0x0000006c00447210 */ /* 0x004fc60007f3e0ff */
[----:B------:R-:W2:Y:S01]  /*18f00*/  LDL R108, [R1+0x3bc] ;  /* 0x0003bc00016c7983 */ /* 0x000ea20000100800 */
[----:B-1----:R-:W-:-:S03]  /*18f10*/  IADD3 R70, P2, R0, R119, RZ ;  /* 0x0000007700467210 */ /* 0x002fc60007f5e0ff */
[----:B------:R-:W2:Y:S01]  /*18f20*/  LDL R119, [R1+0x3b0] ;  /* 0x0003b00001777983 */ /* 0x000ea20000100800 */
[----:B----4-:R-:W-:-:S03]  /*18f30*/  IMAD.X R69, R2, 0x1, R112, P1 ;  /* 0x0000000102457824 */ /* 0x010fc600008e0670 */
        /* <DEDUP_REMOVED lines=9> */
[----:B------:R-:W-:-:S03]  /*18fd0*/  IMAD.X R69, R2, 0x1, R111, P1 ;  /* 0x0000000102457824 */ /* 0x000fc600008e066f */
[----:B------:R-:W4:Y:S01]  /*18fe0*/  LDL R111, [R1+0x3e0] ;  /* 0x0003e000016f7983 */ /* 0x000f220000100800 */
[----:B------:R-:W-:-:S03]  /*18ff0*/  IMAD.X R71, R2, 0x1, R121, P2 ;  /* 0x0000000102477824 */ /* 0x000fc600010e0679 */
[----:B------:R1:W-:Y:S04]  /*19000*/  LDGSTS.E [R3+0x5800], [R68.64], P0 ;  /* 0x0580000044037fae */ /* 0x0003e80008121846 */
[----:B------:R1:W-:Y:S04]  /*19010*/  LDGSTS.E [R3+0x5c00], [R70.64], P0 ;  /* 0x05c0000046037fae */ /* 0x0003e80008121846 */
[----:B------:R-:W4:Y:S01]  /*19020*/  LDL R121, [R1+0x3f0] ;  /* 0x0003f00001797983 */ /* 0x000f220000100800 */
[----:B-1----:R-:W-:-:S03]  /*19030*/  IADD3 R68, P1, R0, R115, RZ ;  /* 0x0000007300447210 */ /* 0x002fc60007f3e0ff */
[----:B------:R-:W4:Y:S01]  /*19040*/  LDL R115, [R1+0x3fc] ;  /* 0x0003fc0001737983 */ /* 0x000f220000100800 */
[----:B------:R-:W-:-:S03]  /*19050*/  IADD3 R70, P2, R0, R120, RZ ;  /* 0x0000007800467210 */ /* 0x000fc60007f5e0ff */
[----:B------:R-:W4:Y:S01]  /*19060*/  LDL R120, [R1+0x420] ;  /* 0x0004200001787983 */ /* 0x000f220000100800 */
[----:B------:R-:W-:-:S03]  /*19070*/  IMAD.X R69, R2, 0x1, R113, P1 ;  /* 0x0000000102457824 */ /* 0x000fc600008e0671 */
[----:B------:R-:W4:Y:S04]  /*19080*/  LDL R113, [R1+0x400] ;  /* 0x0004000001717983 */ /* 0x000f280000100800 */
[----:B------:R1:W-:Y:S01]  /*19090*/  LDGSTS.E [R3+0x6000], [R68.64], P0 ;  /* 0x0600000044037fae */ /* 0x0003e20008121846 */
[----:B---3--:R-:W-:-:S03]  /*190a0*/  IMAD.X R71, R2, 0x1, R110, P2 ;  /* 0x0000000102477824 */ /* 0x008fc600010e066e */
[----:B------:R-:W3:Y:S04]  /*190b0*/  LDL R110, [R1+0x40c] ;  /* 0x00040c00016e7983 */ /* 0x000ee80000100800 */
[----:B------:R2:W-:Y:S01]  /*190c0*/  LDGSTS.E [R3+0x6400], [R70.64], P0 ;  /* 0x0640000046037fae */ /* 0x0005e20008121846 */
[----:B-1----:R-:W-:-:S03]  /*190d0*/  IADD3 R68, P1, R0, R109, RZ ;  /* 0x0000006d00447210 */ /* 0x002fc60007f3e0ff */
[----:B------:R-:W3:Y:S01]  /*190e0*/  LDL R109, [R1+0x41c] ;  /* 0x00041c00016d7983 */ /* 0x000ee20000100800 */
[----:B--2---:R-:W-:-:S03]  /*190f0*/  IADD3 R70, P2, R0, R108, RZ ;  /* 0x0000006c00467210 */ /* 0x004fc60007f5e0ff */
[----:B------:R-:W2:Y:S01]  /*19100*/  LDL R108, [R1+0x410] ;  /* 0x00041000016c7983 */ /* 0x000ea20000100800 */
[----:B------:R-:W-:-:S03]  /*19110*/  IMAD.X R69, R2, 0x1, R119, P1 ;  /* 0x0000000102457824 */ /* 0x000fc600008e0677 */
[----:B------:R-:W2:Y:S04]  /*19120*/  LDL R119, [R1+0x43c] ;  /* 0x00043c0001777983 */ /* 0x000ea80000100800 */
[----:B------:R1:W-:Y:S01]  /*19130*/  LDGSTS.E [R3+0x6800], [R68.64], P0 ;  /* 0x0680000044037fae */ /* 0x0003e20008121846 */
[----:B----4-:R-:W-:-:S03]  /*19140*/  IMAD.X R71, R2, 0x1, R112, P2 ;  /* 0x0000000102477824 */ /* 0x010fc600010e0670 */
[----:B------:R-:W4:Y:S04]  /*19150*/  LDL R112, [R1+0x42c] ;  /* 0x00042c0001707983 */ /* 0x000f280000100800 */
[----:B------:R1:W-:Y:S02]  /*19160*/  LDGSTS.E [R3+0x6c00], [R70.64], P0 ;  /* 0x06c0000046037fae */ /* 0x0003e40008121846 */
[C---:B-1----:R-:W-:Y:S02]  /*19170*/  IADD3 R68, P1, R0.reuse, R122, RZ ;  /* 0x0000007a00447210 */ /* 0x042fe40007f3e0ff */
[----:B------:R-:W4:Y:S01]  /*19180*/  LDL R122, [R1+0x440] ;  /* 0x00044000017a7983 */ /* 0x000f220000100800 */
[----:B------:R-:W-:-:S03]  /*19190*/  IADD3 R70, P2, R0, R118, RZ ;  /* 0x0000007600467210 */ /* 0x000fc60007f5e0ff */
[----:B------:R-:W4:Y:S01]  /*191a0*/  LDL R118, [R1+0x430] ;  /* 0x0004300001767983 */ /* 0x000f220000100800 */
[----:B------:R-:W-:-:S03]  /*191b0*/  IMAD.X R69, R2, 0x1, R117, P1 ;  /* 0x0000000102457824 */ /* 0x000fc600008e0675 */
[----:B------:R-:W4:Y:S04]  /*191c0*/  LDL R117, [R1+0x45c] ;  /* 0x00045c0001757983 */ /* 0x000f280000100800 */
[----:B------:R1:W-:Y:S01]  /*191d0*/  LDGSTS.E [R3+0x7000], [R68.64], P0 ;  /* 0x0700000044037fae */ /* 0x0003e20008121846 */
[----:B------:R-:W-:-:S03]  /*191e0*/  IMAD.X R71, R2, 0x1, R111, P2 ;  /* 0x0000000102477824 */ /* 0x000fc600010e066f */
[----:B------:R-:W4:Y:S04]  /*191f0*/  LDL R111, [R1+0x44c] ;  /* 0x00044c00016f7983 */ /* 0x000f280000100800 */
[----:B------:R1:W-:Y:S02]  /*19200*/  LDGSTS.E [R3+0x7400], [R70.64], P0 ;  /* 0x0740000046037fae */ /* 0x0003e40008121846 */
[----:B-1----:R-:W-:Y:S02]  /*19210*/  IADD3 R68, P1, R0, R123, RZ ;  /* 0x0000007b00447210 */ /* 0x002fe40007f3e0ff */
[----:B------:R-:W4:Y:S03]  /*19220*/  LDL R123, [R1+0x4cc] ;  /* 0x0004cc00017b7983 */ /* 0x000f260000100800 */
[----:B------:R-:W-:-:S02]  /*19230*/  IMAD.X R69, R2, 0x1, R121, P1 ;  /* 0x0000000102457824 */ /* 0x000fc400008e0679 */
[----:B------:R-:W4:Y:S01]  /*19240*/  LDL R121, [R1+0x460] ;  /* 0x0004600001797983 */ /* 0x000f220000100800 */
[----:B------:R-:W-:-:S03]  /*19250*/  IADD3 R70, P2, R0, R115, RZ ;  /* 0x0000007300467210 */ /* 0x000fc60007f5e0ff */
[----:B------:R3:W-:Y:S04]  /*19260*/  LDGSTS.E [R3+0x7800], [R68.64], P0 ;  /* 0x0780000044037fae */ /* 0x0007e80008121846 */
[----:B------:R-:W4:Y:S01]  /*19270*/  LDL R115, [R1+0x450] ;  /* 0x0004500001737983 */ /* 0x000f220000100800 */
[----:B------:R-:W-:-:S03]  /*19280*/  IMAD.X R71, R2, 0x1, R113, P2 ;  /* 0x0000000102477824 */ /* 0x000fc600010e0671 */
        /* <DEDUP_REMOVED lines=10> */
[----:B------:R1:W-:Y:S04]  /*19330*/  LDGSTS.E [R3+0x8400], [R70.64], P0 ;  /* 0x0840000046037fae */ /* 0x0003e80008121846 */
[----:B------:R-:W2:Y:S01]  /*19340*/  LDL R120, [R1+0x49c] ;  /* 0x00049c0001787983 */ /* 0x000ea20000100800 */
[----:B-1----:R-:W-:-:S03]  /*19350*/  IADD3 R70, P2, R0, R119, RZ ;  /* 0x0000007700467210 */ /* 0x002fc60007f5e0ff */
[----:B------:R-:W2:Y:S01]  /*19360*/  LDL R119, [R1+0x490] ;  /* 0x0004900001777983 */ /* 0x000ea20000100800 */
[----:B----4-:R-:W-:-:S03]  /*19370*/  IADD3 R68, P1, R0, R112, RZ ;  /* 0x0000007000447210 */ /* 0x010fc60007f3e0ff */
[----:B------:R-:W4:Y:S01]  /*19380*/  LDL R112, [R1+0x48c] ;  /* 0x00048c0001707983 */ /* 0x000f220000100800 */
[----:B------:R-:W-:-:S03]  /*19390*/  IMAD.X R71, R2, 0x1, R122, P2 ;  /* 0x0000000102477824 */ /* 0x000fc600010e067a */
        /* <DEDUP_REMOVED lines=24> */
[----:B------:R1:W-:Y:S02]  /*19520*/  LDGSTS.E [R3+0x9c00], [R70.64], P0 ;  /* 0x09c0000046037fae */ /* 0x0003e40008121846 */
[C---:B-1----:R-:W-:Y:S02]  /*19530*/  IADD3 R70, P2, R0.reuse, R120, RZ ;  /* 0x0000007800467210 */ /* 0x042fe40007f5e0ff */
[----:B------:R-:W2:Y:S01]  /*19540*/  LDL R120, [R1+0x500] ;  /* 0x0005000001787983 */ /* 0x000ea20000100800 */
[----:B----4-:R-:W-:-:S03]  /*19550*/  IADD3 R68, P1, R0, R112, RZ ;  /* 0x0000007000447210 */ /* 0x010fc60007f3e0ff */
[----:B------:R-:W4:Y:S02]  /*19560*/  LDL R112, [R1+0x4f0] ;  /* 0x0004f00001707983 */ /* 0x000f240000100800 */
[C---:B------:R-:W-:Y:S02]  /*19570*/  IMAD.X R69, R2.reuse, 0x1, R119, P1 ;  /* 0x0000000102457824 */ /* 0x040fe400008e0677 */
[----:B------:R-:W4:Y:S04]  /*19580*/  LDL R119, [R1+0x50c] ;  /* 0x00050c0001777983 */ /* 0x000f280000100800 */
[----:B------:R1:W-:Y:S01]  /*19590*/  LDGSTS.E [R3+0xa000], [R68.64], P0 ;  /* 0x0a00000044037fae */ /* 0x0003e20008121846 */
[----:B------:R-:W-:-:S03]  /*195a0*/  IMAD.X R71, R2, 0x1, R118, P2 ;  /* 0x0000000102477824 */ /* 0x000fc600010e0676 */
[----:B------:R-:W4:Y:S04]  /*195b0*/  LDL R118, [R1+0x51c] ;  /* 0x00051c0001767983 */ /* 0x000f280000100800 */
[----:B------:R1:W-:Y:S02]  /*195c0*/  LDGSTS.E [R3+0xa400], [R70.64], P0 ;  /* 0x0a40000046037fae */ /* 0x0003e40008121846 */
[C---:B-1----:R-:W-:Y:S02]  /*195d0*/  IADD3 R68, P1, R0.reuse, R111, RZ ;  /* 0x0000006f00447210 */ /* 0x042fe40007f3e0ff */
[----:B------:R-:W4:Y:S01]  /*195e0*/  LDL R111, [R1+0x510] ;  /* 0x00051000016f7983 */ /* 0x000f220000100800 */
[----:B------:R-:W-:Y:S02]  /*195f0*/  IADD3 R70, P2, R0, R122, RZ ;  /* 0x0000007a00467210 */ /* 0x000fe40007f5e0ff */
[C---:B------:R-:W-:Y:S01]  /*19600*/  IMAD.X R69, R2.reuse, 0x1, R117, P1 ;  /* 0x0000000102457824 */ /* 0x040fe200008e0675 */
[----:B------:R-:W4:Y:S04]  /*19610*/  LDL R122, [R1+0x520] ;  /* 0x00052000017a7983 */ /* 0x000f280000100800 */
        /* <DEDUP_REMOVED lines=9> */
[----:B---3--:R-:W-:-:S03]  /*196b0*/  IMAD.X R69, R2, 0x1, R110, P1 ;  /* 0x0000000102457824 */ /* 0x008fc600008e066e */
[----:B------:R-:W3:Y:S04]  /*196c0*/  LDL R110, [R1+0x540] ;  /* 0x00054000016e7983 */ /* 0x000ee80000100800 */
[----:B------:R1:W-:Y:S01]  /*196d0*/  LDGSTS.E [R3+0xb000], [R68.64], P0 ;  /* 0x0b00000044037fae */ /* 0x0003e20008121846 */
[----:B------:R-:W-:-:S03]  /*196e0*/  IMAD.X R71, R2, 0x1, R109, P2 ;  /* 0x0000000102477824 */ /* 0x000fc600010e066d */
[----:B------:R-:W3:Y:S04]  /*196f0*/  LDL R109, [R1+0x54c] ;  /* 0x00054c00016d7983 */ /* 0x000ee80000100800 */
[----:B------:R2:W-:Y:S02]  /*19700*/  LDGSTS.E [R3+0xb400], [R70.64], P0 ;  /* 0x0b40000046037fae */ /* 0x0005e40008121846 */
[C---:B--2---:R-:W-:Y:S02]  /*19710*/  IADD3 R70, P2, R0.reuse, R108, RZ ;  /* 0x0000006c00467210 */ /* 0x044fe40007f5e0ff */
[----:B------:R-:W2:Y:S01]  /*19720*/  LDL R108, [R1+0x55c] ;  /* 0x00055c00016c7983 */ /* 0x000ea20000100800 */
[----:B-1----:R-:W-:-:S03]  /*19730*/  IADD3 R68, P1, R0, R113, RZ ;  /* 0x0000007100447210 */ /* 0x002fc60007f3e0ff */
[----:B------:R-:W2:Y:S01]  /*19740*/  LDL R113, [R1+0x550] ;  /* 0x0005500001717983 */ /* 0x000ea20000100800 */
[----:B------:R-:W-:-:S03]  /*19750*/  IMAD.X R71, R2, 0x1, R120, P2 ;  /* 0x0000000102477824 */ /* 0x000fc600010e0678 */
[----:B------:R-:W2:Y:S01]  /*19760*/  LDL R120, [R1+0x56c] ;  /* 0x00056c0001787983 */ /* 0x000ea20000100800 */
[----:B----4-:R-:W-:-:S03]  /*19770*/  IMAD.X R69, R2, 0x1, R112, P1 ;  /* 0x0000000102457824 */ /* 0x010fc600008e0670 */
[----:B------:R-:W4:Y:S04]  /*19780*/  LDL R112, [R1+0x560] ;  /* 0x0005600001707983 */ /* 0x000f280000100800 */
[----:B------:R1:W-:Y:S04]  /*19790*/  LDGSTS.E [R3+0xb800], [R68.64], P0 ;  /* 0x0b80000044037fae */ /* 0x0003e80008121846 */
[----:B------:R1:W-:Y:S02]  /*197a0*/  LDGSTS.E [R3+0xbc00], [R70.64], P0 ;  /* 0x0bc0000046037fae */ /* 0x0003e40008121846 */
[----:B-1----:R-:W-:-:S02]  /*197b0*/  IADD3 R68, P1, R0, R119, RZ ;  /* 0x0000007700447210 */ /* 0x002fc40007f3e0ff */
        /* <DEDUP_REMOVED lines=25> */
[----:B------:R1:W-:Y:S02]  /*19950*/  LDGSTS.E [R3+0xd000], [R68.64], P0 ;  /* 0x0d00000044037fae */ /* 0x0003e40008121846 */
[----:B-1----:R-:W-:Y:S02]  /*19960*/  IADD3 R68, P1, R0, R120, RZ ;  /* 0x0000007800447210 */ /* 0x002fe40007f3e0ff */
[----:B------:R-:W2:Y:S01]  /*19970*/  LDL R120, [R1+0x5d4] ;  /* 0x0005d40001787983 */ /* 0x000ea20000100800 */
[----:B----4-:R-:W-:-:S03]  /*19980*/  IMAD.X R71, R2, 0x1, R112, P2 ;  /* 0x0000000102477824 */ /* 0x010fc600010e0670 */
[----:B------:R-:W4:Y:S04]  /*19990*/  LDL R112, [R1+0x5e0] ;  /* 0x0005e00001707983 */ /* 0x000f280000100800 */
[----:B------:R1:W-:Y:S02]  /*199a0*/  LDGSTS.E [R3+0xd400], [R70.64], P0 ;  /* 0x0d40000046037fae */ /* 0x0003e40008121846 */
[----:B-1----:R-:W-:Y:S02]  /*199b0*/  IADD3 R70, P2, R0, R119, RZ ;  /* 0x0000007700467210 */ /* 0x002fe40007f5e0ff */
        /* <DEDUP_REMOVED lines=11> */
[----:B------:R-:W1:Y:S04]  /*19a70*/  S2R R250, SR_TID.X ;  /* 0x0000000000fa7919 */ /* 0x000e680000002100 */
[----:B------:R3:W-:Y:S04]  /*19a80*/  LDGSTS.E [R3+0xe000], [R68.64], P0 ;  /* 0x0e00000044037fae */ /* 0x0007e80008121846 */
[----:B------:R-:W4:Y:S04]  /*19a90*/  LDL R115, [R1+0x604] ;  /* 0x0006040001737983 */ /* 0x000f280000100800 */
[----:B------:R-:W4:Y:S01]  /*19aa0*/  LDL R123, [R1+0x334] ;  /* 0x00033400017b7983 */ /* 0x000f220000100800 */
[----:B------:R-:W-:-:S03]  /*19ab0*/  IMAD.X R71, R2, 0x1, R121, P2 ;  /* 0x0000000102477824 */ /* 0x000fc600010e0679 */
[----:B------:R-:W4:Y:S04]  /*19ac0*/  LDL R121, [R1+0x214] ;  /* 0x0002140001797983 */ /* 0x000f280000100800 */
[----:B------:R1:W-:Y:S02]  /*19ad0*/  LDGSTS.E [R3+0xe400], [R70.64], P0 ;  /* 0x0e40000046037fae */ /* 0x0003e40008121846 */
[C---:B-1----:R-:W-:Y:S02]  /*19ae0*/  IADD3 R70, P2, R0.reuse, R122, RZ ;  /* 0x0000007a00467210 */ /* 0x042fe40007f5e0ff */
[----:B------:R-:W4:Y:S01]  /*19af0*/  LDL R122, [R1+0x274] ;  /* 0x00027400017a7983 */ /* 0x000f220000100800 */
[----:B---3--:R-:W-:-:S03]  /*19b00*/  IADD3 R68, P1, R0, R110, RZ ;  /* 0x0000006e00447210 */ /* 0x008fc60007f3e0ff */
[----:B------:R-:W3:Y:S02]  /*19b10*/  LDL R110, [R1+0x224] ;  /* 0x00022400016e7983 */ /* 0x000ee40000100800 */
[C---:B------:R-:W-:Y:S02]  /*19b20*/  IMAD.X R69, R2.reuse, 0x1, R109, P1 ;  /* 0x0000000102457824 */ /* 0x040fe400008e066d */
[----:B------:R-:W3:Y:S04]  /*19b30*/  LDL R109, [R1+0x218] ;  /* 0x00021800016d7983 */ /* 0x000ee80000100800 */
[----:B------:R1:W-:Y:S01]  /*19b40*/  LDGSTS.E [R3+0xe800], [R68.64], P0 ;  /* 0x0e80000044037fae */ /* 0x0003e20008121846 */
[----:B--2---:R-:W-:-:S03]  /*19b50*/  IMAD.X R71, R2, 0x1, R108, P2 ;  /* 0x0000000102477824 */ /* 0x004fc600010e066c */
[----:B------:R-:W2:Y:S01]  /*19b60*/  LDL R108, [R1+0x228] ;  /* 0x00022800016c7983 */ /* 0x000ea20000100800 */
[----:B-1----:R-:W-:-:S03]  /*19b70*/  IADD3 R68, P1, R0, R113, RZ ;  /* 0x0000007100447210 */ /* 0x002fc60007f3e0ff */
[----:B------:R-:W2:Y:S04]  /*19b80*/  LDL R113, [R1+0x234] ;  /* 0x0002340001717983 */ /* 0x000ea80000100800 */
[----:B------:R4:W-:Y:S01]  /*19b90*/  LDGSTS.E [R3+0xec00], [R70.64], P0 ;  /* 0x0ec0000046037fae */ /* 0x0009e20008121846 */
[----:B------:R-:W-:-:S03]  /*19ba0*/  IMAD.X R69, R2, 0x1, R120, P1 ;  /* 0x0000000102457824 */ /* 0x000fc600008e0678 */
[----:B------:R-:W2:Y:S04]  /*19bb0*/  LDL R120, [R1+0x238] ;  /* 0x0002380001787983 */ /* 0x000ea80000100800 */
[----:B------:R1:W-:Y:S01]  /*19bc0*/  LDGSTS.E [R3+0xf000], [R68.64], P0 ;  /* 0x0f00000044037fae */ /* 0x0003e20008121846 */
[----:B----4-:R-:W-:-:S03]  /*19bd0*/  IADD3 R70, P2, R0, R112, RZ ;  /* 0x0000007000467210 */ /* 0x010fc60007f5e0ff */
[----:B------:R-:W4:Y:S02]  /*19be0*/  LDL R112, [R1+0x244] ;  /* 0x0002440001707983 */ /* 0x000f240000100800 */
[----:B------:R-:W-:Y:S02]  /*19bf0*/  IMAD.X R71, R2, 0x1, R119, P2 ;  /* 0x0000000102477824 */ /* 0x000fe400010e0677 */
[----:B------:R-:W4:Y:S01]  /*19c00*/  LDL R119, [R1+0x248] ;  /* 0x0002480001777983 */ /* 0x000f220000100800 */
[----:B-1----:R-:W-:-:S03]  /*19c10*/  IADD3 R68, P1, R0, R118, RZ ;  /* 0x0000007600447210 */ /* 0x002fc60007f3e0ff */
        /* <DEDUP_REMOVED lines=9> */
[----:B------:R3:W-:Y:S01]  /*19cb0*/  LDGSTS.E [R3+0xfc00], [R70.64], P0 ;  /* 0x0fc0000046037fae */ /* 0x0007e20008121846 */
[C---:B-1----:R-:W-:Y:S02]  /*19cc0*/  IADD3 R68, P1, R0.reuse, R121, RZ ;  /* 0x0000007900447210 */ /* 0x042fe40007f3e0ff */
[----:B---3--:R-:W-:Y:S02]  /*19cd0*/  IADD3 R70, P2, R0, R110, RZ ;  /* 0x0000006e00467210 */ /* 0x008fe40007f5e0ff */
[----:B------:R-:W3:Y:S01]  /*19ce0*/  LDL R110, [R1+0x284] ;  /* 0x00028400016e7983 */ /* 0x000ee20000100800 */
[----:B------:R-:W-:-:S03]  /*19cf0*/  IMAD.X R69, R2, 0x1, R109, P1 ;  /* 0x0000000102457824 */ /* 0x000fc600008e066d */
[----:B------:R-:W3:Y:S01]  /*19d00*/  LDL R109, [R1+0x278] ;  /* 0x00027800016d7983 */ /* 0x000ee20000100800 */
[----:B--2---:R-:W-:-:S03]  /*19d10*/  IMAD.X R71, R2, 0x1, R108, P2 ;  /* 0x0000000102477824 */ /* 0x004fc600010e066c */
[----:B------:R-:W2:Y:S01]  /*19d20*/  LDL R108, [R1+0x294] ;  /* 0x00029400016c7983 */ /* 0x000ea20000100800 */
[C---:B------:R-:W-:Y:S02]  /*19d30*/  LOP3.LUT R251, R250.reuse, 0x7f, RZ, 0xc0, !PT ;  /* 0x0000007ffafb7812 */ /* 0x040fe400078ec0ff */
[----:B------:R-:W-:-:S03]  /*19d40*/  LOP3.LUT R250, R250, 0x60, RZ, 0xc0, !PT ;  /* 0x00000060fafa7812 */ /* 0x000fc600078ec0ff */
[----:B------:R-:W-:Y:S01]  /*19d50*/  IMAD.SHL.U32 R251, R251, 0x4, RZ ;  /* 0x00000004fbfb7824 */ /* 0x000fe200078e00ff */
[----:B------:R-:W-:-:S04]  /*19d60*/  SHF.R.U32.HI R250, RZ, 0x1, R250 ;  /* 0x00000001fffa7819 */ /* 0x000fc800000116fa */
[----:B------:R-:W-:-:S04]  /*19d70*/  LOP3.LUT R121, R251, R250, RZ, 0x3c, !PT ;  /* 0x000000fafb797212 */ /* 0x000fc800078e3cff */
[----:B------:R-:W-:-:S05]  /*19d80*/  LOP3.LUT R121, R121, 0x40, RZ, 0x3c, !PT ;  /* 0x0000004079797812 */ /* 0x000fca00078e3cff */
[----:B------:R-:W-:Y:S02]  /*19d90*/  IMAD R3, R114, 0x10000, R121 ;  /* 0x0001000072037824 */ /* 0x000fe400078e0279 */
[----:B------:R-:W2:Y:S04]  /*19da0*/  LDL R114, [R1+0x288] ;  /* 0x0002880001727983 */ /* 0x000ea80000100800 */
[----:B------:R1:W-:Y:S04]  /*19db0*/  LDGSTS.E [R3+0x200], [R68.64], P0 ;  /* 0x0020000044037fae */ /* 0x0003e80008121846 */
[----:B------:R4:W-:Y:S04]  /*19dc0*/  LDGSTS.E [R3+0x600], [R70.64], P0 ;  /* 0x0060000046037fae */ /* 0x0009e80008121846 */
[----:B------:R-:W2:Y:S01]  /*19dd0*/  LDL R121, [R1+0x2a8] ;  /* 0x0002a80001797983 */ /* 0x000ea20000100800 */
[----:B-1----:R-:W-:-:S03]  /*19de0*/  IADD3 R68, P1, R0, R113, RZ ;  /* 0x0000007100447210 */ /* 0x002fc60007f3e0ff */
[----:B------:R-:W2:Y:S01]  /*19df0*/  LDL R113, [R1+0x2a4] ;  /* 0x0002a40001717983 */ /* 0x000ea20000100800 */
[----:B----4-:R-:W-:Y:S01]  /*19e00*/  IADD3 R70, P2, R0, R112, RZ ;  /* 0x0000007000467210 */ /* 0x010fe20007f5e0ff */
[C---:B------:R-:W-:Y:S02]  /*19e10*/  IMAD.X R69, R2.reuse, 0x1, R120, P1 ;  /* 0x0000000102457824 */ /* 0x040fe400008e0678 */
[----:B------:R-:W4:Y:S04]  /*19e20*/  LDL R112, [R1+0x298] ;  /* 0x0002980001707983 */ /* 0x000f280000100800 */
[----:B------:R1:W-:Y:S04]  /*19e30*/  LDGSTS.E [R3+0xa00], [R68.64], P0 ;  /* 0x00a0000044037fae */ /* 0x0003e80008121846 */
[----:B------:R-:W4:Y:S01]  /*19e40*/  LDL R120, [R1+0x2b4] ;  /* 0x0002b40001787983 */ /* 0x000f220000100800 */
        /* <DEDUP_REMOVED lines=15> */
[----:B---3--:R-:W-:-:S03]  /*19f40*/  IADD3 R70, P2, R0, R110, RZ ;  /* 0x0000006e00467210 */ /* 0x008fc60007f5e0ff */
[----:B------:R-:W3:Y:S01]  /*19f50*/  LDL R110, [R1+0x2d8] ;  /* 0x0002d800016e7983 */ /* 0x000ee20000100800 */
[----:B------:R-:W-:-:S03]  /*19f60*/  IMAD.X R69, R2, 0x1, R109, P1 ;  /* 0x0000000102457824 */ /* 0x000fc600008e066d */
[----:B------:R-:W3:Y:S04]  /*19f70*/  LDL R109, [R1+0x2e8] ;  /* 0x0002e800016d7983 */ /* 0x000ee80000100800 */
[----:B------:R2:W-:Y:S02]  /*19f80*/  LDGSTS.E [R3+0x1a00], [R68.64], P0 ;  /* 0x01a0000044037fae */ /* 0x0005e40008121846 */
[----:B--2---:R-:W-:Y:S02]  /*19f90*/  IADD3 R68, P1, R0, R108, RZ ;  /* 0x0000006c00447210 */ /* 0x004fe40007f3e0ff */
[----:B------:R-:W2:Y:S01]  /*19fa0*/  LDL R108, [R1+0x304] ;  /* 0x00030400016c7983 */ /* 0x000ea20000100800 */
[----:B------:R-:W-:-:S03]  /*19fb0*/  IMAD.X R71, R2, 0x1, R114, P2 ;  /* 0x0000000102477824 */ /* 0x000fc600010e0672 */
[----:B------:R-:W2:Y:S04]  /*19fc0*/  LDL R114, [R1+0x2f4] ;  /* 0x0002f40001727983 */ /* 0x000ea80000100800 */
[----:B------:R1:W-:Y:S02]  /*19fd0*/  LDGSTS.E [R3+0x1e00], [R70.64], P0 ;  /* 0x01e0000046037fae */ /* 0x0003e40008121846 */
[----:B-1----:R-:W-:Y:S02]  /*19fe0*/  IADD3 R70, P2, R0, R113, RZ ;  /* 0x0000007100467210 */ /* 0x002fe40007f5e0ff */
[----:B------:R-:W2:Y:S01]  /*19ff0*/  LDL R113, [R1+0x2f8] ;  /* 0x0002f80001717983 */ /* 0x000ea20000100800 */
[C---:B----4-:R-:W-:Y:S02]  /*1a000*/  IMAD.X R69, R2.reuse, 0x1, R112, P1 ;  /* 0x0000000102457824 */ /* 0x050fe400008e0670 */
[----:B------:R-:W-:Y:S01]  /*1a010*/  IMAD.X R71, R2, 0x1, R121, P2 ;  /* 0x0000000102477824 */ /* 0x000fe200010e0679 */
[----:B------:R-:W4:Y:S04]  /*1a020*/  LDL R112, [R1+0x308] ;  /* 0x0003080001707983 */ /* 0x000f280000100800 */
        /* <DEDUP_REMOVED lines=26> */
[----:B------:R-:W2:Y:S02]  /*1a1d0*/  LDL R114, [R1+0x374] ;  /* 0x0003740001727983 */ /* 0x000ea40000100800 */
[C---:B------:R-:W-:Y:S02]  /*1a1e0*/  IMAD.X R69, R2.reuse, 0x1, R113, P1 ;  /* 0x0000000102457824 */ /* 0x040fe400008e0671 */
[----:B------:R-:W2:Y:S04]  /*1a1f0*/  LDL R113, [R1+0x384] ;  /* 0x0003840001717983 */ /* 0x000ea80000100800 */
[----:B------:R1:W-:Y:S01]  /*1a200*/  LDGSTS.E [R3+0x3a00], [R68.64], P0 ;  /* 0x03a0000044037fae */ /* 0x0003e20008121846 */
[----:B----4-:R-:W-:-:S03]  /*1a210*/  IMAD.X R71, R2, 0x1, R112, P2 ;  /* 0x0000000102477824 */ /* 0x010fc600010e0670 */
[----:B------:R-:W4:Y:S04]  /*1a220*/  LDL R112, [R1+0x378] ;  /* 0x0003780001707983 */ /* 0x000f280000100800 */
[----:B------:R1:W-:Y:S02]  /*1a230*/  LDGSTS.E [R3+0x3e00], [R70.64], P0 ;  /* 0x03e0000046037fae */ /* 0x0003e40008121846 */
[----:B-1----:R-:W-:Y:S02]  /*1a240*/  IADD3 R68, P1, R0, R121, RZ ;  /* 0x0000007900447210 */ /* 0x002fe40007f3e0ff */
[----:B------:R-:W4:Y:S03]  /*1a250*/  LDL R121, [R1+0x388] ;  /* 0x0003880001797983 */ /* 0x000f260000100800 */
[----:B------:R-:W-:Y:S01]  /*1a260*/  IMAD.X R69, R2, 0x1, R119, P1 ;  /* 0x0000000102457824 */ /* 0x000fe200008e0677 */
[----:B------:R-:W-:Y:S01]  /*1a270*/  IADD3 R70, P2, R0, R120, RZ ;  /* 0x0000007800467210 */ /* 0x000fe20007f5e0ff */
[----:B------:R-:W4:Y:S04]  /*1a280*/  LDL R119, [R1+0x3a4] ;  /* 0x0003a40001777983 */ /* 0x000f280000100800 */
[----:B------:R1:W-:Y:S04]  /*1a290*/  LDGSTS.E [R3+0x4200], [R68.64], P0 ;  /* 0x0420000044037fae */ /* 0x0003e80008121846 */
[----:B------:R-:W4:Y:S01]  /*1a2a0*/  LDL R120, [R1+0x394] ;  /* 0x0003940001787983 */ /* 0x000f220000100800 */
[----:B------:R-:W-:-:S03]  /*1a2b0*/  IMAD.X R71, R2, 0x1, R111, P2 ;  /* 0x0000000102477824 */ /* 0x000fc600010e066f */
[----:B------:R-:W4:Y:S01]  /*1a2c0*/  LDL R111, [R1+0x398] ;  /* 0x00039800016f7983 */ /* 0x000f220000100800 */
[----:B-1----:R-:W-:-:S03]  /*1a2d0*/  IADD3 R68, P1, R0, R123, RZ ;  /* 0x0000007b00447210 */ /* 0x002fc60007f3e0ff */
[----:B------:R1:W-:Y:S02]  /*1a2e0*/  LDGSTS.E [R3+0x4600], [R70.64], P0 ;  /* 0x0460000046037fae */ /* 0x0003e40008121846 */
[----:B------:R-:W-:Y:S02]  /*1a2f0*/  IMAD.X R69, R2, 0x1, R118, P1 ;  /* 0x0000000102457824 */ /* 0x000fe400008e0676 */
[----:B------:R-:W4:Y:S04]  /*1a300*/  LDL R123, [R1+0x404] ;  /* 0x00040400017b7983 */ /* 0x000f280000100800 */
[----:B------:R-:W4:Y:S01]  /*1a310*/  LDL R118, [R1+0x3a8] ;  /* 0x0003a80001767983 */ /* 0x000f220000100800 */
[----:B-1----:R-:W-:-:S03]  /*1a320*/  IADD3 R70, P2, R0, R122, RZ ;  /* 0x0000007a00467210 */ /* 0x002fc60007f5e0ff */
[----:B------:R1:W-:Y:S04]  /*1a330*/  LDGSTS.E [R3+0x4a00], [R68.64], P0 ;  /* 0x04a0000044037fae */ /* 0x0003e80008121846 */
[----:B------:R-:W4:Y:S01]  /*1a340*/  LDL R122, [R1+0x414] ;  /* 0x00041400017a7983 */ /* 0x000f220000100800 */
[----:B---3--:R-:W-:-:S03]  /*1a350*/  IMAD.X R71, R2, 0x1, R110, P2 ;  /* 0x0000000102477824 */ /* 0x008fc600010e066e */
[----:B------:R-:W3:Y:S04]  /*1a360*/  LDL R110, [R1+0x3b4] ;  /* 0x0003b400016e7983 */ /* 0x000ee80000100800 */
[----:B------:R2:W-:Y:S01]  /*1a370*/  LDGSTS.E [R3+0x4e00], [R70.64], P0 ;  /* 0x04e0000046037fae */ /* 0x0005e20008121846 */
[----:B-1----:R-:W-:-:S03]  /*1a380*/  IADD3 R68, P1, R0, R109, RZ ;  /* 0x0000006d00447210 */ /* 0x002fc60007f3e0ff */
[----:B------:R-:W3:Y:S02]  /*1a390*/  LDL R109, [R1+0x3c4] ;  /* 0x0003c400016d7983 */ /* 0x000ee40000100800 */
[----:B--2---:R-:W-:Y:S02]  /*1a3a0*/  IMAD.X R69, R2, 0x1, R108, P1 ;  /* 0x0000000102457824 */ /* 0x004fe400008e066c */
[----:B------:R-:W2:Y:S01]  /*1a3b0*/  LDL R108, [R1+0x3c8] ;  /* 0x0003c800016c7983 */ /* 0x000ea20000100800 */
[----:B------:R-:W-:-:S03]  /*1a3c0*/  IADD3 R70, P2, R0, R117, RZ ;  /* 0x0000007500467210 */ /* 0x000fc60007f5e0ff */
[----:B------:R-:W2:Y:S02]  /*1a3d0*/  LDL R117, [R1+0x3b8] ;  /* 0x0003b80001757983 */ /* 0x000ea40000100800 */
[----:B------:R-:W-:Y:S02]  /*1a3e0*/  IMAD.X R71, R2, 0x1, R115, P2 ;  /* 0x0000000102477824 */ /* 0x000fe400010e0673 */
[----:B------:R-:W2:Y:S04]  /*1a3f0*/  LDL R115, [R1+0x3d4] ;  /* 0x0003d40001737983 */ /* 0x000ea80000100800 */
[----:B------:R1:W-:Y:S04]  /*1a400*/  LDGSTS.E [R3+0x5200], [R68.64], P0 ;  /* 0x0520000044037fae */ /* 0x0003e80008121846 */
[----:B------:R1:W-:Y:S02]  /*1a410*/  LDGSTS.E [R3+0x5600], [R70.64], P0 ;  /* 0x0560000046037fae */ /* 0x0003e40008121846 */
[----:B-1----:R-:W-:-:S02]  /*1a420*/  IADD3 R68, P1, R0, R114, RZ ;  /* 0x0000007200447210 */ /* 0x002fc40007f3e0ff */
[----:B------:R-:W2:Y:S01]  /*1a430*/  LDL R114, [R1+0x3e4] ;  /* 0x0003e40001727983 */ /* 0x000ea20000100800 */
[----:B------:R-:W-:-:S03]  /*1a440*/  IADD3 R70, P2, R0, R113, RZ ;  /* 0x0000007100467210 */ /* 0x000fc60007f5e0ff */
        /* <DEDUP_REMOVED lines=10> */
[----:B------:R-:W4:Y:S02]  /*1a4f0*/  LDL R120, [R1+0x454] ;  /* 0x0004540001787983 */ /* 0x000f240000100800 */
[C---:B------:R-:W-:Y:S02]  /*1a500*/  IMAD.X R69, R2.reuse, 0x1, R111, P1 ;  /* 0x0000000102457824 */ /* 0x040fe400008e066f */
[----:B------:R-:W4:Y:S04]  /*1a510*/  LDL R111, [R1+0x408] ;  /* 0x00040800016f7983 */ /* 0x000f280000100800 */
[----:B------:R3:W-:Y:S01]  /*1a520*/  LDGSTS.E [R3+0x6200], [R68.64], P0 ;  /* 0x0620000044037fae */ /* 0x0007e20008121846 */
[----:B------:R-:W-:-:S03]  /*1a530*/  IMAD.X R71, R2, 0x1, R118, P2 ;  /* 0x0000000102477824 */ /* 0x000fc600010e0676 */
[----:B------:R-:W4:Y:S04]  /*1a540*/  LDL R118, [R1+0x434] ;  /* 0x0004340001767983 */ /* 0x000f280000100800 */
[----:B------:R1:W-:Y:S01]  /*1a550*/  LDGSTS.E [R3+0x6600], [R70.64], P0 ;  /* 0x0660000046037fae */ /* 0x0003e20008121846 */
[----:B---3--:R-:W-:-:S03]  /*1a560*/  IADD3 R68, P1, R0, R110, RZ ;  /* 0x0000006e00447210 */ /* 0x008fc60007f3e0ff */
[----:B------:R-:W3:Y:S01]  /*1a570*/  LDL R110, [R1+0x424] ;  /* 0x00042400016e7983 */ /* 0x000ee20000100800 */
[----:B-1----:R-:W-:-:S03]  /*1a580*/  IADD3 R70, P2, R0, R109, RZ ;  /* 0x0000006d00467210 */ /* 0x002fc60007f5e0ff */
[----:B------:R-:W3:Y:S02]  /*1a590*/  LDL R109, [R1+0x418] ;  /* 0x00041800016d7983 */ /* 0x000ee40000100800 */
[C---:B--2---:R-:W-:Y:S02]  /*1a5a0*/  IMAD.X R71, R2.reuse, 0x1, R108, P2 ;  /* 0x0000000102477824 */ /* 0x044fe400010e066c */
[----:B------:R-:W2:Y:S01]  /*1a5b0*/  LDL R108, [R1+0x438] ;  /* 0x00043800016c7983 */ /* 0x000ea20000100800 */
[----:B------:R-:W-:-:S03]  /*1a5c0*/  IMAD.X R69, R2, 0x1, R117, P1 ;  /* 0x0000000102457824 */ /* 0x000fc600008e0675 */
[----:B------:R-:W2:Y:S04]  /*1a5d0*/  LDL R117, [R1+0x444] ;  /* 0x0004440001757983 */ /* 0x000ea80000100800 */
[----:B------:R1:W-:Y:S04]  /*1a5e0*/  LDGSTS.E [R3+0x6a00], [R68.64], P0 ;  /* 0x06a0000044037fae */ /* 0x0003e80008121846 */
[----:B------:R1:W-:Y:S02]  /*1a5f0*/  LDGSTS.E [R3+0x6e00], [R70.64], P0 ;  /* 0x06e0000046037fae */ /* 0x0003e40008121846 */
[----:B-1----:R-:W-:-:S02]  /*1a600*/  IADD3 R68, P1, R0, R115, RZ ;  /* 0x0000007300447210 */ /* 0x002fc40007f3e0ff */
[----:B------:R-:W2:Y:S01]  /*1a610*/  LDL R115, [R1+0x448] ;  /* 0x0004480001737983 */ /* 0x000ea20000100800 */
[----:B------:R-:W-:-:S03]  /*1a620*/  IADD3 R70, P2, R0, R114, RZ ;  /* 0x0000007200467210 */ /* 0x000fc60007f5e0ff */
        /* <DEDUP_REMOVED lines=16> */
[----:B------:R3:W-:Y:S01]  /*1a730*/  LDGSTS.E [R3+0x7e00], [R70.64], P0 ;  /* 0x07e0000046037fae */ /* 0x0007e20008121846 */
[----:B-1----:R-:W-:-:S03]  /*1a740*/  IADD3 R68, P1, R0, R122, RZ ;  /* 0x0000007a00447210 */ /* 0x002fc60007f3e0ff */
[----:B------:R-:W4:Y:S01]  /*1a750*/  LDL R122, [R1+0x4e4] ;  /* 0x0004e400017a7983 */ /* 0x000f220000100800 */
[----:B---3--:R-:W-:-:S03]  /*1a760*/  IADD3 R70, P2, R0, R110, RZ ;  /* 0x0000006e00467210 */ /* 0x008fc60007f5e0ff */
[----:B------:R-:W3:Y:S01]  /*1a770*/  LDL R110, [R1+0x478] ;  /* 0x00047800016e7983 */ /* 0x000ee20000100800 */
[----:B------:R-:W-:-:S03]  /*1a780*/  IMAD.X R69, R2, 0x1, R109, P1 ;  /* 0x0000000102457824 */ /* 0x000fc600008e066d */
[----:B------:R-:W3:Y:S04]  /*1a790*/  LDL R109, [R1+0x488] ;  /* 0x00048800016d7983 */ /* 0x000ee80000100800 */
[----:B------:R1:W-:Y:S02]  /*1a7a0*/  LDGSTS.E [R3+0x8200], [R68.64], P0 ;  /* 0x0820000044037fae */ /* 0x0003e40008121846 */
[----:B-1----:R-:W-:Y:S01]  /*1a7b0*/  IADD3 R68, P1, R0, R118, RZ ;  /* 0x0000007600447210 */ /* 0x002fe20007f3e0ff */
[C---:B------:R-:W-:Y:S01]  /*1a7c0*/  IMAD.X R71, R2.reuse, 0x1, R121, P2 ;  /* 0x0000000102477824 */ /* 0x040fe200010e0679 */
[----:B------:R-:W3:Y:S03]  /*1a7d0*/  LDL R118, [R1+0x494] ;  /* 0x0004940001767983 */ /* 0x000ee60000100800 */
[----:B--2---:R-:W-:Y:S01]  /*1a7e0*/  IMAD.X R69, R2, 0x1, R108, P1 ;  /* 0x0000000102457824 */ /* 0x004fe200008e066c */
[----:B------:R1:W-:Y:S04]  /*1a7f0*/  LDGSTS.E [R3+0x8600], [R70.64], P0 ;  /* 0x0860000046037fae */ /* 0x0003e80008121846 */
[----:B------:R-:W2:Y:S04]  /*1a800*/  LDL R108, [R1+0x4a4] ;  /* 0x0004a400016c7983 */ /* 0x000ea80000100800 */
[----:B------:R1:W-:Y:S02]  /*1a810*/  LDGSTS.E [R3+0x8a00], [R68.64], P0 ;  /* 0x08a0000044037fae */ /* 0x0003e40008121846 */
[----:B-1----:R-:W-:-:S02]  /*1a820*/  IADD3 R70, P2, R0, R117, RZ ;  /* 0x0000007500467210 */ /* 0x002fc40007f5e0ff */
[----:B------:R-:W2:Y:S04]  /*1a830*/  LDL R121, [R1+0x4e8] ;  /* 0x0004e80001797983 */ /* 0x000ea80000100800 */
[----:B------:R-:W2:Y:S01]  /*1a840*/  LDL R117, [R1+0x498] ;  /* 0x0004980001757983 */ /* 0x000ea20000100800 */
[----:B------:R-:W-:Y:S01]  /*1a850*/  IMAD.X R71, R2, 0x1, R115, P2 ;  /* 0x0000000102477824 */ /* 0x000fe200010e0673 */
[C---:B------:R-:W-:Y:S02]  /*1a860*/  IADD3 R68, P1, R0.reuse, R120, RZ ;  /* 0x0000007800447210 */ /* 0x040fe40007f3e0ff */
[----:B------:R-:W2:Y:S04]  /*1a870*/  LDL R115, [R1+0x4a8] ;  /* 0x0004a80001737983 */ /* 0x000ea80000100800 */
[----:B------:R1:W-:Y:S04]  /*1a880*/  LDGSTS.E [R3+0x8e00], [R70.64], P0 ;  /* 0x08e0000046037fae */ /* 0x0003e80008121846 */
[----:B------:R-:W2:Y:S01]  /*1a890*/  LDL R120, [R1+0x4f4] ;  /* 0x0004f40001787983 */ /* 0x000ea20000100800 */
[----:B-1----:R-:W-:-:S03]  /*1a8a0*/  IADD3 R70, P2, R0, R114, RZ ;  /* 0x0000007200467210 */ /* 0x002fc60007f5e0ff */
[----:B------:R-:W2:Y:S01]  /*1a8b0*/  LDL R114, [R1+0x4b4] ;  /* 0x0004b40001727983 */ /* 0x000ea20000100800 */
[----:B------:R-:W-:-:S03]  /*1a8c0*/  IMAD.X R69, R2, 0x1, R113, P1 ;  /* 0x0000000102457824 */ /* 0x000fc600008e0671 */
[----:B------:R-:W2:Y:S01]  /*1a8d0*/  LDL R113, [R1+0x4b8] ;  /* 0x0004b80001717983 */ /* 0x000ea20000100800 */
[----:B----4-:R-:W-:-:S03]  /*1a8e0*/  IMAD.X R71, R2, 0x1, R112, P2 ;  /* 0x0000000102477824 */ /* 0x010fc600010e0670 */
[----:B------:R1:W-:Y:S04]  /*1a8f0*/  LDGSTS.E [R3+0x9200], [R68.64], P0 ;  /* 0x0920000044037fae */ /* 0x0003e80008121846 */
[----:B------:R4:W-:Y:S04]  /*1a900*/  LDGSTS.E [R3+0x9600], [R70.64], P0 ;  /* 0x0960000046037fae */ /* 0x0009e80008121846 */
[----:B------:R-:W2:Y:S01]  /*1a910*/  LDL R112, [R1+0x4c8] ;  /* 0x0004c80001707983 */ /* 0x000ea20000100800 */
[----:B-1----:R-:W-:-:S03]  /*1a920*/  IADD3 R68, P1, R0, R119, RZ ;  /* 0x0000007700447210 */ /* 0x002fc60007f3e0ff */
[----:B------:R-:W2:Y:S01]  /*1a930*/  LDL R119, [R1+0x504] ;  /* 0x0005040001777983 */ /* 0x000ea20000100800 */
[----:B----4-:R-:W-:-:S03]  /*1a940*/  IADD3 R70, P2, R0, R111, RZ ;  /* 0x0000006f00467210 */ /* 0x010fc60007f5e0ff */
        /* <DEDUP_REMOVED lines=14> */
[----:B------:R-:W-:-:S03]  /*1aa30*/  IMAD.X R71, R2, 0x1, R115, P2 ;  /* 0x0000000102477824 */ /* 0x000fc600010e0673 */
[----:B------:R-:W2:Y:S04]  /*1aa40*/  LDL R115, [R1+0x528] ;  /* 0x0005280001737983 */ /* 0x000ea80000100800 */
[----:B------:R1:W-:Y:S02]  /*1aa50*/  LDGSTS.E [R3+0xa600], [R70.64], P0 ;  /* 0x0a60000046037fae */ /* 0x0003e40008121846 */
[----:B-1----:R-:W-:Y:S02]  /*1aa60*/  IADD3 R68, P1, R0, R114, RZ ;  /* 0x0000007200447210 */ /* 0x002fe40007f3e0ff */
[----:B------:R-:W2:Y:S03]  /*1aa70*/  LDL R114, [R1+0x534] ;  /* 0x0005340001727983 */ /* 0x000ea60000100800 */
[----:B------:R-:W-:Y:S01]  /*1aa80*/  IMAD.X R69, R2, 0x1, R113, P1 ;  /* 0x0000000102457824 */ /* 0x000fe200008e0671 */
[----:B------:R-:W-:Y:S01]  /*1aa90*/  IADD3 R70, P2, R0, R124, RZ ;  /* 0x0000007c00467210 */ /* 0x000fe20007f5e0ff */
[----:B------:R-:W2:Y:S04]  /*1aaa0*/  LDL R113, [R1+0x544] ;  /* 0x0005440001717983 */ /* 0x000ea80000100800 */
[----:B------:R1:W-:Y:S04]  /*1aab0*/  LDGSTS.E [R3+0xaa00], [R68.64], P0 ;  /* 0x0aa0000044037fae */ /* 0x0003e80008121846 */
[----:B------:R-:W2:Y:S01]  /*1aac0*/  LDL R124, [R1+0x598] ;  /* 0x00059800017c7983 */ /* 0x000ea20000100800 */
[----:B------:R-:W-:-:S03]  /*1aad0*/  IMAD.X R71, R2, 0x1, R112, P2 ;  /* 0x0000000102477824 */ /* 0x000fc600010e0670 */
[----:B------:R-:W2:Y:S01]  /*1aae0*/  LDL R112, [R1+0x538] ;  /* 0x0005380001707983 */ /* 0x000ea20000100800 */
[----:B-1----:R-:W-:-:S03]  /*1aaf0*/  IADD3 R68, P1, R0, R123, RZ ;  /* 0x0000007b00447210 */ /* 0x002fc60007f3e0ff */
[----:B------:R1:W-:Y:S04]  /*1ab00*/  LDGSTS.E [R3+0xae00], [R70.64], P0 ;  /* 0x0ae0000046037fae */ /* 0x0003e80008121846 */
[----:B------:R-:W2:Y:S01]  /*1ab10*/  LDL R123, [R1+0x5a8] ;  /* 0x0005a800017b7983 */ /* 0x000ea20000100800 */
[----:B-1----:R-:W-:-:S03]  /*1ab20*/  IADD3 R70, P2, R0, R122, RZ ;  /* 0x0000007a00467210 */ /* 0x002fc60007f5e0ff */
[----:B------:R-:W2:Y:S01]  /*1ab30*/  LDL R122, [R1+0x59c] ;  /* 0x00059c00017a7983 */ /* 0x000ea20000100800 */
[C---:B----4-:R-:W-:Y:S02]  /*1ab40*/  IMAD.X R69, R2.reuse, 0x1, R111, P1 ;  /* 0x0000000102457824 */ /* 0x050fe400008e066f */
[----:B------:R-:W-:Y:S01]  /*1ab50*/  IMAD.X R71, R2, 0x1, R121, P2 ;  /* 0x0000000102477824 */ /* 0x000fe200010e0679 */
[----:B------:R-:W4:Y:S04]  /*1ab60*/  LDL R111, [R1+0x548] ;  /* 0x00054800016f7983 */ /* 0x000f280000100800 */
[----:B------:R1:W-:Y:S04]  /*1ab70*/  LDGSTS.E [R3+0xb200], [R68.64], P0 ;  /* 0x0b20000044037fae */ /* 0x0003e80008121846 */
[----:B------:R1:W-:Y:S04]  /*1ab80*/  LDGSTS.E [R3+0xb600], [R70.64], P0 ;  /* 0x0b60000046037fae */ /* 0x0003e80008121846 */
[----:B------:R-:W4:Y:S01]  /*1ab90*/  LDL R121, [R1+0x5ac] ;  /* 0x0005ac0001797983 */ /* 0x000f220000100800 */
[----:B-1----:R-:W-:-:S03]  /*1aba0*/  IADD3 R68, P1, R0, R120, RZ ;  /* 0x0000007800447210 */ /* 0x002fc60007f3e0ff */
        /* <DEDUP_REMOVED lines=8> */
[----:B------:R1:W-:Y:S01]  /*1ac30*/  LDGSTS.E [R3+0xbe00], [R70.64], P0 ;  /* 0x0be0000046037fae */ /* 0x0003e20008121846 */
[----:B--2---:R-:W-:-:S03]  /*1ac40*/  IADD3 R68, P1, R0, R108, RZ ;  /* 0x0000006c00447210 */ /* 0x004fc60007f3e0ff */
[----:B------:R-:W2:Y:S01]  /*1ac50*/  LDL R108, [R1+0x558] ;  /* 0x00055800016c7983 */ /* 0x000ea20000100800 */
[----:B-1----:R-:W-:-:S03]  /*1ac60*/  IADD3 R70, P2, R0, R118, RZ ;  /* 0x0000007600467210 */ /* 0x002fc60007f5e0ff */
[----:B------:R-:W2:Y:S01]  /*1ac70*/  LDL R118, [R1+0x5bc] ;  /* 0x0005bc0001767983 */ /* 0x000ea20000100800 */
[----:B------:R-:W-:-:S03]  /*1ac80*/  IMAD.X R69, R2, 0x1, R117, P1 ;  /* 0x0000000102457824 */ /* 0x000fc600008e0675 */
[----:B------:R-:W2:Y:S04]  /*1ac90*/  LDL R117, [R1+0x5cc] ;  /* 0x0005cc0001757983 */ /* 0x000ea80000100800 */
[----:B------:R1:W-:Y:S01]  /*1aca0*/  LDGSTS.E [R3+0xc200], [R68.64], P0 ;  /* 0x0c20000044037fae */ /* 0x0003e20008121846 */
[----:B------:R-:W-:-:S03]  /*1acb0*/  IMAD.X R71, R2, 0x1, R115, P2 ;  /* 0x0000000102477824 */ /* 0x000fc600010e0673 */
[----:B------:R-:W2:Y:S04]  /*1acc0*/  LDL R115, [R1+0x5d8] ;  /* 0x0005d80001737983 */ /* 0x000ea80000100800 */
[----:B------:R1:W-:Y:S02]  /*1acd0*/  LDGSTS.E [R3+0xc600], [R70.64], P0 ;  /* 0x0c60000046037fae */ /* 0x0003e40008121846 */
[C---:B-1----:R-:W-:Y:S02]  /*1ace0*/  IADD3 R68, P1, R0.reuse, R114, RZ ;  /* 0x0000007200447210 */ /* 0x042fe40007f3e0ff */
        /* <DEDUP_REMOVED lines=17> */
[----:B------:R1:W-:Y:S02]  /*1ae00*/  LDGSTS.E [R3+0xd600], [R70.64], P0 ;  /* 0x0d60000046037fae */ /* 0x0003e40008121846 */
[C---:B-1----:R-:W-:Y:S02]  /*1ae10*/  IADD3 R68, P1, R0.reuse, R128, RZ ;  /* 0x0000008000447210 */ /* 0x042fe40007f3e0ff */
[----:B------:R-:W-:-:S03]  /*1ae20*/  IADD3 R70, P2, R0, R127, RZ ;  /* 0x0000007f00467210 */ /* 0x000fc60007f5e0ff */
[C---:B------:R-:W-:Y:S02]  /*1ae30*/  IMAD.X R69, R2.reuse, 0x1, R126, P1 ;  /* 0x0000000102457824 */ /* 0x040fe400008e067e */
        /* <DEDUP_REMOVED lines=14> */
[----:B------:R4:W-:Y:S01]  /*1af20*/  LDGSTS.E [R3+0xee00], [R70.64], P0 ;  /* 0x0ee0000046037fae */ /* 0x0009e20008121846 */
[C---:B-1----:R-:W-:Y:S02]  /*1af30*/  IADD3 R68, P1, R0.reuse, R115, RZ ;  /* 0x0000007300447210 */ /* 0x042fe40007f3e0ff */
[----:B----4-:R-:W-:-:S03]  /*1af40*/  IADD3 R70, P2, R0, R114, RZ ;  /* 0x0000007200467210 */ /* 0x010fc60007f5e0ff */
[C---:B------:R-:W-:Y:S02]  /*1af50*/  IMAD.X R69, R2.reuse, 0x1, R113, P1 ;  /* 0x0000000102457824 */ /* 0x040fe400008e0671 */
[----:B------:R-:W-:-:S03]  /*1af60*/  IMAD.X R71, R2, 0x1, R112, P2 ;  /* 0x0000000102477824 */ /* 0x000fc600010e0670 */
[----:B------:R1:W-:Y:S04]  /*1af70*/  LDGSTS.E [R3+0xf200], [R68.64], P0 ;  /* 0x0f20000044037fae */ /* 0x0003e80008121846 */
[----:B------:R3:W-:Y:S01]  /*1af80*/  LDGSTS.E [R3+0xf600], [R70.64], P0 ;  /* 0x0f60000046037fae */ /* 0x0007e20008121846 */
[----:B------:R-:W-:-:S05]  /*1af90*/  IMAD.MOV.U32 R249, RZ, RZ, 0x1f ;  /* 0x0000001ffff97424 */ /* 0x000fca00078e00ff */
[----:B------:R-:W-:Y:S02]  /*1afa0*/  IADD3 R249, R249, c[0x0][0x180], RZ ;  /* 0x00006000f9f97a10 */ /* 0x000fe40007ffe0ff */
[----:B-1----:R-:W-:Y:S01]  /*1afb0*/  IADD3 R68, P1, R0, R111, RZ ;  /* 0x0000006f00447210 */ /* 0x002fe20007f3e0ff */
[----:B------:R-:W-:Y:S01]  /*1afc0*/  UIADD3 UR4, UR4, 0x1, URZ ;  /* 0x0000000104047890 */ /* 0x000fe2000fffe03f */
[----:B------:R-:W-:Y:S02]  /*1afd0*/  IMAD.MOV.U32 R251, RZ, RZ, c[0x0][0x188] ;  /* 0x00006200fffb7624 */ /* 0x000fe400078e00ff */
[----:B------:R-:W-:Y:S02]  /*1afe0*/  IMAD.MOV.U32 R250, RZ, RZ, c[0x0][0x18c] ;  /* 0x00006300fffa7624 */ /* 0x000fe400078e00ff */
[----:B------:R-:W-:Y:S02]  /*1aff0*/  IMAD.SHL.U32 R251, R251, 0x20, RZ ;  /* 0x00000020fbfb7824 */ /* 0x000fe400078e00ff */
[----:B------:R-:W-:-:S03]  /*1b000*/  IMAD.SHL.U32 R250, R250, 0x20, RZ ;  /* 0x00000020fafa7824 */ /* 0x000fc600078e00ff */
[----:B------:R-:W-:Y:S02]  /*1b010*/  SHF.R.S32.HI R251, RZ, 0x1f, R251 ;  /* 0x0000001ffffb7819 */ /* 0x000fe400000114fb */
[----:B------:R-:W-:Y:S01]  /*1b020*/  SHF.R.S32.HI R250, RZ, 0x1f, R250 ;  /* 0x0000001ffffa7819 */ /* 0x000fe200000114fa */
[----:B------:R-:W-:Y:S01]  /*1b030*/  UIADD3 UR5, UR5, -0x20, URZ ;  /* 0xffffffe005057890 */ /* 0x000fe2000fffe03f */
[----:B---3--:R-:W-:Y:S02]  /*1b040*/  IADD3 R70, P2, R0, R110, RZ ;  /* 0x0000006e00467210 */ /* 0x008fe40007f5e0ff */
[----:B------:R-:W-:-:S04]  /*1b050*/  SHF.R.S32.HI R110, RZ, 0x1f, R249 ;  /* 0x0000001fff6e7819 */ /* 0x000fc800000114f9 */
[----:B------:R-:W-:Y:S01]  /*1b060*/  LEA.HI R110, R110, R249, RZ, 0x5 ;  /* 0x000000f96e6e7211 */ /* 0x000fe200078f28ff */
[----:B------:R-:W-:-:S03]  /*1b070*/  IMAD.X R69, R2, 0x1, R109, P1 ;  /* 0x0000000102457824 */ /* 0x000fc600008e066d */
[----:B------:R-:W-:Y:S01]  /*1b080*/  SHF.R.S32.HI R110, RZ, 0x5, R110 ;  /* 0x00000005ff6e7819 */ /* 0x000fe2000001146e */
[----:B------:R-:W-:Y:S01]  /*1b090*/  IMAD.MOV.U32 R109, RZ, RZ, c[0x0][0x18c] ;  /* 0x00006300ff6d7624 */ /* 0x000fe200078e00ff */
[----:B------:R1:W-:Y:S01]  /*1b0a0*/  LDGSTS.E [R3+0xfa00], [R68.64], P0 ;  /* 0x0fa0000044037fae */ /* 0x0003e20008121846 */
[----:B--2---:R-:W-:Y:S02]  /*1b0b0*/  IMAD.X R71, R2, 0x1, R108, P2 ;  /* 0x0000000102477824 */ /* 0x004fe400010e066c */
[----:B------:R-:W-:-:S03]  /*1b0c0*/  IMAD.MOV.U32 R108, RZ, RZ, c[0x0][0x188] ;  /* 0x00006200ff6c7624 */ /* 0x000fc600078e00ff */
[----:B------:R1:W-:Y:S01]  /*1b0d0*/  LDGSTS.E [R3+0xfe00], [R70.64], P0 ;  /* 0x0fe0000046037fae */ /* 0x0003e20008121846 */
[----:B------:R-:W-:Y:S01]  /*1b0e0*/  IMAD.SHL.U32 R108, R108, 0x20, RZ ;  /* 0x000000206c6c7824 */ /* 0x000fe200078e00ff */
[----:B------:R-:W-:Y:S01]  /*1b0f0*/  ISETP.NE.U32.AND P0, PT, R110, UR4, PT ;  /* 0x000000046e007c0c */ /* 0x000fe2000bf05070 */
[----:B------:R-:W-:Y:S01]  /*1b100*/  IMAD.SHL.U32 R109, R109, 0x20, RZ ;  /* 0x000000206d6d7824 */ /* 0x000fe200078e00ff */
[----:B------:R-:W0:Y:S02]  /*1b110*/  LDGDEPBAR ;  /* 0x00000000000079af */ /* 0x000e240000000000 */
[----:B------:R-:W-:-:S05]  /*1b120*/  LEA R116, P2, R108, R116, 0x2 ;  /* 0x000000746c747211 */ /* 0x000fca00078410ff */
[----:B------:R1:W-:Y:S01]  /*1b130*/  STL [R1+0x1b0], R116 ;  /* 0x0001b07401007387 */ /* 0x0003e20000100800 */
[C---:B------:R-:W-:Y:S02]  /*1b140*/  LEA R0, P1, R109.reuse, R0, 0x2 ;  /* 0x000000006d007211 */ /* 0x040fe400078210ff */
[----:B------:R-:W-:Y:S02]  /*1b150*/  SHF.L.U64.HI R109, R109, 0x2, R250 ;  /* 0x000000026d6d7819 */ /* 0x000fe400000102fa */
[----:B------:R-:W-:-:S03]  /*1b160*/  SHF.L.U64.HI R108, R108, 0x2, R251 ;  /* 0x000000026c6c7819 */ /* 0x000fc600000102fb */
[----:B------:R-:W-:Y:S02]  /*1b170*/  IMAD.X R2, R2, 0x1, R109, P1 ;  /* 0x0000000102027824 */ /* 0x000fe400008e066d */
[----:B------:R-:W-:Y:S01]  /*1b180*/  IMAD.X R252, R252, 0x1, R108, P2 ;  /* 0x00000001fcfc7824 */ /* 0x000fe200010e066c */
[----:B-1----:R-:W-:Y:S01]  /*1b190*/  @!P0 CALL.REL.NOINC `(.L_x_0) ;  /* 0x0000001000008944 */ /* 0x002fe20003c00000 */
[----:B------:R-:W-:Y:S05]  /*1b1a0*/  BRA `(.L_x_1) ;  /* 0xffff973000007947 */ /* 0x000fea000383ffff */
.L_x_0:
[----:B----4-:R-:W2:Y:S01]  /*1b1b0*/  LDL.LU R3, [R1+0x1d8] ;  /* 0x0001d80001037983 */ /* 0x010ea20000300800 */
[----:B------:R-:W-:-:S04]  /*1b1c0*/  DEPBAR.LE SB0, 0x0 ;  /* 0x000080000000791a */ /* 0x000fc80000000000 */
[----:B------:R-:W2:Y:S04]  /*1b1d0*/  LDL.LU R68, [R1+0xc0] ;  /* 0x0000c00001447983 */ /* 0x000ea80000300800 */
[----:B------:R-:W2:Y:S04]  /*1b1e0*/  LDL.LU R69, [R1+0xf0] ;  /* 0x0000f00001457983 */ /* 0x000ea80000300800 */
[----:B------:R-:W2:Y:S04]  /*1b1f0*/  LDL.LU R70, [R1+0x60] ;  /* 0x0000600001467983 */ /* 0x000ea80000300800 */
[----:B------:R-:W2:Y:S04]  /*1b200*/  LDL.LU R71, [R1+0x20] ;  /* 0x0000200001477983 */ /* 0x000ea80000300800 */
[----:B------:R-:W-:Y:S06]  /*1b210*/  BAR.SYNC.DEFER_BLOCKING 0x0 ;  /* 0x0000000000007b1d */ /* 0x000fec0000010000 */
[----:B------:R-:W3:Y:S04]  /*1b220*/  LDL.LU R120, [R1+0xc4] ;  /* 0x0000c40001787983 */ /* 0x000ee80000300800 */
[----:B------:R-:W3:Y:S04]  /*1b230*/  LDL.LU R121, [R1+0xf4] ;  /* 0x0000f40001797983 */ /* 0x000ee80000300800 */
[----:B------:R-:W3:Y:S04]  /*1b240*/  LDL.LU R122, [R1+0x64] ;  /* 0x00006400017a7983 */ /* 0x000ee80000300800 */
[----:B------:R-:W3:Y:S04]  /*1b250*/  LDL.LU R123, [R1+0x24] ;  /* 0x00002400017b7983 */ /* 0x000ee80000300800 */
[----:B------:R-:W4:Y:S04]  /*1b260*/  LDL.LU R116, [R1+0xc8] ;  /* 0x0000c80001747983 */ /* 0x000f280000300800 */
[----:B------:R-:W4:Y:S04]  /*1b270*/  LDL.LU R117, [R1+0xf8] ;  /* 0x0000f80001757983 */ /* 0x000f280000300800 */
[----:B------:R-:W4:Y:S04]  /*1b280*/  LDL.LU R118, [R1+0x68] ;  /* 0x0000680001767983 */ /* 0x000f280000300800 */
[----:B------:R-:W4:Y:S04]  /*1b290*/  LDL.LU R119, [R1+0x28] ;  /* 0x0000280001777983 */ /* 0x000f280000300800 */
[----:B------:R-:W5:Y:S04]  /*1b2a0*/  LDL.LU R112, [R1+0xcc] ;  /* 0x0000cc0001707983 */ /* 0x000f680000300800 */
[----:B------:R-:W5:Y:S04]  /*1b2b0*/  LDL.LU R113, [R1+0xfc] ;  /* 0x0000fc0001717983 */ /* 0x000f680000300800 */
[----:B------:R-:W5:Y:S04]  /*1b2c0*/  LDL.LU R114, [R1+0x6c] ;  /* 0x00006c0001727983 */ /* 0x000f680000300800 */
[----:B------:R-:W5:Y:S04]  /*1b2d0*/  LDL.LU R115, [R1+0x2c] ;  /* 0x00002c0001737983 */ /* 0x000f680000300800 */
[----:B------:R-:W5:Y:S04]  /*1b2e0*/  LDL.LU R108, [R1+0xb0] ;  /* 0x0000b000016c7983 */ /* 0x000f680000300800 */
[----:B------:R-:W5:Y:S04]  /*1b2f0*/  LDL.LU R109, [R1+0xe0] ;  /* 0x0000e000016d7983 */ /* 0x000f680000300800 */
[----:B------:R-:W5:Y:S04]  /*1b300*/  LDL.LU R110, [R1+0x50] ;  /* 0x00005000016e7983 */ /* 0x000f680000300800 */
[----:B------:R-:W5:Y:S04]  /*1b310*/  LDL.LU R111, [R1+0x10] ;  /* 0x00001000016f7983 */ /* 0x000f680000300800 */
[----:B--2---:R1:W-:Y:S04]  /*1b320*/  STS.128 [R3], R68 ;  /* 0x0000004403007388 */ /* 0x0043e80000000c00 */
[----:B-1----:R-:W2:Y:S04]  /*1b330*/  LDL.LU R68, [R1+0xb4] ;  /* 0x0000b40001447983 */ /* 0x002ea80000300800 */
[----:B------:R-:W2:Y:S04]  /*1b340*/  LDL.LU R69, [R1+0xe4] ;  /* 0x0000e40001457983 */ /* 0x000ea80000300800 */
[----:B------:R-:W2:Y:S04]  /*1b350*/  LDL.LU R70, [R1+0x54] ;  /* 0x0000540001467983 */ /* 0x000ea80000300800 */
[----:B------:R-:W2:Y:S04]  /*1b360*/  LDL.LU R71, [R1+0x14] ;  /* 0x0000140001477983 */ /* 0x000ea80000300800 */
[----:B---3--:R-:W-:Y:S04]  /*1b370*/  STS.128 [R3+0x400], R120 ;  /* 0x0004007803007388 */ /* 0x008fe80000000c00 */
[----:B----4-:R-:W-:Y:S04]  /*1b380*/  STS.128 [R3+0x80], R116 ;  /* 0x0000807403007388 */ /* 0x010fe80000000c00 */
[----:B-----5:R-:W-:Y:S04]  /*1b390*/  STS.128 [R3+0x480], R112 ;  /* 0x0004807003007388 */ /* 0x020fe80000000c00 */
[----:B------:R-:W-:Y:S04]  /*1b3a0*/  STS.128 [R3+0x100], R108 ;  /* 0x0001006c03007388 */ /* 0x000fe80000000c00 */
[----:B--2---:R1:W-:Y:S04]  /*1b3b0*/  STS.128 [R3+0x500], R68 ;  /* 0x0005004403007388 */ /* 0x0043e80000000c00 */
[----:B-1----:R-:W2:Y:S04]  /*1b3c0*/  LDL.LU R68, [R1+0xb8] ;  /* 0x0000b80001447983 */ /* 0x002ea80000300800 */
[----:B------:R-:W2:Y:S04]  /*1b3d0*/  LDL.LU R69, [R1+0xe8] ;  /* 0x0000e80001457983 */ /* 0x000ea80000300800 */
[----:B------:R-:W2:Y:S04]  /*1b3e0*/  LDL.LU R70, [R1+0x58] ;  /* 0x0000580001467983 */ /* 0x000ea80000300800 */
[----:B------:R-:W2:Y:S04]  /*1b3f0*/  LDL.LU R71, [R1+0x18] ;  /* 0x0000180001477983 */ /* 0x000ea80000300800 */
[----:B------:R-:W3:Y:S04]  /*1b400*/  LDL.LU R108, [R1+0xbc] ;  /* 0x0000bc00016c7983 */ /* 0x000ee80000300800 */
[----:B------:R-:W3:Y:S04]  /*1b410*/  LDL.LU R109, [R1+0xec] ;  /* 0x0000ec00016d7983 */ /* 0x000ee80000300800 */
[----:B------:R-:W3:Y:S04]  /*1b420*/  LDL.LU R110, [R1+0x5c] ;  /* 0x00005c00016e7983 */ /* 0x000ee80000300800 */
[----:B------:R-:W3:Y:S04]  /*1b430*/  LDL.LU R111, [R1+0x1c] ;  /* 0x00001c00016f7983 */ /* 0x000ee80000300800 */
[----:B------:R-:W4:Y:S04]  /*1b440*/  LDL.LU R112, [R1+0xa0] ;  /* 0x0000a00001707983 */ /* 0x000f280000300800 */
[----:B------:R-:W4:Y:S04]  /*1b450*/  LDL.LU R113, [R1+0xd0] ;  /* 0x0000d00001717983 */ /* 0x000f280000300800 */
[----:B------:R-:W4:Y:S04]  /*1b460*/  LDL.LU R114, [R1+0x40] ;  /* 0x0000400001727983 */ /* 0x000f280000300800 */
[----:B------:R-:W5:Y:S04]  /*1b470*/  LDL.LU R116, [R1+0xa4] ;  /* 0x0000a40001747983 */ /* 0x000f680000300800 */
[----:B------:R-:W5:Y:S01]  /*1b480*/  LDL.LU R117, [R1+0xd4] ;  /* 0x0000d40001757983 */ /* 0x000f620000300800 */
[----:B------:R-:W-:-:S03]  /*1b490*/  IMAD.MOV.U32 R115, RZ, RZ, R244 ;  /* 0x000000ffff737224 */ /* 0x000fc600078e00f4 */
[----:B------:R-:W5:Y:S01]  /*1b4a0*/  LDL.LU R118, [R1+0x44] ;  /* 0x0000440001767983 */ /* 0x000f620000300800 */
[----:B------:R-:W-:-:S03]  /*1b4b0*/  IMAD.MOV.U32 R119, RZ, RZ, R245 ;  /* 0x000000ffff777224 */ /* 0x000fc600078e00f5 */
[----:B------:R-:W4:Y:S01]  /*1b4c0*/  LDL.LU R120, [R1+0xa8] ;  /* 0x0000a80001787983 */ /* 0x000f220000300800 */
[----:B------:R-:W-:-:S03]  /*1b4d0*/  IMAD.MOV.U32 R123, RZ, RZ, R246 ;  /* 0x000000ffff7b7224 */ /* 0x000fc600078e00f6 */
[----:B------:R-:W4:Y:S04]  /*1b4e0*/  LDL.LU R121, [R1+0xd8] ;  /* 0x0000d80001797983 */ /* 0x000f280000300800 */
[----:B------:R-:W4:Y:S04]  /*1b4f0*/  LDL.LU R122, [R1+0x48] ;  /* 0x00004800017a7983 */ /* 0x000f280000300800 */
[----:B------:R-:W4:Y:S04]  /*1b500*/  LDL.LU R244, [R1+0xac] ;  /* 0x0000ac0001f47983 */ /* 0x000f280000300800 */
[----:B------:R-:W4:Y:S04]  /*1b510*/  LDL.LU R245, [R1+0xdc] ;  /* 0x0000dc0001f57983 */ /* 0x000f280000300800 */
[----:B------:R-:W4:Y:S04]  /*1b520*/  LDL.LU R246, [R1+0x4c] ;  /* 0x00004c0001f67983 */ /* 0x000f280000300800 */
[----:B------:R-:W4:Y:S04]  /*1b530*/  LDL.LU R124, [R1+0x70] ;  /* 0x00007000017c7983 */ /* 0x000f280000300800 */
[----:B------:R-:W5:Y:S04]  /*1b540*/  LDL.LU R125, [R1+0x90] ;  /* 0x00009000017d7983 */ /* 0x000f680000300800 */
[----:B------:R-:W5:Y:S01]  /*1b550*/  LDL.LU R126, [R1+0x30] ;  /* 0x00003000017e7983 */ /* 0x000f620000300800 */
[----:B------:R-:W-:-:S03]  /*1b560*/  IMAD.MOV.U32 R127, RZ, RZ, R76 ;  /* 0x000000ffff7f7224 */ /* 0x000fc600078e004c */
[----:B--2---:R1:W-:Y:S04]  /*1b570*/  STS.128 [R3+0x180], R68 ;  /* 0x0001804403007388 */ /* 0x0043e80000000c00 */
[----:B-1----:R-:W2:Y:S04]  /*1b580*/  LDL.LU R68, [R1+0x74] ;  /* 0x0000740001447983 */ /* 0x002ea80000300800 */
[----:B------:R-:W2:Y:S04]  /*1b590*/  LDL.LU R69, [R1+0x94] ;  /* 0x0000940001457983 */ /* 0x000ea80000300800 */
[----:B---3--:R1:W-:Y:S04]  /*1b5a0*/  STS.128 [R3+0x580], R108 ;  /* 0x0005806c03007388 */ /* 0x0083e80000000c00 */
[----:B------:R-:W2:Y:S01]  /*1b5b0*/  LDL.LU R70, [R1+0x34] ;  /* 0x0000340001467983 */ /* 0x000ea20000300800 */
[----:B------:R-:W-:-:S03]  /*1b5c0*/  IMAD.MOV.U32 R71, RZ, RZ, R77 ;  /* 0x000000ffff477224 */ /* 0x000fc600078e004d */
[----:B-1----:R-:W3:Y:S01]  /*1b5d0*/  LDL.LU R108, [R1+0x78] ;  /* 0x00007800016c7983 */ /* 0x002ee20000300800 */
[----:B------:R-:W-:-:S03]  /*1b5e0*/  IMAD.MOV.U32 R111, RZ, RZ, R78 ;  /* 0x000000ffff6f7224 */ /* 0x000fc600078e004e */
[----:B------:R-:W3:Y:S04]  /*1b5f0*/  LDL.LU R109, [R1+0x98] ;  /* 0x00009800016d7983 */ /* 0x000ee80000300800 */
[----:B------:R-:W3:Y:S04]  /*1b600*/  LDL.LU R110, [R1+0x38] ;  /* 0x00003800016e7983 */ /* 0x000ee80000300800 */
[----:B------:R-:W3:Y:S04]  /*1b610*/  LDL.LU R76, [R1+0x7c] ;  /* 0x00007c00014c7983 */ /* 0x000ee80000300800 */
[----:B------:R-:W3:Y:S04]  /*1b620*/  LDL.LU R77, [R1+0x9c] ;  /* 0x00009c00014d7983 */ /* 0x000ee80000300800 */
[----:B------:R-:W3:Y:S04]  /*1b630*/  LDL.LU R78, [R1+0x3c] ;  /* 0x00003c00014e7983 */ /* 0x000ee80000300800 */
[----:B------:R-:W1:Y:S04]  /*1b640*/  S2R R129, SR_TID.X ;  /* 0x0000000000817919 */ /* 0x000e680000002100 */
[----:B----4-:R-:W-:Y:S04]  /*1b650*/  STS.128 [R3+0x200], R112 ;  /* 0x0002007003007388 */ /* 0x010fe80000000c00 */
[----:B-----5:R-:W-:Y:S04]  /*1b660*/  STS.128 [R3+0x600], R116 ;  /* 0x0006007403007388 */ /* 0x020fe80000000c00 */
[----:B------:R-:W-:Y:S04]  /*1b670*/  STS.128 [R3+0x280], R120 ;  /* 0x0002807803007388 */ /* 0x000fe80000000c00 */
[----:B------:R-:W-:Y:S04]  /*1b680*/  STS.128 [R3+0x680], R244 ;  /* 0x000680f403007388 */ /* 0x000fe80000000c00 */
[----:B------:R-:W-:Y:S01]  /*1b690*/  STS.128 [R3+0x300], R124 ;  /* 0x0003007c03007388 */ /* 0x000fe20000000c00 */
[C---:B-1----:R-:W-:Y:S01]  /*1b6a0*/  IMAD.SHL.U32 R221, R129.reuse, 0x1000, RZ ;  /* 0x0000100081dd7824 */ /* 0x042fe200078e00ff */
[----:B------:R-:W-:-:S04]  /*1b6b0*/  LOP3.LUT R128, R129, 0x7f, RZ, 0xc0, !PT ;  /* 0x0000007f81807812 */ /* 0x000fc800078ec0ff */
[----:B------:R-:W-:-:S05]  /*1b6c0*/  LOP3.LUT R221, R221, 0x6000, RZ, 0xc0, !PT ;  /* 0x00006000dddd7812 */ /* 0x000fca00078ec0ff */
[----:B------:R-:W-:-:S05]  /*1b6d0*/  IMAD R221, R128, 0x10, R221 ;  /* 0x0000001080dd7824 */ /* 0x000fca00078e02dd */
[C---:B------:R-:W-:Y:S02]  /*1b6e0*/  LOP3.LUT R220, R221.reuse, 0x20, RZ, 0x3c, !PT ;  /* 0x00000020dddc7812 */ /* 0x040fe400078e3cff */
[C---:B------:R-:W-:Y:S02]  /*1b6f0*/  LOP3.LUT R2, R221.reuse, 0x40, RZ, 0x3c, !PT ;  /* 0x00000040dd027812 */ /* 0x040fe400078e3cff */
[----:B------:R-:W-:Y:S01]  /*1b700*/  LOP3.LUT R0, R221, 0x60, RZ, 0x3c, !PT ;  /* 0x00000060dd007812 */ /* 0x000fe200078e3cff */
[----:B------:R-:W-:Y:S02]  /*1b710*/  IMAD.MOV.U32 R212, RZ, RZ, R148 ;  /* 0x000000ffffd47224 */ /* 0x000fe400078e0094 */
[----:B------:R-:W-:Y:S02]  /*1b720*/  IMAD.MOV.U32 R213, RZ, RZ, R164 ;  /* 0x000000ffffd57224 */ /* 0x000fe400078e00a4 */
[----:B------:R-:W-:Y:S02]  /*1b730*/  IMAD.MOV.U32 R214, RZ, RZ, R180 ;  /* 0x000000ffffd67224 */ /* 0x000fe400078e00b4 */
[----:B------:R-:W-:-:S02]  /*1b740*/  IMAD.MOV.U32 R215, RZ, RZ, R196 ;  /* 0x000000ffffd77224 */ /* 0x000fc400078e00c4 */
[----:B------:R-:W-:Y:S02]  /*1b750*/  IMAD.MOV.U32 R208, RZ, RZ, R149 ;  /* 0x000000ffffd07224 */ /* 0x000fe400078e0095 */
[----:B------:R-:W-:Y:S02]  /*1b760*/  IMAD.MOV.U32 R209, RZ, RZ, R165 ;  /* 0x000000ffffd17224 */ /* 0x000fe400078e00a5 */
        /* <DEDUP_REMOVED lines=23> */
[----:B------:R-:W-:Y:S01]  /*1b8e0*/  IMAD.MOV.U32 R184, RZ, RZ, R139 ;  /* 0x000000ffffb87224 */ /* 0x000fe200078e008b */
[----:B--2---:R-:W-:Y:S04]  /*1b8f0*/  STS.128 [R3+0x700], R68 ;  /* 0x0007004403007388 */ /* 0x004fe80000000c00 */
[----:B---3--:R-:W-:Y:S04]  /*1b900*/  STS.128 [R3+0x380], R108 ;  /* 0x0003806c03007388 */ /* 0x008fe80000000c00 */
[----:B------:R-:W-:Y:S04]  /*1b910*/  STS.128 [R3+0x780], R76 ;  /* 0x0007804c03007388 */ /* 0x000fe80000000c00 */
[----:B------:R-:W-:Y:S06]  /*1b920*/  BAR.SYNC.DEFER_BLOCKING 0x0 ;  /* 0x0000000000007b1d */ /* 0x000fec0000010000 */
[----:B------:R-:W-:Y:S04]  /*1b930*/  LDS.128 R240, [R221] ;  /* 0x00000000ddf07984 */ /* 0x000fe80000000c00 */
[----:B------:R-:W-:Y:S04]  /*1b940*/  LDS.128 R236, [R221+0x800] ;  /* 0x00080000ddec7984 */ /* 0x000fe80000000c00 */
[----:B------:R-:W-:Y:S04]  /*1b950*/  LDS.128 R232, [R221+0x1000] ;  /* 0x00100000dde87984 */ /* 0x000fe80000000c00 */
[----:B------:R-:W-:Y:S04]  /*1b960*/  LDS.128 R228, [R221+0x1800] ;  /* 0x00180000dde47984 */ /* 0x000fe80000000c00 */
        /* <DEDUP_REMOVED lines=12> */
[----:B------:R-:W-:Y:S06]  /*1ba30*/  BAR.SYNC.DEFER_BLOCKING 0x0 ;  /* 0x0000000000007b1d */ /* 0x000fec0000010000 */
[----:B------:R1:W-:Y:S04]  /*1ba40*/  STS.128 [R3], R212 ;  /* 0x000000d403007388 */ /* 0x0003e80000000c00 */
[----:B------:R-:W-:Y:S01]  /*1ba50*/  STS.128 [R3+0x400], R208 ;  /* 0x000400d003007388 */ /* 0x000fe20000000c00 */
[----:B-1----:R-:W-:-:S02]  /*1ba60*/  IMAD.MOV.U32 R212, RZ, RZ, R150 ;  /* 0x000000ffffd47224 */ /* 0x002fc400078e0096 */
[----:B------:R-:W-:Y:S02]  /*1ba70*/  IMAD.MOV.U32 R213, RZ, RZ, R166 ;  /* 0x000000ffffd57224 */ /* 0x000fe400078e00a6 */
[----:B------:R-:W-:Y:S02]  /*1ba80*/  IMAD.MOV.U32 R214, RZ, RZ, R182 ;  /* 0x000000ffffd67224 */ /* 0x000fe400078e00b6 */
[----:B------:R-:W-:Y:S02]  /*1ba90*/  IMAD.MOV.U32 R215, RZ, RZ, R198 ;  /* 0x000000ffffd77224 */ /* 0x000fe400078e00c6 */
[----:B------:R-:W-:Y:S02]  /*1baa0*/  IMAD.MOV.U32 R198, RZ, RZ, R183 ;  /* 0x000000ffffc67224 */ /* 0x000fe400078e00b7 */
[----:B------:R-:W-:Y:S01]  /*1bab0*/  IMAD.MOV.U32 R150, RZ, RZ, R176 ;  /* 0x000000ffff967224 */ /* 0x000fe200078e00b0 */
[----:B------:R-:W-:Y:S01]  /*1bac0*/  STS.128 [R3+0x80], R212 ;  /* 0x000080d403007388 */ /* 0x000fe20000000c00 */
[----:B------:R-:W-:-:S03]  /*1bad0*/  IMAD.MOV.U32 R166, RZ, RZ, R177 ;  /* 0x000000ffffa67224 */ /* 0x000fc600078e00b1 */
[----:B------:R-:W-:Y:S04]  /*1bae0*/  STS.128 [R3+0x480], R196 ;  /* 0x000480c403007388 */ /* 0x000fe80000000c00 */
[----:B------:R1:W-:Y:S04]  /*1baf0*/  STS.128 [R3+0x100], R148 ;  /* 0x0001009403007388 */ /* 0x0003e80000000c00 */
[----:B------:R2:W-:Y:S01]  /*1bb00*/  STS.128 [R3+0x500], R164 ;  /* 0x000500a403007388 */ /* 0x0005e20000000c00 */
[----:B-1----:R-:W-:Y:S02]  /*1bb10*/  IMAD.MOV.U32 R148, RZ, RZ, R146 ;  /* 0x000000ffff947224 */ /* 0x002fe400078e0092 */
[----:B------:R-:W-:-:S02]  /*1bb20*/  IMAD.MOV.U32 R149, RZ, RZ, R162 ;  /* 0x000000ffff957224 */ /* 0x000fc400078e00a2 */
[----:B------:R-:W-:Y:S02]  /*1bb30*/  IMAD.MOV.U32 R150, RZ, RZ, R178 ;  /* 0x000000ffff967224 */ /* 0x000fe400078e00b2 */
[----:B------:R-:W-:Y:S02]  /*1bb40*/  IMAD.MOV.U32 R151, RZ, RZ, R194 ;  /* 0x000000ffff977224 */ /* 0x000fe400078e00c2 */
[----:B------:R-:W-:Y:S02]  /*1bb50*/  IMAD.MOV.U32 R194, RZ, RZ, R179 ;  /* 0x000000ffffc27224 */ /* 0x000fe400078e00b3 */
[----:B------:R-:W-:Y:S01]  /*1bb60*/  IMAD.MOV.U32 R146, RZ, RZ, R172 ;  /* 0x000000ffff927224 */ /* 0x000fe200078e00ac */
[----:B------:R1:W-:Y:S01]  /*1bb70*/  STS.128 [R3+0x180], R148 ;  /* 0x0001809403007388 */ /* 0x0003e20000000c00 */
[----:B------:R-:W-:Y:S02]  /*1bb80*/  IMAD.MOV.U32 R162, RZ, RZ, R173 ;  /* 0x000000ffffa27224 */ /* 0x000fe400078e00ad */
[----:B--2---:R-:W-:Y:S01]  /*1bb90*/  IMAD.MOV.U32 R164, RZ, RZ, R142 ;  /* 0x000000ffffa47224 */ /* 0x004fe200078e008e */
[----:B------:R-:W-:Y:S01]  /*1bba0*/  STS.128 [R3+0x580], R192 ;  /* 0x000580c003007388 */ /* 0x000fe20000000c00 */
[----:B------:R-:W-:-:S02]  /*1bbb0*/  IMAD.MOV.U32 R165, RZ, RZ, R158 ;  /* 0x000000ffffa57224 */ /* 0x000fc400078e009e */
[----:B------:R-:W-:Y:S02]  /*1bbc0*/  IMAD.MOV.U32 R166, RZ, RZ, R174 ;  /* 0x000000ffffa67224 */ /* 0x000fe400078e00ae */
[----:B------:R-:W-:Y:S01]  /*1bbd0*/  IMAD.MOV.U32 R167, RZ, RZ, R190 ;  /* 0x000000ffffa77224 */ /* 0x000fe200078e00be */
[----:B------:R2:W-:Y:S01]  /*1bbe0*/  STS.128 [R3+0x200], R144 ;  /* 0x0002009003007388 */ /* 0x0005e20000000c00 */
[----:B------:R-:W-:Y:S02]  /*1bbf0*/  IMAD.MOV.U32 R190, RZ, RZ, R175 ;  /* 0x000000ffffbe7224 */ /* 0x000fe400078e00af */
[----:B------:R-:W-:Y:S01]  /*1bc00*/  IMAD.MOV.U32 R142, RZ, RZ, R168 ;  /* 0x000000ffff8e7224 */ /* 0x000fe200078e00a8 */
[----:B------:R-:W-:Y:S01]  /*1bc10*/  STS.128 [R3+0x600], R160 ;  /* 0x000600a003007388 */ /* 0x000fe20000000c00 */
[----:B-1----:R-:W-:Y:S02]  /*1bc20*/  IMAD.MOV.U32 R148, RZ, RZ, R138 ;  /* 0x000000ffff947224 */ /* 0x002fe400078e008a */
[----:B------:R-:W-:Y:S01]  /*1bc30*/  IMAD.MOV.U32 R149, RZ, RZ, R154 ;  /* 0x000000ffff957224 */ /* 0x000fe200078e009a */
[----:B------:R-:W-:Y:S01]  /*1bc40*/  STS.128 [R3+0x280], R164 ;  /* 0x000280a403007388 */ /* 0x000fe20000000c00 */
[----:B------:R-:W-:-:S02]  /*1bc50*/  IMAD.MOV.U32 R150, RZ, RZ, R170 ;  /* 0x000000ffff967224 */ /* 0x000fc400078e00aa */
[----:B------:R-:W-:Y:S01]  /*1bc60*/  IMAD.MOV.U32 R151, RZ, RZ, R186 ;  /* 0x000000ffff977224 */ /* 0x000fe200078e00ba */
[----:B------:R-:W-:Y:S01]  /*1bc70*/  STS.128 [R3+0x680], R188 ;  /* 0x000680bc03007388 */ /* 0x000fe20000000c00 */
[----:B------:R-:W-:Y:S02]  /*1bc80*/  IMAD.MOV.U32 R186, RZ, RZ, R171 ;  /* 0x000000ffffba7224 */ /* 0x000fe400078e00ab */
[----:B--2---:R-:W-:Y:S02]  /*1bc90*/  IMAD.MOV.U32 R144, RZ, RZ, R137 ;  /* 0x000000ffff907224 */ /* 0x004fe400078e0089 */
[----:B------:R-:W-:Y:S02]  /*1bca0*/  IMAD.MOV.U32 R145, RZ, RZ, R153 ;  /* 0x000000ffff917224 */ /* 0x000fe400078e0099 */
[----:B------:R-:W-:Y:S02]  /*1bcb0*/  IMAD.MOV.U32 R146, RZ, RZ, R169 ;  /* 0x000000ffff927224 */ /* 0x000fe400078e00a9 */
[----:B------:R-:W-:-:S02]  /*1bcc0*/  IMAD.MOV.U32 R147, RZ, RZ, R185 ;  /* 0x000000ffff937224 */ /* 0x000fc400078e00b9 */
[----:B------:R-:W-:Y:S01]  /*1bcd0*/  IMAD.MOV.U32 R185, RZ, RZ, R155 ;  /* 0x000000ffffb97224 */ /* 0x000fe200078e009b */
[----:B------:R-:W-:Y:S04]  /*1bce0*/  STS.128 [R3+0x300], R140 ;  /* 0x0003008c03007388 */ /* 0x000fe80000000c00 */
[----:B------:R-:W-:Y:S04]  /*1bcf0*/  STS.128 [R3+0x700], R144 ;  /* 0x0007009003007388 */ /* 0x000fe80000000c00 */
[----:B------:R-:W-:Y:S04]  /*1bd00*/  STS.128 [R3+0x380], R148 ;  /* 0x0003809403007388 */ /* 0x000fe80000000c00 */
[----:B------:R-:W-:Y:S04]  /*1bd10*/  STS.128 [R3+0x780], R184 ;  /* 0x000780b803007388 */ /* 0x000fe80000000c00 */
[----:B------:R-:W-:Y:S06]  /*1bd20*/  BAR.SYNC.DEFER_BLOCKING 0x0 ;  /* 0x0000000000007b1d */ /* 0x000fec0000010000 */
[----:B------:R-:W1:Y:S04]  /*1bd30*/  LDS.128 R172, [R221] ;  /* 0x00000000ddac7984 */ /* 0x000e680000000c00 */
[----:B------:R-:W2:Y:S04]  /*1bd40*/  LDS.128 R188, [R221+0x800] ;  /* 0x00080000ddbc7984 */ /* 0x000ea80000000c00 */
[----:B------:R-:W3:Y:S04]  /*1bd50*/  LDS.128 R140, [R221+0x1000] ;  /* 0x00100000dd8c7984 */ /* 0x000ee80000000c00 */
[----:B------:R-:W4:Y:S04]  /*1bd60*/  LDS.128 R144, [R221+0x1800] ;  /* 0x00180000dd907984 */ /* 0x000f280000000c00 */
[----:B------:R-:W5:Y:S04]  /*1bd70*/  LDS.128 R176, [R220] ;  /* 0x00000000dcb07984 */ /* 0x000f680000000c00 */
[----:B------:R-:W2:Y:S04]  /*1bd80*/  LDS.128 R192, [R220+0x800] ;  /* 0x00080000dcc07984 */ /* 0x000ea80000000c00 */
[----:B------:R-:W2:Y:S04]  /*1bd90*/  LDS.128 R148, [R220+0x1000] ;  /* 0x00100000dc947984 */ /* 0x000ea80000000c00 */
[----:B------:R-:W2:Y:S04]  /*1bda0*/  LDS.128 R164, [R220+0x1800] ;  /* 0x00180000dca47984 */ /* 0x000ea80000000c00 */
[----:B------:R-:W3:Y:S04]  /*1bdb0*/  LDS.128 R180, [R2] ;  /* 0x0000000002b47984 */ /* 0x000ee80000000c00 */
[----:B------:R-:W3:Y:S04]  /*1bdc0*/  LDS.128 R196, [R2+0x800] ;  /* 0x0008000002c47984 */ /* 0x000ee80000000c00 */
[----:B------:R-:W3:Y:S04]  /*1bdd0*/  LDS.128 R156, [R2+0x1000] ;  /* 0x00100000029c7984 */ /* 0x000ee80000000c00 */
[----:B------:R-:W3:Y:S04]  /*1bde0*/  LDS.128 R152, [R2+0x1800] ;  /* 0x0018000002987984 */ /* 0x000ee80000000c00 */
[----:B------:R-:W4:Y:S04]  /*1bdf0*/  LDS.128 R184, [R0] ;  /* 0x0000000000b87984 */ /* 0x000f280000000c00 */
[----:B-1----:R-:W-:Y:S04]  /*1be00*/  STL [R1+0x954], R173 ;  /* 0x000954ad01007387 */ /* 0x002fe80000100800 */
[----:B------:R-:W1:Y:S04]  /*1be10*/  LDS.128 R136, [R0+0x800] ;  /* 0x0008000000887984 */ /* 0x000e680000000c00 */
[----:B------:R-:W-:Y:S04]  /*1be20*/  STL [R1+0x914], R174 ;  /* 0x000914ae01007387 */ /* 0x000fe80000100800 */
[----:B------:R-:W-:Y:S04]  /*1be30*/  STL [R1+0x8d4], R175 ;  /* 0x0008d4af01007387 */ /* 0x000fe80000100800 */
[----:B--2---:R-:W-:Y:S04]  /*1be40*/  STL [R1+0x944], R189 ;  /* 0x000944bd01007387 */ /* 0x004fe80000100800 */
[----:B------:R-:W2:Y:S04]  /*1be50*/  LDS.128 R160, [R0+0x1000] ;  /* 0x0010000000a07984 */ /* 0x000ea80000000c00 */
[----:B------:R-:W-:Y:S04]  /*1be60*/  STL [R1+0x904], R190 ;  /* 0x000904be01007387 */ /* 0x000fe80000100800 */
[----:B------:R-:W-:Y:S04]  /*1be70*/  STL [R1+0x8c4], R191 ;  /* 0x0008c4bf01007387 */ /* 0x000fe80000100800 */
[----:B---3--:R-:W-:Y:S04]  /*1be80*/  STL [R1+0x934], R141 ;  /* 0x0009348d01007387 */ /* 0x008fe80000100800 */
[----:B------:R-:W3:Y:S04]  /*1be90*/  LDS.128 R168, [R0+0x1800] ;  /* 0x0018000000a87984 */ /* 0x000ee80000000c00 */
[----:B------:R-:W-:Y:S04]  /*1bea0*/  STL [R1+0x8f4], R142 ;  /* 0x0008f48e01007387 */ /* 0x000fe80000100800 */
[----:B------:R-:W-:Y:S04]  /*1beb0*/  STL [R1+0x8b4], R143 ;  /* 0x0008b48f01007387 */ /* 0x000fe80000100800 */
[----:B----4-:R-:W-:Y:S04]  /*1bec0*/  STL [R1+0x924], R145 ;  /* 0x0009249101007387 */ /* 0x010fe80000100800 */
[----:B------:R-:W-:Y:S04]  /*1bed0*/  STL [R1+0x8e4], R146 ;  /* 0x0008e49201007387 */ /* 0x000fe80000100800 */
[----:B------:R-:W-:Y:S04]  /*1bee0*/  STL [R1+0x8a4], R147 ;  /* 0x0008a49301007387 */ /* 0x000fe80000100800 */
[----:B-----5:R-:W-:Y:S04]  /*1bef0*/  STL [R1+0x950], R177 ;  /* 0x000950b101007387 */ /* 0x020fe80000100800 */
        /* <DEDUP_REMOVED lines=21> */
[----:B------:R-:W-:Y:S01]  /*1c050*/  STL [R1+0x91c], R153 ;  /* 0x00091c9901007387 */ /* 0x000fe20000100800 */
[----:B------:R-:W-:-:S03]  /*1c060*/  IMAD.MOV.U32 R212, RZ, RZ, R16 ;  /* 0x000000ffffd47224 */ /* 0x000fc600078e0010 */
[----:B------:R-:W-:Y:S01]  /*1c070*/  STL [R1+0x8dc], R154 ;  /* 0x0008dc9a01007387 */ /* 0x000fe20000100800 */
[----:B------:R-:W-:-:S03]  /*1c080*/  IMAD.MOV.U32 R213, RZ, RZ, R20 ;  /* 0x000000ffffd57224 */ /* 0x000fc600078e0014 */
[----:B------:R-:W-:Y:S01]  /*1c090*/  STL [R1+0x89c], R155 ;  /* 0x00089c9b01007387 */ /* 0x000fe20000100800 */
[----:B------:R-:W-:Y:S02]  /*1c0a0*/  IMAD.MOV.U32 R214, RZ, RZ, R24 ;  /* 0x000000ffffd67224 */ /* 0x000fe400078e0018 */
[----:B------:R-:W-:Y:S01]  /*1c0b0*/  IMAD.MOV.U32 R215, RZ, RZ, R28 ;  /* 0x000000ffffd77224 */ /* 0x000fe200078e001c */
[----:B------:R-:W-:Y:S06]  /*1c0c0*/  BAR.SYNC.DEFER_BLOCKING 0x0 ;  /* 0x0000000000007b1d */ /* 0x000fec0000010000 */
[----:B------:R-:W-:Y:S04]  /*1c0d0*/  STL [R1+0x948], R185 ;  /* 0x000948b901007387 */ /* 0x000fe80000100800 */
[----:B------:R-:W-:Y:S04]  /*1c0e0*/  STL [R1+0x908], R186 ;  /* 0x000908ba01007387 */ /* 0x000fe80000100800 */
[----:B------:R-:W-:Y:S01]  /*1c0f0*/  STL [R1+0x8c8], R187 ;  /* 0x0008c8bb01007387 */ /* 0x000fe20000100800 */
[----:B------:R-:W-:-:S03]  /*1c100*/  IMAD.MOV.U32 R208, RZ, RZ, R17 ;  /* 0x000000ffffd07224 */ /* 0x000fc600078e0011 */
[----:B-1----:R-:W-:Y:S01]  /*1c110*/  STL [R1+0x938], R137 ;  /* 0x0009388901007387 */ /* 0x002fe20000100800 */
[----:B------:R-:W-:-:S03]  /*1c120*/  IMAD.MOV.U32 R209, RZ, RZ, R21 ;  /* 0x000000ffffd17224 */ /* 0x000fc600078e0015 */
[----:B------:R-:W-:Y:S01]  /*1c130*/  STL [R1+0x8f8], R138 ;  /* 0x0008f88a01007387 */ /* 0x000fe20000100800 */
[----:B------:R-:W-:Y:S02]  /*1c140*/  IMAD.MOV.U32 R210, RZ, RZ, R25 ;  /* 0x000000ffffd27224 */ /* 0x000fe400078e0019 */
[----:B------:R-:W-:Y:S01]  /*1c150*/  IMAD.MOV.U32 R211, RZ, RZ, R29 ;  /* 0x000000ffffd37224 */ /* 0x000fe200078e001d */
[----:B------:R-:W-:Y:S04]  /*1c160*/  STL [R1+0x8b8], R139 ;  /* 0x0008b88b01007387 */ /* 0x000fe80000100800 */
[----:B--2---:R-:W-:Y:S04]  /*1c170*/  STL [R1+0x928], R161 ;  /* 0x000928a101007387 */ /* 0x004fe80000100800 */
[----:B------:R1:W-:Y:S04]  /*1c180*/  STS.128 [R3], R212 ;  /* 0x000000d403007388 */ /* 0x0003e80000000c00 */
[----:B------:R-:W-:Y:S04]  /*1c190*/  STL [R1+0x8e8], R162 ;  /* 0x0008e8a201007387 */ /* 0x000fe80000100800 */
[----:B------:R-:W-:Y:S04]  /*1c1a0*/  STL [R1+0x8a8], R163 ;  /* 0x0008a8a301007387 */ /* 0x000fe80000100800 */
[----:B---3--:R-:W-:Y:S01]  /*1c1b0*/  STL [R1+0x958], R168 ;  /* 0x000958a801007387 */ /* 0x008fe20000100800 */
[----:B-1----:R-:W-:-:S02]  /*1c1c0*/  IMAD.MOV.U32 R212, RZ, RZ, R18 ;  /* 0x000000ffffd47224 */ /* 0x002fc400078e0012 */
[----:B------:R-:W-:Y:S02]  /*1c1d0*/  IMAD.MOV.U32 R213, RZ, RZ, R22 ;  /* 0x000000ffffd57224 */ /* 0x000fe400078e0016 */
[----:B------:R-:W-:Y:S02]  /*1c1e0*/  IMAD.MOV.U32 R214, RZ, RZ, R26 ;  /* 0x000000ffffd67224 */ /* 0x000fe400078e001a */
[----:B------:R-:W-:Y:S01]  /*1c1f0*/  IMAD.MOV.U32 R215, RZ, RZ, R30 ;  /* 0x000000ffffd77224 */ /* 0x000fe200078e001e */
[----:B------:R-:W-:Y:S04]  /*1c200*/  STL [R1+0x918], R169 ;  /* 0x000918a901007387 */ /* 0x000fe80000100800 */
[----:B------:R-:W-:Y:S04]  /*1c210*/  STL [R1+0x8d8], R170 ;  /* 0x0008d8aa01007387 */ /* 0x000fe80000100800 */
[----:B------:R-:W-:Y:S04]  /*1c220*/  STS.128 [R3+0x400], R208 ;  /* 0x000400d003007388 */ /* 0x000fe80000000c00 */
[----:B------:R-:W-:Y:S04]  /*1c230*/  STL [R1+0x898], R171 ;  /* 0x000898ab01007387 */ /* 0x000fe80000100800 */
[----:B------:R1:W-:Y:S04]  /*1c240*/  STS.128 [R3+0x80], R212 ;  /* 0x000080d403007388 */ /* 0x0003e80000000c00 */
[----:B-1----:R-:W2:Y:S04]  /*1c250*/  LDL.LU R213, [R1+0x100] ;  /* 0x0001000001d57983 */ /* 0x002ea80000300800 */
[----:B------:R-:W2:Y:S04]  /*1c260*/  LDL.LU R214, [R1+0x130] ;  /* 0x0001300001d67983 */ /* 0x000ea80000300800 */
[----:B------:R-:W2:Y:S01]  /*1c270*/  LDL.LU R215, [R1+0x160] ;  /* 0x0001600001d77983 */ /* 0x000ea20000300800 */
[----:B------:R-:W-:-:S02]  /*1c280*/  IMAD.MOV.U32 R28, RZ, RZ, R19 ;  /* 0x000000ffff1c7224 */ /* 0x000fc400078e0013 */
[----:B------:R-:W-:Y:S01]  /*1c290*/  IMAD.MOV.U32 R29, RZ, RZ, R23 ;  /* 0x000000ffff1d7224 */ /* 0x000fe200078e0017 */
[----:B------:R-:W3:Y:S01]  /*1c2a0*/  LDL.LU R209, [R1+0x104] ;  /* 0x0001040001d17983 */ /* 0x000ee20000300800 */
[----:B------:R-:W-:Y:S02]  /*1c2b0*/  IMAD.MOV.U32 R30, RZ, RZ, R27 ;  /* 0x000000ffff1e7224 */ /* 0x000fe400078e001b */
[----:B------:R-:W-:Y:S02]  /*1c2c0*/  IMAD.MOV.U32 R16, RZ, RZ, R4 ;  /* 0x000000ffff107224 */ /* 0x000fe400078e0004 */
[----:B------:R-:W-:Y:S02]  /*1c2d0*/  IMAD.MOV.U32 R17, RZ, RZ, R8 ;  /* 0x000000ffff117224 */ /* 0x000fe400078e0008 */
[----:B------:R-:W-:Y:S02]  /*1c2e0*/  IMAD.MOV.U32 R18, RZ, RZ, R12 ;  /* 0x000000ffff127224 */ /* 0x000fe400078e000c */
[----:B------:R-:W-:Y:S01]  /*1c2f0*/  IMAD.MOV.U32 R19, RZ, RZ, R40 ;  /* 0x000000ffff137224 */ /* 0x000fe200078e0028 */
[----:B------:R-:W-:Y:S01]  /*1c300*/  STS.128 [R3+0x480], R28 ;  /* 0x0004801c03007388 */ /* 0x000fe20000000c00 */
[----:B------:R-:W-:-:S02]  /*1c310*/  IMAD.MOV.U32 R20, RZ, RZ, R5 ;  /* 0x000000ffff147224 */ /* 0x000fc400078e0005 */
[----:B------:R-:W-:Y:S01]  /*1c320*/  IMAD.MOV.U32 R21, RZ, RZ, R9 ;  /* 0x000000ffff157224 */ /* 0x000fe200078e0009 */
[----:B------:R1:W-:Y:S01]  /*1c330*/  STS.128 [R3+0x100], R16 ;  /* 0x0001001003007388 */ /* 0x0003e20000000c00 */
[----:B------:R-:W-:Y:S02]  /*1c340*/  IMAD.MOV.U32 R22, RZ, RZ, R13 ;  /* 0x000000ffff167224 */ /* 0x000fe400078e000d */
[----:B------:R-:W-:Y:S02]  /*1c350*/  IMAD.MOV.U32 R23, RZ, RZ, R41 ;  /* 0x000000ffff177224 */ /* 0x000fe400078e0029 */
[----:B------:R-:W-:Y:S02]  /*1c360*/  IMAD.MOV.U32 R40, RZ, RZ, R7 ;  /* 0x000000ffff287224 */ /* 0x000fe400078e0007 */
[----:B------:R-:W-:Y:S02]  /*1c370*/  IMAD.MOV.U32 R41, RZ, RZ, R11 ;  /* 0x000000ffff297224 */ /* 0x000fe400078e000b */
[----:B------:R-:W-:-:S02]  /*1c380*/  IMAD.MOV.U32 R4, RZ, RZ, R44 ;  /* 0x000000ffff047224 */ /* 0x000fc400078e002c */
[----:B------:R-:W-:Y:S02]  /*1c390*/  IMAD.MOV.U32 R5, RZ, RZ, R48 ;  /* 0x000000ffff057224 */ /* 0x000fe400078e0030 */
[----:B------:R-:W-:Y:S02]  /*1c3a0*/  IMAD.MOV.U32 R7, RZ, RZ, R56 ;  /* 0x000000ffff077224 */ /* 0x000fe400078e0038 */
[----:B-1----:R-:W-:Y:S02]  /*1c3b0*/  IMAD.MOV.U32 R16, RZ, RZ, R6 ;  /* 0x000000ffff107224 */ /* 0x002fe400078e0006 */
[----:B------:R-:W-:Y:S02]  /*1c3c0*/  IMAD.MOV.U32 R17, RZ, RZ, R10 ;  /* 0x000000ffff117224 */ /* 0x000fe400078e000a */
[----:B------:R-:W-:Y:S02]  /*1c3d0*/  IMAD.MOV.U32 R18, RZ, RZ, R14 ;  /* 0x000000ffff127224 */ /* 0x000fe400078e000e */
[----:B------:R-:W-:-:S02]  /*1c3e0*/  IMAD.MOV.U32 R19, RZ, RZ, R42 ;  /* 0x000000ffff137224 */ /* 0x000fc400078e002a */
[----:B------:R-:W-:Y:S02]  /*1c3f0*/  IMAD.MOV.U32 R42, RZ, RZ, R15 ;  /* 0x000000ffff2a7224 */ /* 0x000fe400078e000f */
[----:B------:R-:W-:Y:S01]  /*1c400*/  IMAD.MOV.U32 R6, RZ, RZ, R52 ;  /* 0x000000ffff067224 */ /* 0x000fe200078e0034 */
[----:B------:R-:W-:Y:S01]  /*1c410*/  STS.128 [R3+0x500], R20 ;  /* 0x0005001403007388 */ /* 0x000fe20000000c00 */
[----:B------:R-:W-:Y:S02]  /*1c420*/  IMAD.MOV.U32 R8, RZ, RZ, R45 ;  /* 0x000000ffff087224 */ /* 0x000fe400078e002d */
[----:B------:R-:W-:Y:S01]  /*1c430*/  IMAD.MOV.U32 R9, RZ, RZ, R49 ;  /* 0x000000ffff097224 */ /* 0x000fe200078e0031 */
[----:B------:R1:W-:Y:S01]  /*1c440*/  STS.128 [R3+0x180], R16 ;  /* 0x0001801003007388 */ /* 0x0003e20000000c00 */
        /* <DEDUP_REMOVED lines=10> */
[----:B------:R-:W-:Y:S01]  /*1c4f0*/  IMAD.MOV.U32 R58, RZ, RZ, R55 ;  /* 0x000000ffff3a7224 */ /* 0x000fe200078e0037 */
[----:B------:R5:W-:Y:S01]  /*1c500*/  STS.128 [R3+0x600], R8 ;  /* 0x0006000803007388 */ /* 0x000be20000000c00 */
[----:B-1----:R-:W-:-:S02]  /*1c510*/  IMAD.MOV.U32 R16, RZ, RZ, R37 ;  /* 0x000000ffff107224 */ /* 0x002fc400078e0025 */
[----:B------:R-:W-:Y:S02]  /*1c520*/  IMAD.MOV.U32 R17, RZ, RZ, R33 ;  /* 0x000000ffff117224 */ /* 0x000fe400078e0021 */
[----:B------:R-:W-:Y:S02]  /*1c530*/  IMAD.MOV.U32 R18, RZ, RZ, R61 ;  /* 0x000000ffff127224 */ /* 0x000fe400078e003d */
[----:B----4-:R-:W-:Y:S02]  /*1c540*/  IMAD.MOV.U32 R4, RZ, RZ, R36 ;  /* 0x000000ffff047224 */ /* 0x010fe400078e0024 */
[----:B------:R-:W-:Y:S02]  /*1c550*/  IMAD.MOV.U32 R5, RZ, RZ, R32 ;  /* 0x000000ffff057224 */ /* 0x000fe400078e0020 */
[----:B------:R-:W-:Y:S02]  /*1c560*/  IMAD.MOV.U32 R6, RZ, RZ, R60 ;  /* 0x000000ffff067224 */ /* 0x000fe400078e003c */
[----:B------:R-:W-:-:S02]  /*1c570*/  IMAD.MOV.U32 R7, RZ, RZ, R64 ;  /* 0x000000ffff077224 */ /* 0x000fc400078e0040 */
[----:B------:R-:W-:Y:S01]  /*1c580*/  IMAD.MOV.U32 R19, RZ, RZ, R65 ;  /* 0x000000ffff137224 */ /* 0x000fe200078e0041 */
[----:B------:R-:W-:Y:S01]  /*1c590*/  STS.128 [R3+0x280], R12 ;  /* 0x0002800c03007388 */ /* 0x000fe20000000c00 */
[----:B-----5:R-:W-:Y:S02]  /*1c5a0*/  IMAD.MOV.U32 R8, RZ, RZ, R38 ;  /* 0x000000ffff087224 */ /* 0x020fe400078e0026 */
[----:B------:R-:W-:Y:S02]  /*1c5b0*/  IMAD.MOV.U32 R9, RZ, RZ, R34 ;  /* 0x000000ffff097224 */ /* 0x000fe400078e0022 */
[----:B------:R-:W-:Y:S02]  /*1c5c0*/  IMAD.MOV.U32 R10, RZ, RZ, R62 ;  /* 0x000000ffff0a7224 */ /* 0x000fe400078e003e */
[----:B------:R-:W-:Y:S01]  /*1c5d0*/  IMAD.MOV.U32 R11, RZ, RZ, R66 ;  /* 0x000000ffff0b7224 */ /* 0x000fe200078e0042 */
[----:B------:R-:W-:Y:S01]  /*1c5e0*/  STS.128 [R3+0x680], R56 ;  /* 0x0006803803007388 */ /* 0x000fe20000000c00 */
[----:B------:R-:W-:-:S02]  /*1c5f0*/  IMAD.MOV.U32 R64, RZ, RZ, R39 ;  /* 0x000000ffff407224 */ /* 0x000fc400078e0027 */
[----:B------:R-:W-:Y:S02]  /*1c600*/  IMAD.MOV.U32 R65, RZ, RZ, R35 ;  /* 0x000000ffff417224 */ /* 0x000fe400078e0023 */
[----:B------:R-:W-:Y:S01]  /*1c610*/  IMAD.MOV.U32 R66, RZ, RZ, R63 ;  /* 0x000000ffff427224 */ /* 0x000fe200078e003f */
[----:B------:R-:W-:Y:S04]  /*1c620*/  STS.128 [R3+0x300], R4 ;  /* 0x0003000403007388 */ /* 0x000fe80000000c00 */
[----:B------:R-:W-:Y:S04]  /*1c630*/  STS.128 [R3+0x700], R16 ;  /* 0x0007001003007388 */ /* 0x000fe80000000c00 */
[----:B------:R-:W-:Y:S04]  /*1c640*/  STS.128 [R3+0x380], R8 ;  /* 0x0003800803007388 */ /* 0x000fe80000000c00 */
[----:B------:R-:W-:Y:S04]  /*1c650*/  STS.128 [R3+0x780], R64 ;  /* 0x0007804003007388 */ /* 0x000fe80000000c00 */
[----:B------:R-:W-:Y:S06]  /*1c660*/  BAR.SYNC.DEFER_BLOCKING 0x0 ;  /* 0x0000000000007b1d */ /* 0x000fec0000010000 */
[----:B------:R-:W1:Y:S04]  /*1c670*/  LDS.128 R12, [R221] ;  /* 0x00000000dd0c7984 */ /* 0x000e680000000c00 */
[----:B------:R-:W4:Y:S04]  /*1c680*/  LDS.128 R60, [R221+0x800] ;  /* 0x00080000dd3c7984 */ /* 0x000f280000000c00 */
[----:B------:R-:W5:Y:S04]  /*1c690*/  LDS.128 R44, [R221+0x1000] ;  /* 0x00100000dd2c7984 */ /* 0x000f680000000c00 */
[----:B------:R-:W4:Y:S04]  /*1c6a0*/  LDS.128 R28, [R221+0x1800] ;  /* 0x00180000dd1c7984 */ /* 0x000f280000000c00 */
[----:B------:R-:W4:Y:S04]  /*1c6b0*/  LDS.128 R8, [R220] ;  /* 0x00000000dc087984 */ /* 0x000f280000000c00 */
[----:B------:R-:W4:Y:S04]  /*1c6c0*/  LDS.128 R56, [R220+0x800] ;  /* 0x00080000dc387984 */ /* 0x000f280000000c00 */
[----:B------:R-:W5:Y:S04]  /*1c6d0*/  LDS.128 R40, [R220+0x1000] ;  /* 0x00100000dc287984 */ /* 0x000f680000000c00 */
[----:B------:R-:W2:Y:S04]  /*1c6e0*/  LDS.128 R24, [R220+0x1800] ;  /* 0x00180000dc187984 */ /* 0x000ea80000000c00 */
[----:B------:R-:W2:Y:S04]  /*1c6f0*/  LDS.128 R4, [R2] ;  /* 0x0000000002047984 */ /* 0x000ea80000000c00 */
[----:B------:R-:W2:Y:S04]  /*1c700*/  LDS.128 R52, [R2+0x800] ;  /* 0x0008000002347984 */ /* 0x000ea80000000c00 */
[----:B-1----:R-:W-:Y:S04]  /*1c710*/  STL [R1+0x894], R12 ;  /* 0x0008940c01007387 */ /* 0x002fe80000100800 */
[----:B------:R-:W1:Y:S04]  /*1c720*/  LDS.128 R36, [R2+0x1000] ;  /* 0x0010000002247984 */ /* 0x000e680000000c00 */
[----:B------:R-:W-:Y:S04]  /*1c730*/  STL [R1+0x854], R13 ;  /* 0x0008540d01007387 */ /* 0x000fe80000100800 */
[----:B------:R-:W-:Y:S04]  /*1c740*/  STL [R1+0x814], R14 ;  /* 0x0008140e01007387 */ /* 0x000fe80000100800 */
[----:B------:R-:W-:Y:S04]  /*1c750*/  STL [R1+0x7d4], R15 ;  /* 0x0007d40f01007387 */ /* 0x000fe80000100800 */
[----:B----4-:R-:W-:Y:S04]  /*1c760*/  STL [R1+0x884], R60 ;  /* 0x0008843c01007387 */ /* 0x010fe80000100800 */
[----:B------:R-:W4:Y:S04]  /*1c770*/  LDS.128 R20, [R2+0x1800] ;  /* 0x0018000002147984 */ /* 0x000f280000000c00 */
[----:B------:R-:W-:Y:S04]  /*1c780*/  STL [R1+0x844], R61 ;  /* 0x0008443d01007387 */ /* 0x000fe80000100800 */
[----:B------:R-:W-:Y:S04]  /*1c790*/  STL [R1+0x804], R62 ;  /* 0x0008043e01007387 */ /* 0x000fe80000100800 */
[----:B------:R-:W-:Y:S04]  /*1c7a0*/  STL [R1+0x7c4], R63 ;  /* 0x0007c43f01007387 */ /* 0x000fe80000100800 */
[----:B-----5:R-:W-:Y:S04]  /*1c7b0*/  STL [R1+0x874], R44 ;  /* 0x0008742c01007387 */ /* 0x020fe80000100800 */
[----:B------:R-:W5:Y:S04]  /*1c7c0*/  LDS.128 R64, [R0] ;  /* 0x0000000000407984 */ /* 0x000f680000000c00 */
[----:B------:R-:W-:Y:S04]  /*1c7d0*/  STL [R1+0x834], R45 ;  /* 0x0008342d01007387 */ /* 0x000fe80000100800 */
[----:B------:R-:W-:Y:S04]  /*1c7e0*/  STL [R1+0x7f4], R46 ;  /* 0x0007f42e01007387 */ /* 0x000fe80000100800 */
[----:B------:R-:W-:Y:S04]  /*1c7f0*/  STL [R1+0x7b4], R47 ;  /* 0x0007b42f01007387 */ /* 0x000fe80000100800 */
[----:B------:R-:W-:Y:S04]  /*1c800*/  STL [R1+0x864], R28 ;  /* 0x0008641c01007387 */ /* 0x000fe80000100800 */
[----:B------:R-:W1:Y:S04]  /*1c810*/  LDS.128 R48, [R0+0x800] ;  /* 0x0008000000307984 */ /* 0x000e680000000c00 */
        /* <DEDUP_REMOVED lines=14> */
[----:B------:R-:W-:Y:S04]  /*1c900*/  STL [R1+0x830], R41 ;  /* 0x0008302901007387 */ /* 0x000fe80000100800 */
[----:B------:R-:W-:Y:S04]  /*1c910*/  STL [R1+0x7f0], R42 ;  /* 0x0007f02a01007387 */ /* 0x000fe80000100800 */
[----:B------:R-:W-:Y:S04]  /*1c920*/  STL [R1+0x7b0], R43 ;  /* 0x0007b02b01007387 */ /* 0x000fe80000100800 */
[----:B--2---:R-:W-:Y:S04]  /*1c930*/  STL [R1+0x860], R24 ;  /* 0x0008601801007387 */ /* 0x004fe80000100800 */
        /* <DEDUP_REMOVED lines=11> */
[----:B-1----:R-:W-:Y:S04]  /*1c9f0*/  STL [R1+0x86c], R36 ;  /* 0x00086c2401007387 */ /* 0x002fe80000100800 */
[----:B------:R-:W-:Y:S04]  /*1ca00*/  STL [R1+0x82c], R37 ;  /* 0x00082c2501007387 */ /* 0x000fe80000100800 */
[----:B------:R-:W-:Y:S04]  /*1ca10*/  STL [R1+0x7ec], R38 ;  /* 0x0007ec2601007387 */ /* 0x000fe80000100800 */
[----:B------:R-:W-:Y:S04]  /*1ca20*/  STL [R1+0x7a8], R39 ;  /* 0x0007a82701007387 */ /* 0x000fe80000100800 */
[----:B----4-:R-:W-:Y:S04]  /*1ca30*/  STL [R1+0x85c], R20 ;  /* 0x00085c1401007387 */ /* 0x010fe80000100800 */
[----:B------:R-:W-:Y:S04]  /*1ca40*/  STL [R1+0x81c], R21 ;  /* 0x00081c1501007387 */ /* 0x000fe80000100800 */
        /* <DEDUP_REMOVED lines=12> */
[----:B------:R-:W-:Y:S06]  /*1cb10*/  BAR.SYNC.DEFER_BLOCKING 0x0 ;  /* 0x0000000000007b1d */ /* 0x000fec0000010000 */
[----:B------:R-:W-:Y:S04]  /*1cb20*/  STL [R1+0x828], R33 ;  /* 0x0008282101007387 */ /* 0x000fe80000100800 */
[----:B------:R-:W-:Y:S04]  /*1cb30*/  STL [R1+0x7e8], R34 ;  /* 0x0007e82201007387 */ /* 0x000fe80000100800 */
[----:B------:R-:W-:Y:S04]  /*1cb40*/  STL [R1+0x7ac], R35 ;  /* 0x0007ac2301007387 */ /* 0x000fe80000100800 */
[----:B------:R-:W-:Y:S04]  /*1cb50*/  STL [R1+0x858], R16 ;  /* 0x0008581001007387 */ /* 0x000fe80000100800 */
[----:B------:R-:W-:Y:S04]  /*1cb60*/  STL [R1+0x818], R17 ;  /* 0x0008181101007387 */ /* 0x000fe80000100800 */
[----:B------:R-:W-:Y:S04]  /*1cb70*/  STL [R1+0x7d8], R18 ;  /* 0x0007d81201007387 */ /* 0x000fe80000100800 */
[----:B------:R-:W-:Y:S04]  /*1cb80*/  STL [R1+0x798], R19 ;  /* 0x0007981301007387 */ /* 0x000fe80000100800 */
[----:B------:R-:W3:Y:S01]  /*1cb90*/  LDL.LU R210, [R1+0x134] ;  /* 0x0001340001d27983 */ /* 0x000ee20000300800 */
[----:B------:R-:W-:-:S03]  /*1cba0*/  IMAD.MOV.U32 R208, RZ, RZ, R73 ;  /* 0x000000ffffd07224 */ /* 0x000fc600078e0049 */
[----:B------:R1:W-:Y:S04]  /*1cbb0*/  STS.128 [R3], R212 ;  /* 0x000000d403007388 */ /* 0x0003e80000000c00 */
[----:B------:R-:W3:Y:S01]  /*1cbc0*/  LDL.LU R211, [R1+0x164] ;  /* 0x0001640001d37983 */ /* 0x000ee20000300800 */
[----:B------:R-:W-:-:S03]  /*1cbd0*/  IMAD.MOV.U32 R72, RZ, RZ, R75 ;  /* 0x000000ffff487224 */ /* 0x000fc600078e004b */
[----:B-1----:R-:W2:Y:S01]  /*1cbe0*/  LDL.LU R213, [R1+0x108] ;  /* 0x0001080001d57983 */ /* 0x002ea20000300800 */
[----:B------:R-:W-:-:S03]  /*1cbf0*/  IMAD.MOV.U32 R212, RZ, RZ, R74 ;  /* 0x000000ffffd47224 */ /* 0x000fc600078e004a */
[----:B------:R-:W2:Y:S04]  /*1cc00*/  LDL.LU R214, [R1+0x138] ;  /* 0x0001380001d67983 */ /* 0x000ea80000300800 */
[----:B------:R-:W2:Y:S04]  /*1cc10*/  LDL.LU R215, [R1+0x168] ;  /* 0x0001680001d77983 */ /* 0x000ea80000300800 */
[----:B------:R-:W4:Y:S04]  /*1cc20*/  LDL.LU R73, [R1+0x10c] ;  /* 0x00010c0001497983 */ /* 0x000f280000300800 */
[----:B------:R-:W4:Y:S04]  /*1cc30*/  LDL.LU R74, [R1+0x13c] ;  /* 0x00013c00014a7983 */ /* 0x000f280000300800 */
[----:B------:R-:W4:Y:S04]  /*1cc40*/  LDL.LU R75, [R1+0x16c] ;  /* 0x00016c00014b7983 */ /* 0x000f280000300800 */
[----:B------:R-:W5:Y:S04]  /*1cc50*/  LDL.LU R222, [R1+0x80] ;  /* 0x0000800001de7983 */ /* 0x000f680000300800 */
[----:B------:R-:W5:Y:S04]  /*1cc60*/  LDL.LU R223, [R1+0x120] ;  /* 0x0001200001df7983 */ /* 0x000f680000300800 */
[----:B------:R-:W5:Y:S04]  /*1cc70*/  LDL.LU R226, [R1+0x84] ;  /* 0x0000840001e27983 */ /* 0x000f680000300800 */
[----:B------:R-:W5:Y:S01]  /*1cc80*/  LDL.LU R227, [R1+0x124] ;  /* 0x0001240001e37983 */ /* 0x000f620000300800 */
[----:B------:R-:W-:-:S02]  /*1cc90*/  IMAD.MOV.U32 R220, RZ, RZ, R84 ;  /* 0x000000ffffdc7224 */ /* 0x000fc400078e0054 */
[----:B------:R-:W-:Y:S01]  /*1cca0*/  IMAD.MOV.U32 R84, RZ, RZ, R87 ;  /* 0x000000ffff547224 */ /* 0x000fe200078e0057 */
[----:B---3--:R-:W-:Y:S04]  /*1ccb0*/  STS.128 [R3+0x400], R208 ;  /* 0x000400d003007388 */ /* 0x008fe80000000c00 */
[----:B--2---:R-:W-:Y:S04]  /*1ccc0*/  STS.128 [R3+0x80], R212 ;  /* 0x000080d403007388 */ /* 0x004fe80000000c00 */
[----:B----4-:R1:W-:Y:S04]  /*1ccd0*/  STS.128 [R3+0x480], R72 ;  /* 0x0004804803007388 */ /* 0x0103e80000000c00 */
[----:B-1----:R-:W2:Y:S04]  /*1cce0*/  LDL.LU R74, [R1+0x88] ;  /* 0x00008800014a7983 */ /* 0x002ea80000300800 */
[----:B------:R-:W2:Y:S01]  /*1ccf0*/  LDL.LU R75, [R1+0x128] ;  /* 0x00012800014b7983 */ /* 0x000ea20000300800 */
[----:B------:R-:W-:-:S03]  /*1cd00*/  IMAD.MOV.U32 R72, RZ, RZ, R86 ;  /* 0x000000ffff487224 */ /* 0x000fc600078e0056 */
[----:B------:R-:W3:Y:S04]  /*1cd10*/  LDL.LU R86, [R1+0x8c] ;  /* 0x00008c0001567983 */ /* 0x000ee80000300800 */
[----:B------:R-:W3:Y:S01]  /*1cd20*/  LDL.LU R87, [R1+0x12c] ;  /* 0x00012c0001577983 */ /* 0x000ee20000300800 */
[----:B------:R-:W-:Y:S02]  /*1cd30*/  IMAD.MOV.U32 R225, RZ, RZ, R89 ;  /* 0x000000ffffe17224 */ /* 0x000fe400078e0059 */
[----:B------:R-:W-:Y:S01]  /*1cd40*/  IMAD.MOV.U32 R224, RZ, RZ, R85 ;  /* 0x000000ffffe07224 */ /* 0x000fe200078e0055 */
[----:B------:R-:W4:Y:S01]  /*1cd50*/  LDL.LU R0, [R1+0x754] ;  /* 0x0007540001007983 */ /* 0x000f220000300800 */
[----:B------:R-:W-:Y:S02]  /*1cd60*/  IMAD.MOV.U32 R73, RZ, RZ, R90 ;  /* 0x000000ffff497224 */ /* 0x000fe400078e005a */
[----:B------:R-:W-:Y:S01]  /*1cd70*/  IMAD.MOV.U32 R221, RZ, RZ, R88 ;  /* 0x000000ffffdd7224 */ /* 0x000fe200078e0058 */
[----:B------:R-:W3:Y:S01]  /*1cd80*/  LDL.LU R89, [R1] ;  /* 0x0000000001597983 */ /* 0x000ee20000300800 */
[----:B------:R-:W-:-:S03]  /*1cd90*/  IMAD.MOV.U32 R85, RZ, RZ, R91 ;  /* 0x000000ffff557224 */ /* 0x000fc600078e005b */
[----:B------:R-:W3:Y:S04]  /*1cda0*/  LDL.LU R90, [R1+0x110] ;  /* 0x00011000015a7983 */ /* 0x000ee80000300800 */
[----:B------:R-:W3:Y:S04]  /*1cdb0*/  LDL.LU R91, [R1+0x140] ;  /* 0x00014000015b7983 */ /* 0x000ee80000300800 */
[----:B------:R-:W3:Y:S04]  /*1cdc0*/  LDL.LU R209, [R1+0x4] ;  /* 0x0000040001d17983 */ /* 0x000ee80000300800 */
[----:B------:R-:W4:Y:S04]  /*1cdd0*/  LDL.LU R210, [R1+0x114] ;  /* 0x0001140001d27983 */ /* 0x000f280000300800 */
[----:B------:R-:W4:Y:S04]  /*1cde0*/  LDL.LU R211, [R1+0x144] ;  /* 0x0001440001d37983 */ /* 0x000f280000300800 */
[----:B-----5:R-:W-:Y:S04]  /*1cdf0*/  STS.128 [R3+0x100], R220 ;  /* 0x000100dc03007388 */ /* 0x020fe80000000c00 */
[----:B------:R-:W5:Y:S04]  /*1ce00*/  LDL.LU R213, [R1+0x8] ;  /* 0x0000080001d57983 */ /* 0x000f680000300800 */
[----:B------:R-:W-:Y:S04]  /*1ce10*/  STS.128 [R3+0x500], R224 ;  /* 0x000500e003007388 */ /* 0x000fe80000000c00 */
[----:B------:R-:W5:Y:S04]  /*1ce20*/  LDL.LU R214, [R1+0x118] ;  /* 0x0001180001d67983 */ /* 0x000f680000300800 */
[----:B------:R-:W5:Y:S04]  /*1ce30*/  LDL.LU R215, [R1+0x148] ;  /* 0x0001480001d77983 */ /* 0x000f680000300800 */
[----:B--2---:R1:W-:Y:S04]  /*1ce40*/  STS.128 [R3+0x180], R72 ;  /* 0x0001804803007388 */ /* 0x0043e80000000c00 */
[----:B-1----:R-:W2:Y:S04]  /*1ce50*/  LDL.LU R73, [R1+0xc] ;  /* 0x00000c0001497983 */ /* 0x002ea80000300800 */
[----:B------:R-:W2:Y:S04]  /*1ce60*/  LDL.LU R74, [R1+0x11c] ;  /* 0x00011c00014a7983 */ /* 0x000ea80000300800 */
[----:B------:R-:W2:Y:S04]  /*1ce70*/  LDL.LU R75, [R1+0x14c] ;  /* 0x00014c00014b7983 */ /* 0x000ea80000300800 */
[----:B---3--:R1:W-:Y:S02]  /*1ce80*/  STS.128 [R3+0x580], R84 ;  /* 0x0005805403007388 */ /* 0x0083e40000000c00 */
[----:B-1----:R-:W-:-:S02]  /*1ce90*/  IMAD.MOV.U32 R86, RZ, RZ, R101 ;  /* 0x000000ffff567224 */ /* 0x002fc400078e0065 */
[----:B------:R-:W3:Y:S04]  /*1cea0*/  LDL.LU R101, [R1+0x1b4] ;  /* 0x0001b40001657983 */ /* 0x000ee80000300800 */
[----:B------:R-:W1:Y:S01]  /*1ceb0*/  S2R R248, SR_TID.X ;  /* 0x0000000000f87919 */ /* 0x000e620000002100 */
[----:B------:R-:W-:Y:S02]  /*1cec0*/  IMAD.MOV.U32 R88, RZ, RZ, R80 ;  /* 0x000000ffff587224 */ /* 0x000fe400078e0050 */
[----:B------:R-:W-:Y:S02]  /*1ced0*/  IMAD.MOV.U32 R208, RZ, RZ, R81 ;  /* 0x000000ffffd07224 */ /* 0x000fe400078e0051 */
[----:B------:R-:W-:Y:S02]  /*1cee0*/  IMAD.MOV.U32 R212, RZ, RZ, R82 ;  /* 0x000000ffffd47224 */ /* 0x000fe400078e0052 */
[----:B------:R-:W-:Y:S01]  /*1cef0*/  IMAD.MOV.U32 R72, RZ, RZ, R83 ;  /* 0x000000ffff487224 */ /* 0x000fe200078e0053 */
[----:B------:R1:W-:Y:S01]  /*1cf00*/  STS.128 [R3+0x200], R88 ;  /* 0x0002005803007388 */ /* 0x0003e20000000c00 */
[----:B------:R-:W-:-:S02]  /*1cf10*/  IMAD.MOV.U32 R80, RZ, RZ, R96 ;  /* 0x000000ffff507224 */ /* 0x000fc400078e0060 */
[----:B------:R-:W-:Y:S02]  /*1cf20*/  IMAD.MOV.U32 R81, RZ, RZ, R92 ;  /* 0x000000ffff517224 */ /* 0x000fe400078e005c */
[----:B------:R-:W-:Y:S02]  /*1cf30*/  IMAD.MOV.U32 R82, RZ, RZ, R100 ;  /* 0x000000ffff527224 */ /* 0x000fe400078e0064 */
[----:B------:R-:W-:Y:S01]  /*1cf40*/  IMAD.MOV.U32 R83, RZ, RZ, R104 ;  /* 0x000000ffff537224 */ /* 0x000fe200078e0068 */
[----:B----4-:R-:W-:Y:S01]  /*1cf50*/  STS.128 [R3+0x600], R208 ;  /* 0x000600d003007388 */ /* 0x010fe20000000c00 */
[----:B------:R-:W-:Y:S02]  /*1cf60*/  IMAD.MOV.U32 R84, RZ, RZ, R97 ;  /* 0x000000ffff547224 */ /* 0x000fe400078e0061 */
[----:B------:R-:W-:Y:S02]  /*1cf70*/  IMAD.MOV.U32 R85, RZ, RZ, R93 ;  /* 0x000000ffff557224 */ /* 0x000fe400078e005d */
[----:B------:R-:W-:Y:S01]  /*1cf80*/  IMAD.MOV.U32 R87, RZ, RZ, R105 ;  /* 0x000000ffff577224 */ /* 0x000fe200078e0069 */
[----:B-----5:R-:W-:Y:S01]  /*1cf90*/  STS.128 [R3+0x280], R212 ;  /* 0x000280d403007388 */ /* 0x020fe20000000c00 */
[----:B------:R-:W-:-:S02]  /*1cfa0*/  IMAD.MOV.U32 R104, RZ, RZ, R99 ;  /* 0x000000ffff687224 */ /* 0x000fc400078e0063 */
[----:B-1----:R-:W-:Y:S02]  /*1cfb0*/  IMAD.MOV.U32 R88, RZ, RZ, R98 ;  /* 0x000000ffff587224 */ /* 0x002fe400078e0062 */
[----:B------:R-:W-:Y:S02]  /*1cfc0*/  IMAD.MOV.U32 R89, RZ, RZ, R94 ;  /* 0x000000ffff597224 */ /* 0x000fe400078e005e */
[----:B------:R-:W-:Y:S02]  /*1cfd0*/  IMAD.MOV.U32 R90, RZ, RZ, R102 ;  /* 0x000000ffff5a7224 */ /* 0x000fe400078e0066 */
[----:B------:R-:W-:Y:S02]  /*1cfe0*/  IMAD.MOV.U32 R91, RZ, RZ, R106 ;  /* 0x000000ffff5b7224 */ /* 0x000fe400078e006a */
[----:B------:R-:W-:Y:S02]  /*1cff0*/  IMAD.MOV.U32 R105, RZ, RZ, R95 ;  /* 0x000000ffff697224 */ /* 0x000fe400078e005f */
[----:B------:R-:W-:Y:S01]  /*1d000*/  IMAD.MOV.U32 R106, RZ, RZ, R103 ;  /* 0x000000ffff6a7224 */ /* 0x000fe200078e0067 */
[----:B------:R-:W-:-:S04]  /*1d010*/  SHF.R.U32.HI R249, RZ, 0x6, R248 ;  /* 0x00000006fff97819 */ /* 0x000fc800000116f8 */
[----:B------:R-:W-:Y:S01]  /*1d020*/  SGXT.U32 R249, R249, 0x1 ;  /* 0x00000001f9f9781a */ /* 0x000fe20000000000 */
[C---:B------:R-:W-:Y:S01]  /*1d030*/  IMAD R93, R0.reuse, c[0x0][0x194], RZ ;  /* 0x00006500005d7a24 */ /* 0x040fe200078e02ff */
[----:B------:R-:W-:-:S04]  /*1d040*/  ISETP.GE.AND P0, PT, R0, c[0x0][0x178], PT ;  /* 0x00005e0000007a0c */ /* 0x000fc80003f06270 */
[----:B------:R-:W-:Y:S01]  /*1d050*/  LEA R2, P1, R93, c[0x0][0x170], 0x2 ;  /* 0x00005c005d027a11 */ /* 0x000fe200078210ff */
[----:B--2---:R1:W-:Y:S04]  /*1d060*/  STS.128 [R3+0x680], R72 ;  /* 0x0006804803007388 */ /* 0x0043e80000000c00 */
[----:B------:R-:W-:Y:S04]  /*1d070*/  STS.128 [R3+0x300], R80 ;  /* 0x0003005003007388 */ /* 0x000fe80000000c00 */
[----:B------:R-:W-:Y:S04]  /*1d080*/  STS.128 [R3+0x700], R84 ;  /* 0x0007005403007388 */ /* 0x000fe80000000c00 */
[----:B------:R-:W-:Y:S04]  /*1d090*/  STS.128 [R3+0x380], R88 ;  /* 0x0003805803007388 */ /* 0x000fe80000000c00 */
[----:B------:R2:W-:Y:S01]  /*1d0a0*/  STS.128 [R3+0x780], R104 ;  /* 0x0007806803007388 */ /* 0x0005e20000000c00 */
[----:B---3--:R-:W-:-:S02]  /*1d0b0*/  LOP3.LUT R224, R101, R249, RZ, 0xfc, !PT ;  /* 0x000000f965e07212 */ /* 0x008fc400078efcff */
[--C-:B------:R-:W-:Y:S01]  /*1d0c0*/  LOP3.LUT R0, R101, 0x2, R249.reuse, 0xfe, !PT ;  /* 0x0000000265007812 */ /* 0x100fe200078efef9 */
[----:B------:R-:W-:Y:S01]  /*1d0d0*/  BAR.SYNC.DEFER_BLOCKING 0x0 ;  /* 0x0000000000007b1d */ /* 0x000fe20000010000 */
[C---:B------:R-:W-:Y:S01]  /*1d0e0*/  ISETP.LT.AND P2, PT, R224.reuse, c[0x0][0x17c], !P0 ;  /* 0x00005f00e0007a0c */ /* 0x040fe20004741270 */
[----:B------:R-:W-:Y:S01]  /*1d0f0*/  IMAD R224, R224, c[0x0][0x198], RZ ;  /* 0x00006600e0e07a24 */ /* 0x000fe200078e02ff */
[C---:B------:R-:W-:Y:S01]  /*1d100*/  ISETP.LT.AND P3, PT, R0.reuse, c[0x0][0x17c], !P0 ;  /* 0x00005f0000007a0c */ /* 0x040fe20004761270 */
[----:B-1----:R-:W-:Y:S01]  /*1d110*/  IMAD R75, R0, c[0x0][0x198], RZ ;  /* 0x00006600004b7a24 */ /* 0x002fe200078e02ff */
[----:B------:R-:W-:Y:S02]  /*1d120*/  LEA.HI.X.SX32 R0, R93, c[0x0][0x174], 0x2, P1 ;  /* 0x00005d005d007a11 */ /* 0x000fe400008f16ff */
[----:B------:R-:W-:Y:S02]  /*1d130*/  LEA R72, P1, R224, R2, 0x2 ;  /* 0x00000002e0487211 */ /* 0x000fe400078210ff */
[----:B------:R-:W-:-:S02]  /*1d140*/  LOP3.LUT R92, R101, 0x4, R249, 0xfe, !PT ;  /* 0x00000004655c7812 */ /* 0x000fc400078efef9 */
[----:B--2---:R-:W-:Y:S02]  /*1d150*/  LOP3.LUT R3, R101, 0x6, R249, 0xfe, !PT ;  /* 0x0000000665037812 */ /* 0x004fe400078efef9 */
[----:B------:R-:W-:Y:S01]  /*1d160*/  LEA.HI.X.SX32 R73, R224, R0, 0x2, P1 ;  /* 0x00000000e0497211 */ /* 0x000fe200008f16ff */
[C---:B------:R-:W-:Y:S01]  /*1d170*/  IMAD R81, R92.reuse, c[0x0][0x198], RZ ;  /* 0x000066005c517a24 */ /* 0x040fe200078e02ff */
[C---:B------:R-:W-:Y:S01]  /*1d180*/  ISETP.LT.AND P1, PT, R3.reuse, c[0x0][0x17c], !P0 ;  /* 0x00005f0003007a0c */ /* 0x040fe20004721270 */
[----:B------:R-:W-:Y:S01]  /*1d190*/  IMAD R3, R3, c[0x0][0x198], RZ ;  /* 0x0000660003037a24 */ /* 0x000fe200078e02ff */
[----:B------:R-:W-:Y:S02]  /*1d1a0*/  ISETP.LT.AND P4, PT, R92, c[0x0][0x17c], !P0 ;  /* 0x00005f005c007a0c */ /* 0x000fe40004781270 */
[-C--:B------:R-:W-:Y:S02]  /*1d1b0*/  LEA R74, P5, R75, R2.reuse, 0x2 ;  /* 0x000000024b4a7211 */ /* 0x080fe400078a10ff */
[-C--:B------:R-:W-:Y:S01]  /*1d1c0*/  LEA R80, P6, R81, R2.reuse, 0x2 ;  /* 0x0000000251507211 */ /* 0x080fe200078c10ff */
[----:B------:R1:W-:Y:S01]  /*1d1d0*/  @P2 STG.E [R72.64], R240 ;  /* 0x000000f048002986 */ /* 0x0003e2000c101906 */
[----:B------:R-:W-:-:S02]  /*1d1e0*/  LEA R82, P2, R3, R2, 0x2 ;  /* 0x0000000203527211 */ /* 0x000fc400078410ff */
[-C--:B------:R-:W-:Y:S02]  /*1d1f0*/  LEA.HI.X.SX32 R75, R75, R0.reuse, 0x2, P5 ;  /* 0x000000004b4b7211 */ /* 0x080fe400028f16ff */
[-C--:B------:R-:W-:Y:S02]  /*1d200*/  LEA.HI.X.SX32 R81, R81, R0.reuse, 0x2, P6 ;  /* 0x0000000051517211 */ /* 0x080fe400030f16ff */
[--C-:B------:R-:W-:Y:S02]  /*1d210*/  LOP3.LUT R84, R101, 0x8, R249.reuse, 0xfe, !PT ;  /* 0x0000000865547812 */ /* 0x100fe400078efef9 */
[----:B------:R-:W-:Y:S02]  /*1d220*/  LEA.HI.X.SX32 R83, R3, R0, 0x2, P2 ;  /* 0x0000000003537211 */ /* 0x000fe400010f16ff */
[C-C-:B------:R-:W-:Y:S02]  /*1d230*/  LOP3.LUT R3, R101.reuse, 0xa, R249.reuse, 0xfe, !PT ;  /* 0x0000000a65037812 */ /* 0x140fe400078efef9 */
[----:B-1----:R-:W-:Y:S01]  /*1d240*/  LOP3.LUT R73, R101, 0xc, R249, 0xfe, !PT ;  /* 0x0000000c65497812 */ /* 0x002fe200078efef9 */
[----:B------:R-:W-:Y:S01]  /*1d250*/  @P3 STG.E [R74.64], R216 ;  /* 0x000000d84a003986 */ /* 0x000fe2000c101906 */
[C---:B------:R-:W-:Y:S01]  /*1d260*/  IMAD R85, R84.reuse, c[0x0][0x198], RZ ;  /* 0x0000660054557a24 */ /* 0x040fe200078e02ff */
[----:B------:R-:W-:Y:S01]  /*1d270*/  ISETP.LT.AND P2, PT, R84, c[0x0][0x17c], !P0 ;  /* 0x00005f0054007a0c */ /* 0x000fe20004741270 */
[----:B------:R-:W-:Y:S01]  /*1d280*/  IMAD R87, R3, c[0x0][0x198], RZ ;  /* 0x0000660003577a24 */ /* 0x000fe200078e02ff */
[----:B------:R1:W-:Y:S01]  /*1d290*/  @P4 STG.E [R80.64], R108 ;  /* 0x0000006c50004986 */ /* 0x0003e2000c101906 */
[----:B------:R-:W-:-:S03]  /*1d2a0*/  ISETP.LT.AND P3, PT, R73, c[0x0][0x17c], !P0 ;  /* 0x00005f0049007a0c */ /* 0x000fc60004761270 */
[----:B------:R-:W-:Y:S01]  /*1d2b0*/  @P1 STG.E [R82.64], R68 ;  /* 0x0000004452001986 */ /* 0x000fe2000c101906 */
[----:B------:R-:W-:Y:S02]  /*1d2c0*/  ISETP.LT.AND P1, PT, R3, c[0x0][0x17c], !P0 ;  /* 0x00005f0003007a0c */ /* 0x000fe40004721270 */
[-C--:B------:R-:W-:Y:S01]  /*1d2d0*/  LEA R72, P5, R85, R2.reuse, 0x2 ;  /* 0x0000000255487211 */ /* 0x080fe200078a10ff */
[----:B-1----:R-:W-:Y:S01]  /*1d2e0*/  IMAD R81, R73, c[0x0][0x198], RZ ;  /* 0x0000660049517a24 */ /* 0x002fe200078e02ff */
[----:B------:R-:W-:Y:S02]  /*1d2f0*/  LEA R74, P4, R87, R2, 0x2 ;  /* 0x00000002574a7211 */ /* 0x000fe400078810ff */
[----:B------:R-:W-:Y:S02]  /*1d300*/  LEA.HI.X.SX32 R73, R85, R0, 0x2, P5 ;  /* 0x0000000055497211 */ /* 0x000fe400028f16ff */
[----:B------:R-:W-:Y:S02]  /*1d310*/  LEA R80, P6, R81, R2, 0x2 ;  /* 0x0000000251507211 */ /* 0x000fe400078c10ff */
[----:B------:R-:W-:-:S02]  /*1d320*/  LEA.HI.X.SX32 R75, R87, R0, 0x2, P4 ;  /* 0x00000000574b7211 */ /* 0x000fc400020f16ff */
[----:B------:R-:W-:Y:S01]  /*1d330*/  LEA.HI.X.SX32 R81, R81, R0, 0x2, P6 ;  /* 0x0000000051517211 */ /* 0x000fe200030f16ff */
[----:B------:R-:W-:Y:S04]  /*1d340*/  @P2 STG.E [R72.64], R236 ;  /* 0x000000ec48002986 */ /* 0x000fe8000c101906 */
[----:B------:R-:W-:Y:S04]  /*1d350*/  @P1 STG.E [R74.64], R204 ;  /* 0x000000cc4a001986 */ /* 0x000fe8000c101906 */
[----:B------:R1:W-:Y:S02]  /*1d360*/  @P3 STG.E [R80.64], R200 ;  /* 0x000000c850003986 */ /* 0x0003e4000c101906 */
[----:B-1----:R-:W-:-:S04]  /*1d370*/  SHF.R.U32.HI R200, RZ, 0x6, R248 ;  /* 0x00000006ffc87819 */ /* 0x002fc800000116f8 */
[----:B------:R-:W-:-:S04]  /*1d380*/  SGXT.U32 R200, R200, 0x1 ;  /* 0x00000001c8c8781a */ /* 0x000fc80000000000 */
[----:B------:R-:W-:-:S05]  /*1d390*/  LOP3.LUT R251, R101, 0x182, R200, 0xfe, !PT ;  /* 0x0000018265fb7812 */ /* 0x000fca00078efec8 */
[----:B------:R1:W-:Y:S02]  /*1d3a0*/  STL [R1+0x1c8], R251 ;  /* 0x0001c8fb01007387 */ /* 0x0003e40000100800 */
[----:B-1----:R-:W-:-:S05]  /*1d3b0*/  LOP3.LUT R251, R101, 0x186, R200, 0xfe, !PT ;  /* 0x0000018665fb7812 */ /* 0x002fca00078efec8 */
        /* <DEDUP_REMOVED lines=100> */
[----:B------:R1:W-:Y:S01]  /*1da00*/  STL [R1+0x2a0], R251 ;  /* 0x0002a0fb01007387 */ /* 0x0003e20000100800 */
[C---:B------:R-:W-:Y:S02]  /*1da10*/  LOP3.LUT R3, R101.reuse, 0xe, R249, 0xfe, !PT ;  /* 0x0000000e65037812 */ /* 0x040fe400078efef9 */
[----:B-1----:R-:W-:-:S05]  /*1da20*/  LOP3.LUT R251, R101, 0x1ec, R200, 0xfe, !PT ;  /* 0x000001ec65fb7812 */ /* 0x002fca00078efec8 */
[----:B------:R1:W-:Y:S01]  /*1da30*/  STL [R1+0x2a4], R251 ;  /* 0x0002a4fb01007387 */ /* 0x0003e20000100800 */
[C---:B------:R-:W-:Y:S01]  /*1da40*/  ISETP.LT.AND P5, PT, R3.reuse, c[0x0][0x17c], !P0 ;  /* 0x00005f0003007a0c */ /* 0x040fe200047a1270 */
[----:B------:R-:W-:Y:S01]  /*1da50*/  IMAD R83, R3, c[0x0][0x198], RZ ;  /* 0x0000660003537a24 */ /* 0x000fe200078e02ff */
[C---:B------:R-:W-:Y:S02]  /*1da60*/  LOP3.LUT R3, R101.reuse, 0x10, R249, 0xfe, !PT ;  /* 0x0000001065037812 */ /* 0x040fe400078efef9 */
[----:B-1----:R-:W-:-:S05]  /*1da70*/  LOP3.LUT R251, R101, 0x1ee, R200, 0xfe, !PT ;  /* 0x000001ee65fb7812 */ /* 0x002fca00078efec8 */
[----:B------:R1:W-:Y:S01]  /*1da80*/  STL [R1+0x2a8], R251 ;  /* 0x0002a8fb01007387 */ /* 0x0003e20000100800 */
[----:B------:R-:W-:Y:S01]  /*1da90*/  LEA R82, P2, R83, R2, 0x2 ;  /* 0x0000000253527211 */ /* 0x000fe200078410ff */
[C---:B------:R-:W-:Y:S01]  /*1daa0*/  IMAD R87, R3.reuse, c[0x0][0x198], RZ ;  /* 0x0000660003577a24 */ /* 0x040fe200078e02ff */
[----:B------:R-:W-:Y:S02]  /*1dab0*/  ISETP.LT.AND P4, PT, R3, c[0x0][0x17c], !P0 ;  /* 0x00005f0003007a0c */ /* 0x000fe40004781270 */
[C-C-:B-1----:R-:W-:Y:S02]  /*1dac0*/  LOP3.LUT R251, R101.reuse, 0x1f0, R200.reuse, 0xfe, !PT ;  /* 0x000001f065fb7812 */ /* 0x142fe400078efec8 */
[----:B------:R-:W-:-:S03]  /*1dad0*/  LOP3.LUT R85, R101, 0x12, R200, 0xfe, !PT ;  /* 0x0000001265557812 */ /* 0x000fc600078efec8 */
[----:B------:R1:W-:Y:S01]  /*1dae0*/  STL [R1+0x2ac], R251 ;  /* 0x0002acfb01007387 */ /* 0x0003e20000100800 */
[----:B------:R-:W-:Y:S02]  /*1daf0*/  LEA.HI.X.SX32 R83, R83, R0, 0x2, P2 ;  /* 0x0000000053537211 */ /* 0x000fe400010f16ff */
[--C-:B------:R-:W-:Y:S02]  /*1db00*/  LOP3.LUT R84, R101, 0x14, R200.reuse, 0xfe, !PT ;  /* 0x0000001465547812 */ /* 0x100fe400078efec8 */
[----:B------:R-:W-:Y:S02]  /*1db10*/  LEA R72, P2, R87, R2, 0x2 ;  /* 0x0000000257487211 */ /* 0x000fe400078410ff */
[----:B-1----:R-:W-:Y:S02]  /*1db20*/  LOP3.LUT R251, R101, 0x1f2, R200, 0xfe, !PT ;  /* 0x000001f265fb7812 */ /* 0x002fe400078efec8 */
[C---:B------:R-:W-:Y:S01]  /*1db30*/  ISETP.LT.AND P1, PT, R85.reuse, c[0x0][0x17c], !P0 ;  /* 0x00005f0055007a0c */ /* 0x040fe20004721270 */
[----:B------:R-:W-:-:S02]  /*1db40*/  IMAD R85, R85, c[0x0][0x198], RZ ;  /* 0x0000660055557a24 */ /* 0x000fc400078e02ff */
[----:B------:R1:W-:Y:S01]  /*1db50*/  STL [R1+0x2b0], R251 ;  /* 0x0002b0fb01007387 */ /* 0x0003e20000100800 */
[--C-:B------:R-:W-:Y:S01]  /*1db60*/  LOP3.LUT R68, R101, 0x16, R200.reuse, 0xfe, !PT ;  /* 0x0000001665447812 */ /* 0x100fe200078efec8 */
[C---:B------:R-:W-:Y:S01]  /*1db70*/  IMAD R81, R84.reuse, c[0x0][0x198], RZ ;  /* 0x0000660054517a24 */ /* 0x040fe200078e02ff */
[----:B------:R-:W-:Y:S02]  /*1db80*/  LEA.HI.X.SX32 R73, R87, R0, 0x2, P2 ;  /* 0x0000000057497211 */ /* 0x000fe400010f16ff */
[C-C-:B------:R-:W-:Y:S02]  /*1db90*/  LOP3.LUT R3, R101.reuse, 0x18, R200.reuse, 0xfe, !PT ;  /* 0x0000001865037812 */ /* 0x140fe400078efec8 */
[----:B-1----:R-:W-:Y:S02]  /*1dba0*/  LOP3.LUT R251, R101, 0x1f4, R200, 0xfe, !PT ;  /* 0x000001f465fb7812 */ /* 0x002fe400078efec8 */
[----:B------:R-:W-:Y:S01]  /*1dbb0*/  LEA R74, P6, R85, R2, 0x2 ;  /* 0x00000002554a7211 */ /* 0x000fe200078c10ff */
[----:B------:R1:W-:Y:S01]  /*1dbc0*/  @P5 STG.E [R82.64], R132 ;  /* 0x0000008452005986 */ /* 0x0003e2000c101906 */
[----:B------:R-:W-:-:S03]  /*1dbd0*/  ISETP.LT.AND P3, PT, R84, c[0x0][0x17c], !P0 ;  /* 0x00005f0054007a0c */ /* 0x000fc60004761270 */
[----:B------:R2:W-:Y:S01]  /*1dbe0*/  STL [R1+0x2b4], R251 ;  /* 0x0002b4fb01007387 */ /* 0x0005e20000100800 */
[C---:B------:R-:W-:Y:S01]  /*1dbf0*/  ISETP.LT.AND P2, PT, R68.reuse, c[0x0][0x17c], !P0 ;  /* 0x00005f0044007a0c */ /* 0x040fe20004741270 */
[----:B------:R-:W-:Y:S01]  /*1dc00*/  IMAD R87, R3, c[0x0][0x198], RZ ;  /* 0x0000660003577a24 */ /* 0x000fe200078e02ff */
[----:B------:R-:W-:Y:S01]  /*1dc10*/  LEA.HI.X.SX32 R75, R85, R0, 0x2, P6 ;  /* 0x00000000554b7211 */ /* 0x000fe200030f16ff */
[----:B------:R-:W-:Y:S01]  /*1dc20*/  @P4 STG.E [R72.64], R232 ;  /* 0x000000e848004986 */ /* 0x000fe2000c101906 */
[----:B------:R-:W-:Y:S01]  /*1dc30*/  LEA R80, P4, R81, R2, 0x2 ;  /* 0x0000000251507211 */ /* 0x000fe200078810ff */
[----:B-1----:R-:W-:Y:S01]  /*1dc40*/  IMAD R83, R68, c[0x0][0x198], RZ ;  /* 0x0000660044537a24 */ /* 0x002fe200078e02ff */
[----:B--2---:R-:W-:Y:S02]  /*1dc50*/  LOP3.LUT R251, R101, 0x1f6, R200, 0xfe, !PT ;  /* 0x000001f665fb7812 */ /* 0x004fe400078efec8 */
[----:B------:R-:W-:-:S03]  /*1dc60*/  ISETP.LT.AND P6, PT, R3, c[0x0][0x17c], !P0 ;  /* 0x00005f0003007a0c */ /* 0x000fc600047c1270 */
[----:B------:R1:W-:Y:S01]  /*1dc70*/  STL [R1+0x2b8], R251 ;  /* 0x0002b8fb01007387 */ /* 0x0003e20000100800 */
[----:B------:R-:W-:Y:S02]  /*1dc80*/  LEA R82, P5, R83, R2, 0x2 ;  /* 0x0000000253527211 */ /* 0x000fe400078a10ff */
[----:B------:R-:W-:Y:S02]  /*1dc90*/  LEA.HI.X.SX32 R81, R81, R0, 0x2, P4 ;  /* 0x0000000051517211 */ /* 0x000fe400020f16ff */
[----:B------:R-:W-:Y:S02]  /*1dca0*/  LEA R84, P4, R87, R2, 0x2 ;  /* 0x0000000257547211 */ /* 0x000fe400078810ff */
[--C-:B-1----:R-:W-:Y:S02]  /*1dcb0*/  LOP3.LUT R251, R101, 0x1f8, R200.reuse, 0xfe, !PT ;  /* 0x000001f865fb7812 */ /* 0x102fe400078efec8 */
[-C--:B------:R-:W-:Y:S02]  /*1dcc0*/  LEA.HI.X.SX32 R83, R83, R0.reuse, 0x2, P5 ;  /* 0x0000000053537211 */ /* 0x080fe400028f16ff */
[----:B------:R-:W-:Y:S01]  /*1dcd0*/  LOP3.LUT R99, R101, 0x1a, R200, 0xfe, !PT ;  /* 0x0000001a65637812 */ /* 0x000fe200078efec8 */
[----:B------:R1:W-:Y:S01]  /*1dce0*/  STL [R1+0x2bc], R251 ;  /* 0x0002bcfb01007387 */ /* 0x0003e20000100800 */
[----:B------:R-:W-:-:S03]  /*1dcf0*/  LEA.HI.X.SX32 R85, R87, R0, 0x2, P4 ;  /* 0x0000000057557211 */ /* 0x000fc600020f16ff */
[----:B------:R-:W-:Y:S01]  /*1dd00*/  @P1 STG.E [R74.64], R112 ;  /* 0x000000704a001986 */ /* 0x000fe2000c101906 */
[----:B------:R-:W-:-:S03]  /*1dd10*/  LOP3.LUT R98, R101, 0x1c, R200, 0xfe, !PT ;  /* 0x0000001c65627812 */ /* 0x000fc600078efec8 */
[----:B------:R-:W-:Y:S01]  /*1dd20*/  @P3 STG.E [R80.64], R128 ;  /* 0x0000008050003986 */ /* 0x000fe2000c101906 */
[--C-:B-1----:R-:W-:Y:S02]  /*1dd30*/  LOP3.LUT R251, R101, 0x1fa, R200.reuse, 0xfe, !PT ;  /* 0x000001fa65fb7812 */ /* 0x102fe400078efec8 */
[C---:B------:R-:W-:Y:S01]  /*1dd40*/  ISETP.LT.AND P3, PT, R99.reuse, c[0x0][0x17c], !P0 ;  /* 0x00005f0063007a0c */ /* 0x040fe20004761270 */
[----:B------:R-:W-:Y:S01]  /*1dd50*/  @P2 STG.E [R82.64], R124 ;  /* 0x0000007c52002986 */ /* 0x000fe2000c101906 */
[----:B------:R-:W-:Y:S01]  /*1dd60*/  IMAD R99, R99, c[0x0][0x198], RZ ;  /* 0x0000660063637a24 */ /* 0x000fe200078e02ff */
[C-C-:B------:R-:W-:Y:S02]  /*1dd70*/  LOP3.LUT R247, R101.reuse, 0x1e, R200.reuse, 0xfe, !PT ;  /* 0x0000001e65f77812 */ /* 0x140fe400078efec8 */
[----:B------:R1:W-:Y:S01]  /*1dd80*/  @P6 STG.E [R84.64], R228 ;  /* 0x000000e454006986 */ /* 0x0003e2000c101906 */
[C-C-:B------:R-:W-:Y:S02]  /*1dd90*/  LOP3.LUT R100, R101.reuse, 0x20, R200.reuse, 0xfe, !PT ;  /* 0x0000002065647812 */ /* 0x140fe400078efec8 */
[C-C-:B------:R-:W-:Y:S01]  /*1dda0*/  LOP3.LUT R204, R101.reuse, 0x22, R200.reuse, 0xfe, !PT ;  /* 0x0000002265cc7812 */ /* 0x140fe200078efec8 */
[----:B------:R2:W-:Y:S01]  /*1ddb0*/  STL [R1+0x2c0], R251 ;  /* 0x0002c0fb01007387 */ /* 0x0005e20000100800 */
[----:B------:R-:W-:-:S02]  /*1ddc0*/  LOP3.LUT R244, R101, 0x24, R200, 0xfe, !PT ;  /* 0x0000002465f47812 */ /* 0x000fc400078efec8 */
[C-C-:B------:R-:W-:Y:S02]  /*1ddd0*/  LOP3.LUT R245, R101.reuse, 0x26, R200.reuse, 0xfe, !PT ;  /* 0x0000002665f57812 */ /* 0x140fe400078efec8 */
[C-C-:B------:R-:W-:Y:S02]  /*1dde0*/  LOP3.LUT R232, R101.reuse, 0x2a, R200.reuse, 0xfe, !PT ;  /* 0x0000002a65e87812 */ /* 0x140fe400078efec8 */
[C-C-:B------:R-:W-:Y:S02]  /*1ddf0*/  LOP3.LUT R227, R101.reuse, 0x2c, R200.reuse, 0xfe, !PT ;  /* 0x0000002c65e37812 */ /* 0x140fe400078efec8 */
[C-C-:B-1----:R-:W-:Y:S02]  /*1de00*/  LOP3.LUT R228, R101.reuse, 0x28, R200.reuse, 0xfe, !PT ;  /* 0x0000002865e47812 */ /* 0x142fe400078efec8 */
[C-C-:B------:R-:W-:Y:S02]  /*1de10*/  LOP3.LUT R225, R101.reuse, 0x2e, R200.reuse, 0xfe, !PT ;  /* 0x0000002e65e17812 */ /* 0x140fe400078efec8 */
[----:B------:R-:W-:-:S02]  /*1de20*/  LOP3.LUT R223, R101, 0x30, R200, 0xfe, !PT ;  /* 0x0000003065df7812 */ /* 0x000fc400078efec8 */
[C-C-:B------:R-:W-:Y:S02]  /*1de30*/  LOP3.LUT R221, R101.reuse, 0x32, R200.reuse, 0xfe, !PT ;  /* 0x0000003265dd7812 */ /* 0x140fe400078efec8 */
[C-C-:B------:R-:W-:Y:S02]  /*1de40*/  LOP3.LUT R216, R101.reuse, 0x34, R200.reuse, 0xfe, !PT ;  /* 0x0000003465d87812 */ /* 0x140fe400078efec8 */
[C-C-:B------:R-:W-:Y:S02]  /*1de50*/  LOP3.LUT R214, R101.reuse, 0x36, R200.reuse, 0xfe, !PT ;  /* 0x0000003665d67812 */ /* 0x140fe400078efec8 */
[C-C-:B------:R-:W-:Y:S02]  /*1de60*/  LOP3.LUT R212, R101.reuse, 0x38, R200.reuse, 0xfe, !PT ;  /* 0x0000003865d47812 */ /* 0x140fe400078efec8 */
        /* <DEDUP_REMOVED lines=165> */
[C-C-:B--2---:R-:W-:Y:S02]  /*1e8c0*/  LOP3.LUT R251, R101.reuse, 0x1fc, R200.reuse, 0xfe, !PT ;  /* 0x000001fc65fb7812 */ /* 0x144fe400078efec8 */
[----:B------:R-:W-:Y:S01]  /*1e8d0*/  LOP3.LUT R200, R101, 0x1fe, R200, 0xfe, !PT ;  /* 0x000001fe65c87812 */ /* 0x000fe200078efec8 */
[C---:B------:R-:W-:Y:S01]  /*1e8e0*/  IMAD R101, R98.reuse, c[0x0][0x198], RZ ;  /* 0x0000660062657a24 */ /* 0x040fe200078e02ff */
[----:B------:R-:W-:Y:S02]  /*1e8f0*/  ISETP.LT.AND P4, PT, R98, c[0x0][0x17c], !P0 ;  /* 0x00005f0062007a0c */ /* 0x000fe40004781270 */
[----:B------:R-:W-:Y:S02]  /*1e900*/  LEA R98, P5, R99, R2, 0x2 ;  /* 0x0000000263627211 */ /* 0x000fe400078a10ff */
[----:B------:R-:W-:-:S02]  /*1e910*/  ISETP.LT.AND P1, PT, R100, c[0x0][0x17c], !P0 ;  /* 0x00005f0064007a0c */ /* 0x000fc40004721270 */
[----:B------:R-:W-:Y:S02]  /*1e920*/  LEA.HI.X.SX32 R99, R99, R0, 0x2, P5 ;  /* 0x0000000063637211 */ /* 0x000fe400028f16ff */
[C---:B------:R-:W-:Y:S01]  /*1e930*/  ISETP.LT.AND P5, PT, R247.reuse, c[0x0][0x17c], !P0 ;  /* 0x00005f00f7007a0c */ /* 0x040fe200047a1270 */
[----:B------:R-:W-:Y:S01]  /*1e940*/  IMAD R247, R247, c[0x0][0x198], RZ ;  /* 0x00006600f7f77a24 */ /* 0x000fe200078e02ff */
[----:B------:R-:W-:Y:S01]  /*1e950*/  ISETP.LT.AND P2, PT, R204, c[0x0][0x17c], !P0 ;  /* 0x00005f00cc007a0c */ /* 0x000fe20004741270 */
[----:B------:R-:W-:Y:S01]  /*1e960*/  IMAD.MOV.U32 R204, RZ, RZ, c[0x0][0x198] ;  /* 0x00006600ffcc7624 */ /* 0x000fe200078e00ff */
[C---:B------:R-:W-:Y:S01]  /*1e970*/  LEA R100, P6, R101.reuse, R2, 0x2 ;  /* 0x0000000265647211 */ /* 0x040fe200078c10ff */
[----:B------:R1:W-:Y:S02]  /*1e980*/  @P3 STG.E [R98.64], R76 ;  /* 0x0000004c62003986 */ /* 0x0003e4000c101906 */
[----:B------:R-:W-:Y:S01]  /*1e990*/  IMAD R224, R204, 0x20, R224 ;  /* 0x00000020cce07824 */ /* 0x000fe200078e02e0 */
[----:B------:R-:W-:-:S05]  /*1e9a0*/  LEA.HI.X.SX32 R101, R101, R0, 0x2, P6 ;  /* 0x0000000065657211 */ /* 0x000fca00030f16ff */
[----:B------:R2:W-:Y:S01]  /*1e9b0*/  @P4 STG.E [R100.64], R120 ;  /* 0x0000007864004986 */ /* 0x0005e2000c101906 */
[----:B-1----:R-:W-:Y:S01]  /*1e9c0*/  LEA R98, P3, R247, R2, 0x2 ;  /* 0x00000002f7627211 */ /* 0x002fe200078610ff */
[----:B------:R-:W-:-:S03]  /*1e9d0*/  IMAD R76, R204, 0x2, R224 ;  /* 0x00000002cc4c7824 */ /* 0x000fc600078e02e0 */
[----:B------:R-:W-:Y:S02]  /*1e9e0*/  LEA.HI.X.SX32 R99, R247, R0, 0x2, P3 ;  /* 0x00000000f7637211 */ /* 0x000fe400018f16ff */
[----:B--2---:R-:W-:-:S03]  /*1e9f0*/  LEA R100, P6, R224, R2, 0x2 ;  /* 0x00000002e0647211 */ /* 0x004fc600078c10ff */
[----:B------:R1:W-:Y:S01]  /*1ea00*/  @P5 STG.E [R98.64], R116 ;  /* 0x0000007462005986 */ /* 0x0003e2000c101906 */
[----:B------:R-:W-:Y:S02]  /*1ea10*/  ISETP.LT.AND P4, PT, R244, c[0x0][0x17c], !P0 ;  /* 0x00005f00f4007a0c */ /* 0x000fe40004781270 */
[----:B------:R-:W-:Y:S02]  /*1ea20*/  LEA.HI.X.SX32 R101, R224, R0, 0x2, P6 ;  /* 0x00000000e0657211 */ /* 0x000fe400030f16ff */
[----:B------:R-:W-:-:S03]  /*1ea30*/  ISETP.LT.AND P3, PT, R245, c[0x0][0x17c], !P0 ;  /* 0x00005f00f5007a0c */ /* 0x000fc60004761270 */
[----:B------:R2:W-:Y:S01]  /*1ea40*/  @P1 STG.E [R100.64], R241 ;  /* 0x000000f164001986 */ /* 0x0005e2000c101906 */
[----:B-1----:R-:W-:Y:S01]  /*1ea50*/  IMAD R116, R204, 0x2, R76 ;  /* 0x00000002cc747824 */ /* 0x002fe200078e024c */
[----:B------:R-:W-:-:S04]  /*1ea60*/  LEA R98, P5, R76, R2, 0x2 ;  /* 0x000000024c627211 */ /* 0x000fc800078a10ff */
[----:B------:R-:W-:Y:S01]  /*1ea70*/  LEA.HI.X.SX32 R99, R76, R0, 0x2, P5 ;  /* 0x000000004c637211 */ /* 0x000fe200028f16ff */
[----:B------:R-:W-:Y:S01]  /*1ea80*/  IMAD R76, R204, 0x2, R116 ;  /* 0x00000002cc4c7824 */ /* 0x000fe200078e0274 */
[----:B--2---:R-:W-:-:S03]  /*1ea90*/  LEA R100, P6, R116, R2, 0x2 ;  /* 0x0000000274647211 */ /* 0x004fc600078c10ff */
[----:B------:R1:W-:Y:S01]  /*1eaa0*/  @P2 STG.E [R98.64], R217 ;  /* 0x000000d962002986 */ /* 0x0003e2000c101906 */
[----:B------:R-:W-:Y:S01]  /*1eab0*/  LEA.HI.X.SX32 R101, R116, R0, 0x2, P6 ;  /* 0x0000000074657211 */ /* 0x000fe200030f16ff */
[----:B------:R-:W-:Y:S01]  /*1eac0*/  IMAD R116, R204, 0x2, R76 ;  /* 0x00000002cc747824 */ /* 0x000fe200078e024c */
[----:B------:R-:W-:-:S03]  /*1ead0*/  ISETP.LT.AND P1, PT, R228, c[0x0][0x17c], !P0 ;  /* 0x00005f00e4007a0c */ /* 0x000fc60004721270 */
[----:B------:R2:W-:Y:S01]  /*1eae0*/  @P4 STG.E [R100.64], R109 ;  /* 0x0000006d64004986 */ /* 0x0005e2000c101906 */
[----:B-1----:R-:W-:Y:S02]  /*1eaf0*/  LEA R98, P6, R76, R2, 0x2 ;  /* 0x000000024c627211 */ /* 0x002fe400078c10ff */
[----:B------:R-:W-:Y:S02]  /*1eb00*/  ISETP.LT.AND P5, PT, R232, c[0x0][0x17c], !P0 ;  /* 0x00005f00e8007a0c */ /* 0x000fe400047a1270 */
[----:B------:R-:W-:Y:S01]  /*1eb10*/  LEA.HI.X.SX32 R99, R76, R0, 0x2, P6 ;  /* 0x000000004c637211 */ /* 0x000fe200030f16ff */
[----:B------:R-:W-:Y:S01]  /*1eb20*/  IMAD R76, R204, 0x2, R116 ;  /* 0x00000002cc4c7824 */ /* 0x000fe200078e0274 */
[----:B--2---:R-:W-:-:S03]  /*1eb30*/  LEA R100, P6, R116, R2, 0x2 ;  /* 0x0000000274647211 */ /* 0x004fc600078c10ff */
[----:B------:R1:W-:Y:S01]  /*1eb40*/  @P3 STG.E [R98.64], R69 ;  /* 0x0000004562003986 */ /* 0x0003e2000c101906 */
[----:B------:R-:W-:Y:S02]  /*1eb50*/  LEA.HI.X.SX32 R101, R116, R0, 0x2, P6 ;  /* 0x0000000074657211 */ /* 0x000fe400030f16ff */
[----:B------:R-:W-:-:S03]  /*1eb60*/  ISETP.LT.AND P2, PT, R227, c[0x0][0x17c], !P0 ;  /* 0x00005f00e3007a0c */ /* 0x000fc60004741270 */
[----:B------:R2:W-:Y:S01]  /*1eb70*/  @P1 STG.E [R100.64], R237 ;  /* 0x000000ed64001986 */ /* 0x0005e2000c101906 */
[----:B-1----:R-:W-:Y:S01]  /*1eb80*/  LEA R98, P6, R76, R2, 0x2 ;  /* 0x000000024c627211 */ /* 0x002fe200078c10ff */
[----:B------:R-:W-:Y:S01]  /*1eb90*/  IMAD R69, R204, 0x2, R76 ;  /* 0x00000002cc457824 */ /* 0x000fe200078e024c */
[----:B------:R-:W-:Y:S02]  /*1eba0*/  ISETP.LT.AND P4, PT, R225, c[0x0][0x17c], !P0 ;  /* 0x00005f00e1007a0c */ /* 0x000fe40004781270 */
        /* <DEDUP_REMOVED lines=8> */
[C---:B-1----:R-:W-:Y:S02]  /*1ec30*/  LEA R98, P6, R76.reuse, R2, 0x2 ;  /* 0x000000024c627211 */ /* 0x042fe400078c10ff */
        /* <DEDUP_REMOVED lines=19> */
[----:B-1----:R-:W-:-:S04]  /*1ed70*/  LEA R98, P6, R76, R2, 0x2 ;  /* 0x000000024c627211 */ /* 0x002fc800078c10ff */
[----:B------:R-:W-:Y:S01]  /*1ed80*/  LEA.HI.X.SX32 R99, R76, R0, 0x2, P6 ;  /* 0x000000004c637211 */ /* 0x000fe200030f16ff */
[----:B------:R-:W-:Y:S01]  /*1ed90*/  IMAD R76, R204, 0x2, R69 ;  /* 0x00000002cc4c7824 */ /* 0x000fe200078e0245 */
[----:B--2---:R-:W-:-:S03]  /*1eda0*/  LEA R100, P6, R69, R2, 0x2 ;  /* 0x0000000245647211 */ /* 0x004fc600078c10ff */
[----:B------:R1:W-:Y:S01]  /*1edb0*/  @P2 STG.E [R98.64], R125 ;  /* 0x0000007d62002986 */ /* 0x0003e2000c101906 */
[----:B------:R-:W-:Y:S02]  /*1edc0*/  ISETP.LT.AND P3, PT, R210, c[0x0][0x17c], !P0 ;  /* 0x00005f00d2007a0c */ /* 0x000fe40004761270 */
[----:B------:R-:W-:Y:S01]  /*1edd0*/  LEA.HI.X.SX32 R101, R69, R0, 0x2, P6 ;  /* 0x0000000045657211 */ /* 0x000fe200030f16ff */
[----:B------:R-:W-:Y:S01]  /*1ede0*/  IMAD R69, R204, 0x2, R76 ;  /* 0x00000002cc457824 */ /* 0x000fe200078e024c */
[----:B------:R-:W-:-:S03]  /*1edf0*/  ISETP.LT.AND P1, PT, R208, c[0x0][0x17c], !P0 ;  /* 0x00005f00d0007a0c */ /* 0x000fc60004721270 */
[----:B------:R2:W-:Y:S01]  /*1ee00*/  @P4 STG.E [R100.64], R229 ;  /* 0x000000e564004986 */ /* 0x0005e2000c101906 */
[----:B-1----:R-:W-:Y:S01]  /*1ee10*/  LEA R98, P6, R76, R2, 0x2 ;  /* 0x000000024c627211 */ /* 0x002fe200078c10ff */
[----:B------:R-:W-:Y:S01]  /*1ee20*/  IMAD R109, R204, 0x2, R69 ;  /* 0x00000002cc6d7824 */ /* 0x000fe200078e0245 */
[----:B------:R-:W-:Y:S02]  /*1ee30*/  ISETP.LT.AND P5, PT, R132, c[0x0][0x17c], !P0 ;  /* 0x00005f0084007a0c */ /* 0x000fe400047a1270 */
[----:B------:R-:W-:Y:S02]  /*1ee40*/  LEA.HI.X.SX32 R99, R76, R0, 0x2, P6 ;  /* 0x000000004c637211 */ /* 0x000fe400030f16ff */
[C---:B--2---:R-:W-:Y:S02]  /*1ee50*/  LEA R100, P6, R69.reuse, R2, 0x2 ;  /* 0x0000000245647211 */ /* 0x044fe400078c10ff */
[----:B------:R-:W-:Y:S02]  /*1ee60*/  ISETP.LT.AND P2, PT, R128, c[0x0][0x17c], !P0 ;  /* 0x00005f0080007a0c */ /* 0x000fe40004741270 */
[----:B------:R-:W-:Y:S01]  /*1ee70*/  LEA.HI.X.SX32 R101, R69, R0, 0x2, P6 ;  /* 0x0000000045657211 */ /* 0x000fe200030f16ff */
[----:B------:R-:W-:Y:S01]  /*1ee80*/  IMAD R69, R204, 0x2, R109 ;  /* 0x00000002cc457824 */ /* 0x000fe200078e026d */
[----:B------:R-:W-:Y:S01]  /*1ee90*/  LEA R76, P6, R109, R2, 0x2 ;  /* 0x000000026d4c7211 */ /* 0x000fe200078c10ff */
[----:B------:R1:W-:Y:S01]  /*1eea0*/  @P3 STG.E [R98.64], R77 ;  /* 0x0000004d62003986 */ /* 0x0003e2000c101906 */
[----:B------:R-:W-:-:S03]  /*1eeb0*/  ISETP.LT.AND P4, PT, R124, c[0x0][0x17c], !P0 ;  /* 0x00005f007c007a0c */ /* 0x000fc60004781270 */
[----:B------:R2:W-:Y:S01]  /*1eec0*/  @P1 STG.E [R100.64], R121 ;  /* 0x0000007964001986 */ /* 0x0005e2000c101906 */
[----:B------:R-:W-:Y:S02]  /*1eed0*/  ISETP.LT.AND P3, PT, R112, c[0x0][0x17c], !P0 ;  /* 0x00005f0070007a0c */ /* 0x000fe40004761270 */
[----:B-1----:R-:W-:Y:S02]  /*1eee0*/  LEA.HI.X.SX32 R77, R109, R0, 0x2, P6 ;  /* 0x000000006d4d7211 */ /* 0x002fe400030f16ff */
[C---:B------:R-:W-:Y:S01]  /*1eef0*/  LEA R98, P6, R69.reuse, R2, 0x2 ;  /* 0x0000000245627211 */ /* 0x040fe200078c10ff */
[C---:B--2---:R-:W-:Y:S02]  /*1ef00*/  IMAD R100, R204.reuse, 0x2, R69 ;  /* 0x00000002cc647824 */ /* 0x044fe400078e0245 */
        /* <DEDUP_REMOVED lines=42> */
[----:B------:R-:W-:Y:S02]  /*1f1b0*/  ISETP.LT.AND P4, PT, R96, c[0x0][0x17c], !P0 ;  /* 0x00005f0060007a0c */ /* 0x000fe40004781270 */
[----:B------:R-:W-:Y:S02]  /*1f1c0*/  ISETP.LT.AND P2, PT, R97, c[0x0][0x17c], !P0 ;  /* 0x00005f0061007a0c */ /* 0x000fe40004741270 */
[----:B-1----:R-:W-:-:S04]  /*1f1d0*/  LEA R76, P6, R70, R2, 0x2 ;  /* 0x00000002464c7211 */ /* 0x002fc800078c10ff */
[----:B------:R-:W-:Y:S01]  /*1f1e0*/  LEA.HI.X.SX32 R77, R70, R0, 0x2, P6 ;  /* 0x00000000464d7211 */ /* 0x000fe200030f16ff */
[C---:B------:R-:W-:Y:S01]  /*1f1f0*/  IMAD R70, R204.reuse, 0x2, R69 ;  /* 0x00000002cc467824 */ /* 0x040fe200078e0245 */
[C---:B------:R-:W-:Y:S01]  /*1f200*/  LEA R96, P6, R69.reuse, R2, 0x2 ;  /* 0x0000000245607211 */ /* 0x040fe200078c10ff */
[----:B------:R-:W-:Y:S03]  /*1f210*/  @P1 STG.E [R98.64], R234 ;  /* 0x000000ea62001986 */ /* 0x000fe6000c101906 */
[----:B------:R-:W-:Y:S01]  /*1f220*/  LEA.HI.X.SX32 R97, R69, R0, 0x2, P6 ;  /* 0x0000000045617211 */ /* 0x000fe200030f16ff */
[----:B------:R1:W-:Y:S01]  /*1f230*/  @P5 STG.E [R76.64], R114 ;  /* 0x000000724c005986 */ /* 0x0003e2000c101906 */
[----:B------:R-:W-:Y:S01]  /*1f240*/  IMAD R69, R204, 0x2, R70 ;  /* 0x00000002cc457824 */ /* 0x000fe200078e0246 */
[----:B------:R-:W-:Y:S02]  /*1f250*/  ISETP.LT.AND P1, PT, R94, c[0x0][0x17c], !P0 ;  /* 0x00005f005e007a0c */ /* 0x000fe40004721270 */
[----:B------:R-:W-:-:S02]  /*1f260*/  ISETP.LT.AND P3, PT, R95, c[0x0][0x17c], !P0 ;  /* 0x00005f005f007a0c */ /* 0x000fc40004761270 */
        /* <DEDUP_REMOVED lines=39> */
[----:B------:R-:W-:Y:S01]  /*1f4e0*/  ISETP.LT.AND P2, PT, R87, c[0x0][0x17c], !P0 ;  /* 0x00005f0057007a0c */ /* 0x000fe20004741270 */
[----:B------:R-:W-:Y:S01]  /*1f4f0*/  IMAD R78, R204, 0x2, R69 ;  /* 0x00000002cc4e7824 */ /* 0x000fe200078e0245 */
[----:B-1----:R-:W-:-:S04]  /*1f500*/  LEA R76, P6, R70, R2, 0x2 ;  /* 0x00000002464c7211 */ /* 0x002fc800078c10ff */
[----:B------:R-:W-:Y:S02]  /*1f510*/  LEA.HI.X.SX32 R77, R70, R0, 0x2, P6 ;  /* 0x00000000464d7211 */ /* 0x000fe400030f16ff */
[----:B------:R-:W-:Y:S01]  /*1f520*/  LEA R86, P6, R69, R2, 0x2 ;  /* 0x0000000245567211 */ /* 0x000fe200078c10ff */
[----:B------:R-:W-:Y:S01]  /*1f530*/  @P1 STG.E [R88.64], R111 ;  /* 0x0000006f58001986 */ /* 0x000fe2000c101906 */
[----:B------:R-:W-:Y:S02]  /*1f540*/  ISETP.LT.AND P3, PT, R85, c[0x0][0x17c], !P0 ;  /* 0x00005f0055007a0c */ /* 0x000fe40004761270 */
[----:B------:R-:W-:Y:S01]  /*1f550*/  LEA.HI.X.SX32 R87, R69, R0, 0x2, P6 ;  /* 0x0000000045577211 */ /* 0x000fe200030f16ff */
[----:B------:R-:W-:Y:S01]  /*1f560*/  IMAD R69, R204, 0x2, R78 ;  /* 0x00000002cc457824 */ /* 0x000fe200078e024e */
[----:B------:R-:W-:Y:S01]  /*1f570*/  LEA R70, P6, R78, R2, 0x2 ;  /* 0x000000024e467211 */ /* 0x000fe200078c10ff */
[----:B------:R1:W-:Y:S01]  /*1f580*/  @P5 STG.E [R76.64], R71 ;  /* 0x000000474c005986 */ /* 0x0003e2000c101906 */
[----:B------:R-:W-:-:S03]  /*1f590*/  ISETP.LT.AND P1, PT, R84, c[0x0][0x17c], !P0 ;  /* 0x00005f0054007a0c */ /* 0x000fc60004721270 */
[----:B------:R-:W-:Y:S01]  /*1f5a0*/  @P2 STG.E [R86.64], R239 ;  /* 0x000000ef56002986 */ /* 0x000fe2000c101906 */
[----:B------:R-:W-:Y:S02]  /*1f5b0*/  ISETP.LT.AND P5, PT, R83, c[0x0][0x17c], !P0 ;  /* 0x00005f0053007a0c */ /* 0x000fe400047a1270 */
[----:B-1----:R-:W-:Y:S01]  /*1f5c0*/  LEA.HI.X.SX32 R71, R78, R0, 0x2, P6 ;  /* 0x000000004e477211 */ /* 0x002fe200030f16ff */
[----:B------:R-:W-:Y:S01]  /*1f5d0*/  IMAD R78, R204, 0x2, R69 ;  /* 0x00000002cc4e7824 */ /* 0x000fe200078e0245 */
[----:B------:R-:W-:-:S03]  /*1f5e0*/  LEA R76, P6, R69, R2, 0x2 ;  /* 0x00000002454c7211 */ /* 0x000fc600078c10ff */
        /* <DEDUP_REMOVED lines=14> */
[----:B------:R-:W-:Y:S02]  /*1f6d0*/  ISETP.LT.AND P5, PT, R74, c[0x0][0x17c], !P0 ;  /* 0x00005f004a007a0c */ /* 0x000fe400047a1270 */
[----:B-1----:R-:W-:Y:S01]  /*1f6e0*/  LEA R70, P6, R78, R2, 0x2 ;  /* 0x000000024e467211 */ /* 0x002fe200078c10ff */
[----:B------:R-:W-:-:S03]  /*1f6f0*/  IMAD R74, R204, 0x2, R69 ;  /* 0x00000002cc4a7824 */ /* 0x000fc600078e0245 */
[----:B------:R-:W-:Y:S02]  /*1f700*/  LEA.HI.X.SX32 R71, R78, R0, 0x2, P6 ;  /* 0x000000004e477211 */ /* 0x000fe400030f16ff */
[C---:B--2---:R-:W-:Y:S02]  /*1f710*/  LEA R76, P6, R69.reuse, R2, 0x2 ;  /* 0x00000002454c7211 */ /* 0x044fe400078c10ff */
[----:B------:R-:W-:Y:S01]  /*1f720*/  ISETP.LT.AND P3, PT, R80, c[0x0][0x17c], !P0 ;  /* 0x00005f0050007a0c */ /* 0x000fe20004761270 */
[----:B------:R1:W-:Y:S01]  /*1f730*/  @P2 STG.E [R70.64], R115 ;  /* 0x0000007346002986 */ /* 0x0003e2000c101906 */
[----:B------:R-:W-:Y:S01]  /*1f740*/  LEA.HI.X.SX32 R77, R69, R0, 0x2, P6 ;  /* 0x00000000454d7211 */ /* 0x000fe200030f16ff */
[----:B------:R-:W-:Y:S01]  /*1f750*/  IMAD R69, R204, 0x2, R74 ;  /* 0x00000002cc457824 */ /* 0x000fe200078e024a */
[----:B------:R-:W-:-:S03]  /*1f760*/  ISETP.LT.AND P1, PT, R75, c[0x0][0x17c], !P0 ;  /* 0x00005f004b007a0c */ /* 0x000fc60004721270 */
[----:B------:R-:W-:Y:S01]  /*1f770*/  @P4 STG.E [R76.64], R131 ;  /* 0x000000834c004986 */ /* 0x000fe2000c101906 */
[----:B------:R-:W-:Y:S02]  /*1f780*/  ISETP.LT.AND P4, PT, R72, c[0x0][0x17c], !P0 ;  /* 0x00005f0048007a0c */ /* 0x000fe40004781270 */
[----:B-1----:R-:W-:Y:S01]  /*1f790*/  LEA R70, P6, R74, R2, 0x2 ;  /* 0x000000024a467211 */ /* 0x002fe200078c10ff */
[----:B------:R-:W-:-:S03]  /*1f7a0*/  IMAD R72, R204, 0x2, R69 ;  /* 0x00000002cc487824 */ /* 0x000fc600078e0245 */
[----:B------:R-:W-:Y:S02]  /*1f7b0*/  LEA.HI.X.SX32 R71, R74, R0, 0x2, P6 ;  /* 0x000000004a477211 */ /* 0x000fe400030f16ff */
[----:B------:R-:W-:-:S03]  /*1f7c0*/  LEA R74, P6, R69, R2, 0x2 ;  /* 0x00000002454a7211 */ /* 0x000fc600078c10ff */
[----:B------:R1:W-:Y:S01]  /*1f7d0*/  @P3 STG.E [R70.64], R127 ;  /* 0x0000007f46003986 */ /* 0x0003e2000c101906 */
[----:B------:R-:W-:Y:S01]  /*1f7e0*/  LEA.HI.X.SX32 R75, R69, R0, 0x2, P6 ;  /* 0x00000000454b7211 */ /* 0x000fe200030f16ff */
[----:B------:R-:W-:Y:S01]  /*1f7f0*/  IMAD R69, R204, 0x2, R72 ;  /* 0x00000002cc457824 */ /* 0x000fe200078e0248 */
[----:B------:R-:W-:Y:S02]  /*1f800*/  ISETP.LT.AND P2, PT, R73, c[0x0][0x17c], !P0 ;  /* 0x00005f0049007a0c */ /* 0x000fe40004741270 */
[----:B------:R-:W-:Y:S01]  /*1f810*/  ISETP.LT.AND P3, PT, R68, c[0x0][0x17c], !P0 ;  /* 0x00005f0044007a0c */ /* 0x000fe20004761270 */
[----:B------:R-:W-:Y:S01]  /*1f820*/  @P1 STG.E [R74.64], R231 ;  /* 0x000000e74a001986 */ /* 0x000fe2000c101906 */
[----:B------:R-:W-:Y:S02]  /*1f830*/  ISETP.LT.AND P1, PT, R3, c[0x0][0x17c], !P0 ;  /* 0x00005f0003007a0c */ /* 0x000fe40004721270 */
[----:B-1----:R-:W-:Y:S01]  /*1f840*/  LEA R70, P6, R72, R2, 0x2 ;  /* 0x0000000248467211 */ /* 0x002fe200078c10ff */
[----:B------:R-:W-:-:S03]  /*1f850*/  IMAD R3, R204, 0x2, R69 ;  /* 0x00000002cc037824 */ /* 0x000fc600078e0245 */
[----:B------:R-:W-:Y:S02]  /*1f860*/  LEA.HI.X.SX32 R71, R72, R0, 0x2, P6 ;  /* 0x0000000048477211 */ /* 0x000fe400030f16ff */
[C---:B------:R-:W-:Y:S01]  /*1f870*/  LEA R68, P6, R69.reuse, R2, 0x2 ;  /* 0x0000000245447211 */ /* 0x040fe200078c10ff */
[----:B------:R-:W-:Y:S02]  /*1f880*/  IMAD R72, R204, 0x2, R3 ;  /* 0x00000002cc487824 */ /* 0x000fe400078e0203 */
[----:B------:R1:W-:Y:S01]  /*1f890*/  @P5 STG.E [R70.64], R79 ;  /* 0x0000004f46005986 */ /* 0x0003e2000c101906 */
[----:B------:R-:W-:-:S05]  /*1f8a0*/  LEA.HI.X.SX32 R69, R69, R0, 0x2, P6 ;  /* 0x0000000045457211 */ /* 0x000fca00030f16ff */
        /* <DEDUP_REMOVED lines=53> */
[----:B--2---:R-:W-:Y:S02]  /*1fc00*/  LEA R68, P6, R72, R2, 0x2 ;  /* 0x0000000248447211 */ /* 0x004fe400078c10ff */
[----:B------:R-:W-:Y:S01]  /*1fc10*/  ISETP.LT.AND P1, PT, R246, c[0x0][0x17c], !P0 ;  /* 0x00005f00f6007a0c */ /* 0x000fe20004721270 */
[----:B------:R1:W-:Y:S01]  /*1fc20*/  @P4 STG.E [R70.64], R148 ;  /* 0x0000009446004986 */ /* 0x0003e2000c101906 */
[----:B------:R-:W-:Y:S01]  /*1fc30*/  LEA.HI.X.SX32 R69, R72, R0, 0x2, P6 ;  /* 0x0000000048457211 */ /* 0x000fe200030f16ff */
[----:B------:R-:W-:Y:S01]  /*1fc40*/  IMAD R72, R204, 0x2, R3 ;  /* 0x00000002cc487824 */ /* 0x000fe200078e0203 */
[----:B------:R-:W-:-:S03]  /*1fc50*/  ISETP.LT.AND P5, PT, R248, c[0x0][0x17c], !P0 ;  /* 0x00005f00f8007a0c */ /* 0x000fc600047a1270 */
[----:B------:R2:W-:Y:S01]  /*1fc60*/  @P3 STG.E [R68.64], R156 ;  /* 0x0000009c44003986 */ /* 0x0005e2000c101906 */
[----:B-1----:R-:W-:-:S04]  /*1fc70*/  LEA R70, P6, R3, R2, 0x2 ;  /* 0x0000000203467211 */ /* 0x002fc800078c10ff */
[----:B------:R-:W-:Y:S02]  /*1fc80*/  LEA.HI.X.SX32 R71, R3, R0, 0x2, P6 ;  /* 0x0000000003477211 */ /* 0x000fe400030f16ff */
[----:B--2---:R-:W-:-:S04]  /*1fc90*/  LEA R68, P6, R72, R2, 0x2 ;  /* 0x0000000248447211 */ /* 0x004fc800078c10ff */
[----:B------:R-:W-:Y:S01]  /*1fca0*/  LEA.HI.X.SX32 R69, R72, R0, 0x2, P6 ;  /* 0x0000000048457211 */ /* 0x000fe200030f16ff */
[----:B------:R1:W-:Y:S01]  /*1fcb0*/  @P1 STG.E [R70.64], R160 ;  /* 0x000000a046001986 */ /* 0x0003e2000c101906 */
[----:B------:R-:W-:-:S03]  /*1fcc0*/  ISETP.LT.AND P1, PT, R152, c[0x0][0x17c], !P0 ;  /* 0x00005f0098007a0c */ /* 0x000fc60004721270 */
[----:B------:R2:W-:Y:S01]  /*1fcd0*/  @P5 STG.E [R68.64], R144 ;  /* 0x0000009044005986 */ /* 0x0005e2000c101906 */
[----:B------:R-:W-:-:S03]  /*1fce0*/  ISETP.LT.AND P5, PT, R168, c[0x0][0x17c], !P0 ;  /* 0x00005f00a8007a0c */ /* 0x000fc600047a1270 */
[----:B------:R-:W3:Y:S04]  /*1fcf0*/  LDL.LU R152, [R1+0x95c] ;  /* 0x00095c0001987983 */ /* 0x000ee80000300800 */
[----:B------:R-:W4:Y:S01]  /*1fd00*/  LDL.LU R168, [R1+0x958] ;  /* 0x0009580001a87983 */ /* 0x000f220000300800 */
[----:B------:R-:W-:Y:S01]  /*1fd10*/  IMAD R3, R204, 0x2, R72 ;  /* 0x00000002cc037824 */ /* 0x000fe200078e0248 */
[----:B------:R-:W-:-:S03]  /*1fd20*/  ISETP.LT.AND P2, PT, R249, c[0x0][0x17c], !P0 ;  /* 0x00005f00f9007a0c */ /* 0x000fc60004741270 */
[----:B------:R-:W-:Y:S01]  /*1fd30*/  IMAD R72, R204, 0x2, R3 ;  /* 0x00000002cc487824 */ /* 0x000fe200078e0203 */
[C---:B-1----:R-:W-:Y:S02]  /*1fd40*/  LEA R70, P6, R3.reuse, R2, 0x2 ;  /* 0x0000000203467211 */ /* 0x042fe400078c10ff */
[----:B------:R-:W-:Y:S02]  /*1fd50*/  ISETP.LT.AND P4, PT, R250, c[0x0][0x17c], !P0 ;  /* 0x00005f00fa007a0c */ /* 0x000fe40004781270 */
[----:B------:R-:W-:Y:S01]  /*1fd60*/  LEA.HI.X.SX32 R71, R3, R0, 0x2, P6 ;  /* 0x0000000003477211 */ /* 0x000fe200030f16ff */
[----:B------:R-:W-:Y:S01]  /*1fd70*/  IMAD R3, R204, 0x2, R72 ;  /* 0x00000002cc037824 */ /* 0x000fe200078e0248 */
[----:B--2---:R-:W-:Y:S02]  /*1fd80*/  LEA R68, P6, R72, R2, 0x2 ;  /* 0x0000000248447211 */ /* 0x004fe400078c10ff */
[----:B------:R-:W-:Y:S01]  /*1fd90*/  ISETP.LT.AND P3, PT, R252, c[0x0][0x17c], !P0 ;  /* 0x00005f00fc007a0c */ /* 0x000fe20004761270 */
[----:B------:R1:W-:Y:S01]  /*1fda0*/  @P2 STG.E [R70.64], R164 ;  /* 0x000000a446002986 */ /* 0x0003e2000c101906 */
[----:B------:R-:W-:-:S02]  /*1fdb0*/  LEA.HI.X.SX32 R69, R72, R0, 0x2, P6 ;  /* 0x0000000048457211 */ /* 0x000fc400030f16ff */
[----:B------:R-:W-:Y:S02]  /*1fdc0*/  ISETP.LT.AND P2, PT, R173, c[0x0][0x17c], !P0 ;  /* 0x00005f00ad007a0c */ /* 0x000fe40004741270 */
[----:B------:R-:W2:Y:S01]  /*1fdd0*/  LDL.LU R173, [R1+0x954] ;  /* 0x0009540001ad7983 */ /* 0x000ea20000300800 */
[----:B-1----:R-:W-:-:S04]  /*1fde0*/  LEA R70, P6, R3, R2, 0x2 ;  /* 0x0000000203467211 */ /* 0x002fc800078c10ff */
[----:B------:R-:W-:Y:S01]  /*1fdf0*/  LEA.HI.X.SX32 R71, R3, R0, 0x2, P6 ;  /* 0x0000000003477211 */ /* 0x000fe200030f16ff */
[----:B---3--:R1:W-:Y:S01]  /*1fe00*/  @P4 STG.E [R68.64], R152 ;  /* 0x0000009844004986 */ /* 0x0083e2000c101906 */
[----:B------:R-:W-:-:S03]  /*1fe10*/  ISETP.LT.AND P4, PT, R177, c[0x0][0x17c], !P0 ;  /* 0x00005f00b1007a0c */ /* 0x000fc60004781270 */
[----:B----4-:R3:W-:Y:S01]  /*1fe20*/  @P3 STG.E [R70.64], R168 ;  /* 0x000000a846003986 */ /* 0x0107e2000c101906 */
[----:B------:R-:W-:-:S03]  /*1fe30*/  ISETP.LT.AND P3, PT, R181, c[0x0][0x17c], !P0 ;  /* 0x00005f00b5007a0c */ /* 0x000fc60004761270 */
[----:B------:R-:W4:Y:S04]  /*1fe40*/  LDL.LU R177, [R1+0x950] ;  /* 0x0009500001b17983 */ /* 0x000f280000300800 */
[----:B------:R-:W5:Y:S01]  /*1fe50*/  LDL.LU R181, [R1+0x94c] ;  /* 0x00094c0001b57983 */ /* 0x000f620000300800 */
[----:B------:R-:W-:-:S04]  /*1fe60*/  IMAD R72, R204, 0x2, R3 ;  /* 0x00000002cc487824 */ /* 0x000fc800078e0203 */
[----:B------:R-:W-:Y:S01]  /*1fe70*/  IMAD R3, R204, 0x2, R72 ;  /* 0x00000002cc037824 */ /* 0x000fe200078e0248 */
[----:B-1----:R-:W-:-:S04]  /*1fe80*/  LEA R68, P6, R72, R2, 0x2 ;  /* 0x0000000248447211 */ /* 0x002fc800078c10ff */
[----:B------:R-:W-:Y:S01]  /*1fe90*/  LEA.HI.X.SX32 R69, R72, R0, 0x2, P6 ;  /* 0x0000000048457211 */ /* 0x000fe200030f16ff */
[----:B------:R-:W-:Y:S01]  /*1fea0*/  IMAD R72, R204, 0x2, R3 ;  /* 0x00000002cc487824 */ /* 0x000fe200078e0203 */
[----:B---3--:R-:W-:-:S03]  /*1feb0*/  LEA R70, P6, R3, R2, 0x2 ;  /* 0x0000000203467211 */ /* 0x008fc600078c10ff */
[----:B--2---:R1:W-:Y:S01]  /*1fec0*/  @P1 STG.E [R68.64], R173 ;  /* 0x000000ad44001986 */ /* 0x0043e2000c101906 */
[----:B------:R-:W-:Y:S02]  /*1fed0*/  LEA.HI.X.SX32 R71, R3, R0, 0x2, P6 ;  /* 0x0000000003477211 */ /* 0x000fe400030f16ff */
[----:B------:R-:W-:Y:S02]  /*1fee0*/  ISETP.LT.AND P1, PT, R185, c[0x0][0x17c], !P0 ;  /* 0x00005f00b9007a0c */ /* 0x000fe40004721270 */
[----:B------:R-:W2:Y:S01]  /*1fef0*/  LDL.LU R185, [R1+0x948] ;  /* 0x0009480001b97983 */ /* 0x000ea20000300800 */
[----:B-1----:R-:W-:-:S04]  /*1ff00*/  LEA R68, P6, R72, R2, 0x2 ;  /* 0x0000000248447211 */ /* 0x002fc800078c10ff */
[----:B------:R-:W-:Y:S01]  /*1ff10*/  LEA.HI.X.SX32 R69, R72, R0, 0x2, P6 ;  /* 0x0000000048457211 */ /* 0x000fe200030f16ff */
[----:B----4-:R1:W-:Y:S01]  /*1ff20*/  @P5 STG.E [R70.64], R177 ;  /* 0x000000b146005986 */ /* 0x0103e2000c101906 */
[----:B------:R-:W-:-:S03]  /*1ff30*/  ISETP.LT.AND P5, PT, R189, c[0x0][0x17c], !P0 ;  /* 0x00005f00bd007a0c */ /* 0x000fc600047a1270 */
[----:B-----5:R3:W-:Y:S01]  /*1ff40*/  @P2 STG.E [R68.64], R181 ;  /* 0x000000b544002986 */ /* 0x0207e2000c101906 */
        /* <DEDUP_REMOVED lines=131> */
[----:B-1----:R-:W-:-:S03]  /*20780*/  LEA R68, P6, R72, R2, 0x2 ;  /* 0x0000000248447211 */ /* 0x002fc600078c10ff */
[----:B------:R-:W-:Y:S01]  /*20790*/  IMAD R73, R204, 0x2, R3 ;  /* 0x00000002cc497824 */ /* 0x000fe200078e0203 */
[----:B------:R-:W-:Y:S02]  /*207a0*/  LEA.HI.X.SX32 R69, R72, R0, 0x2, P6 ;  /* 0x0000000048457211 */ /* 0x000fe400030f16ff */
        /* <DEDUP_REMOVED lines=249> */
[----:B------:R-:W-:-:S04]  /*21740*/  LEA R12, P6, R73, R2, 0x2 ;  /* 0x00000002490c7211 */ /* 0x000fc800078c10ff */
[----:B-1----:R-:W-:Y:S01]  /*21750*/  LEA.HI.X.SX32 R13, R73, R0, 0x2, P6 ;  /* 0x00000000490d7211 */ /* 0x002fe200030f16ff */
[----:B------:R-:W-:Y:S01]  /*21760*/  IMAD R73, R204, 0x2, R3 ;  /* 0x00000002cc497824 */ /* 0x000fe200078e0203 */
[----:B------:R-:W-:-:S03]  /*21770*/  LEA R8, P6, R3, R2, 0x2 ;  /* 0x0000000203087211 */ /* 0x000fc600078c10ff */
[----:B--2---:R1:W-:Y:S01]  /*21780*/  @P5 STG.E [R12.64], R5 ;  /* 0x000000050c005986 */ /* 0x0043e2000c101906 */
[----:B---3--:R-:W-:Y:S02]  /*21790*/  LEA.HI.X.SX32 R9, R3, R0, 0x2, P6 ;  /* 0x0000000003097211 */ /* 0x008fe400030f16ff */
[----:B------:R-:W-:Y:S02]  /*217a0*/  LEA R4, P6, R73, R2, 0x2 ;  /* 0x0000000249047211 */ /* 0x000fe400078c10ff */
[----:B------:R-:W-:Y:S02]  /*217b0*/  ISETP.LT.AND P5, PT, R57, c[0x0][0x17c], !P0 ;  /* 0x00005f0039007a0c */ /* 0x000fe400047a1270 */
[----:B------:R-:W2:Y:S01]  /*217c0*/  LDL.LU R57, [R1+0x840] ;  /* 0x0008400001397983 */ /* 0x000ea20000300800 */
[----:B-1----:R-:W-:-:S03]  /*217d0*/  LEA.HI.X.SX32 R5, R73, R0, 0x2, P6 ;  /* 0x0000000049057211 */ /* 0x002fc600030f16ff */
        /* <DEDUP_REMOVED lines=47> */
[----:B---3--:R-:W-:-:S04]  /*21ad0*/  LEA R4, P6, R13, R2, 0x2 ;  /* 0x000000020d047211 */ /* 0x008fc800078c10ff */
[----:B------:R-:W-:Y:S02]  /*21ae0*/  LEA.HI.X.SX32 R5, R13, R0, 0x2, P6 ;  /* 0x000000000d057211 */ /* 0x000fe400030f16ff */
[C---:B------:R-:W-:Y:S01]  /*21af0*/  LEA R12, P6, R3.reuse, R2, 0x2 ;  /* 0x00000002030c7211 */ /* 0x040fe200078c10ff */
[----:B--2---:R1:W-:Y:S03]  /*21b00*/  @P1 STG.E [R8.64], R33 ;  /* 0x0000002108001986 */ /* 0x0043e6000c101906 */
[----:B------:R-:W-:Y:S02]  /*21b10*/  LEA.HI.X.SX32 R13, R3, R0, 0x2, P6 ;  /* 0x00000000030d7211 */ /* 0x000fe400030f16ff */
[----:B------:R-:W-:Y:S02]  /*21b20*/  ISETP.LT.AND P1, PT, R21, c[0x0][0x17c], !P0 ;  /* 0x00005f0015007a0c */ /* 0x000fe40004721270 */
[----:B------:R-:W2:Y:S04]  /*21b30*/  LDL.LU R21, [R1+0x81c] ;  /* 0x00081c0001157983 */ /* 0x000ea80000300800 */
[----:B----4-:R3:W-:Y:S01]  /*21b40*/  @P5 STG.E [R4.64], R29 ;  /* 0x0000001d04005986 */ /* 0x0107e2000c101906 */
[----:B------:R-:W-:-:S03]  /*21b50*/  ISETP.LT.AND P5, PT, R17, c[0x0][0x17c], !P0 ;  /* 0x00005f0011007a0c */ /* 0x000fc600047a1270 */
[----:B-----5:R4:W-:Y:S01]  /*21b60*/  @P2 STG.E [R12.64], R25 ;  /* 0x000000190c002986 */ /* 0x0209e2000c101906 */
[----:B------:R-:W-:-:S03]  /*21b70*/  ISETP.LT.AND P2, PT, R14, c[0x0][0x17c], !P0 ;  /* 0x00005f000e007a0c */ /* 0x000fc60004741270 */
[----:B------:R-:W5:Y:S04]  /*21b80*/  LDL.LU R17, [R1+0x818] ;  /* 0x0008180001117983 */ /* 0x000f680000300800 */
[----:B------:R-:W4:Y:S01]  /*21b90*/  LDL.LU R14, [R1+0x814] ;  /* 0x00081400010e7983 */ /* 0x000f220000300800 */
[----:B------:R-:W-:-:S04]  /*21ba0*/  IMAD R41, R204, 0x2, R3 ;  /* 0x00000002cc297824 */ /* 0x000fc800078e0203 */
[----:B------:R-:W-:Y:S01]  /*21bb0*/  IMAD R3, R204, 0x2, R41 ;  /* 0x00000002cc037824 */ /* 0x000fe200078e0229 */
[----:B------:R-:W-:-:S03]  /*21bc0*/  LEA R36, P6, R41, R2, 0x2 ;  /* 0x0000000229247211 */ /* 0x000fc600078c10ff */
[----:B-1----:R-:W-:Y:S01]  /*21bd0*/  IMAD R33, R204, 0x2, R3 ;  /* 0x00000002cc217824 */ /* 0x002fe200078e0203 */
[----:B------:R-:W-:Y:S02]  /*21be0*/  LEA.HI.X.SX32 R37, R41, R0, 0x2, P6 ;  /* 0x0000000029257211 */ /* 0x000fe400030f16ff */
[----:B------:R-:W-:-:S04]  /*21bf0*/  LEA R8, P6, R3, R2, 0x2 ;  /* 0x0000000203087211 */ /* 0x000fc800078c10ff */
[----:B------:R-:W-:Y:S02]  /*21c00*/  LEA.HI.X.SX32 R9, R3, R0, 0x2, P6 ;  /* 0x0000000003097211 */ /* 0x000fe400030f16ff */
[C---:B---3--:R-:W-:Y:S01]  /*21c10*/  LEA R4, P6, R33.reuse, R2, 0x2 ;  /* 0x0000000221047211 */ /* 0x048fe200078c10ff */
[----:B--2---:R1:W-:Y:S03]  /*21c20*/  @P4 STG.E [R36.64], R21 ;  /* 0x0000001524004986 */ /* 0x0043e6000c101906 */
[----:B------:R-:W-:Y:S02]  /*21c30*/  LEA.HI.X.SX32 R5, R33, R0, 0x2, P6 ;  /* 0x0000000021057211 */ /* 0x000fe400030f16ff */
[----:B------:R-:W-:Y:S02]  /*21c40*/  ISETP.LT.AND P4, PT, R10, c[0x0][0x17c], !P0 ;  /* 0x00005f000a007a0c */ /* 0x000fe40004781270 */
[----:B------:R-:W2:Y:S04]  /*21c50*/  LDL.LU R10, [R1+0x810] ;  /* 0x00081000010a7983 */ /* 0x000ea80000300800 */
[----:B-----5:R3:W-:Y:S01]  /*21c60*/  @P3 STG.E [R8.64], R17 ;  /* 0x0000001108003986 */ /* 0x0207e2000c101906 */
[----:B------:R-:W-:-:S03]  /*21c70*/  ISETP.LT.AND P3, PT, R6, c[0x0][0x17c], !P0 ;  /* 0x00005f0006007a0c */ /* 0x000fc60004761270 */
[----:B----4-:R4:W-:Y:S01]  /*21c80*/  @P1 STG.E [R4.64], R14 ;  /* 0x0000000e04001986 */ /* 0x0109e2000c101906 */
[----:B------:R-:W-:-:S03]  /*21c90*/  ISETP.LT.AND P1, PT, R66, c[0x0][0x17c], !P0 ;  /* 0x00005f0042007a0c */ /* 0x000fc60004721270 */
[----:B------:R-:W5:Y:S04]  /*21ca0*/  LDL.LU R6, [R1+0x80c] ;  /* 0x00080c0001067983 */ /* 0x000f680000300800 */
[----:B------:R-:W4:Y:S01]  /*21cb0*/  LDL.LU R66, [R1+0x808] ;  /* 0x0008080001427983 */ /* 0x000f220000300800 */
[----:B------:R-:W-:-:S04]  /*21cc0*/  IMAD R3, R204, 0x2, R33 ;  /* 0x00000002cc037824 */ /* 0x000fc800078e0221 */
[----:B------:R-:W-:Y:S01]  /*21cd0*/  IMAD R25, R204, 0x2, R3 ;  /* 0x00000002cc197824 */ /* 0x000fe200078e0203 */
[----:B------:R-:W-:-:S04]  /*21ce0*/  LEA R12, P6, R3, R2, 0x2 ;  /* 0x00000002030c7211 */ /* 0x000fc800078c10ff */
[----:B------:R-:W-:Y:S01]  /*21cf0*/  LEA.HI.X.SX32 R13, R3, R0, 0x2, P6 ;  /* 0x00000000030d7211 */ /* 0x000fe200030f16ff */
[----:B------:R-:W-:Y:S01]  /*21d00*/  IMAD R3, R204, 0x2, R25 ;  /* 0x00000002cc037824 */ /* 0x000fe200078e0219 */
[----:B------:R-:W-:-:S04]  /*21d10*/  LEA R20, P6, R25, R2, 0x2 ;  /* 0x0000000219147211 */ /* 0x000fc800078c10ff */
[----:B-1----:R-:W-:Y:S02]  /*21d20*/  LEA.HI.X.SX32 R21, R25, R0, 0x2, P6 ;  /* 0x0000000019157211 */ /* 0x002fe400030f16ff */
[C---:B---3--:R-:W-:Y:S01]  /*21d30*/  LEA R8, P6, R3.reuse, R2, 0x2 ;  /* 0x0000000203087211 */ /* 0x048fe200078c10ff */
[----:B--2---:R1:W-:Y:S03]  /*21d40*/  @P5 STG.E [R12.64], R10 ;  /* 0x0000000a0c005986 */ /* 0x0043e6000c101906 */
[----:B------:R-:W-:Y:S02]  /*21d50*/  LEA.HI.X.SX32 R9, R3, R0, 0x2, P6 ;  /* 0x0000000003097211 */ /* 0x000fe400030f16ff */
[----:B------:R-:W-:Y:S02]  /*21d60*/  ISETP.LT.AND P5, PT, R62, c[0x0][0x17c], !P0 ;  /* 0x00005f003e007a0c */ /* 0x000fe400047a1270 */
[----:B------:R-:W2:Y:S04]  /*21d70*/  LDL.LU R62, [R1+0x804] ;  /* 0x00080400013e7983 */ /* 0x000ea80000300800 */
[----:B-----5:R-:W-:Y:S01]  /*21d80*/  @P2 STG.E [R20.64], R6 ;  /* 0x0000000614002986 */ /* 0x020fe2000c101906 */
[----:B------:R-:W-:-:S03]  /*21d90*/  ISETP.LT.AND P2, PT, R58, c[0x0][0x17c], !P0 ;  /* 0x00005f003a007a0c */ /* 0x000fc60004741270 */
[----:B----4-:R3:W-:Y:S01]  /*21da0*/  @P4 STG.E [R8.64], R66 ;  /* 0x0000004208004986 */ /* 0x0107e2000c101906 */
[----:B------:R-:W-:-:S03]  /*21db0*/  ISETP.LT.AND P4, PT, R54, c[0x0][0x17c], !P0 ;  /* 0x00005f0036007a0c */ /* 0x000fc60004781270 */
[----:B------:R-:W4:Y:S04]  /*21dc0*/  LDL.LU R58, [R1+0x800] ;  /* 0x00080000013a7983 */ /* 0x000f280000300800 */
[----:B------:R-:W5:Y:S01]  /*21dd0*/  LDL.LU R54, [R1+0x7fc] ;  /* 0x0007fc0001367983 */ /* 0x000f620000300800 */
[----:B------:R-:W-:-:S04]  /*21de0*/  IMAD R17, R204, 0x2, R3 ;  /* 0x00000002cc117824 */ /* 0x000fc800078e0203 */
[----:B------:R-:W-:Y:S01]  /*21df0*/  IMAD R3, R204, 0x2, R17 ;  /* 0x00000002cc037824 */ /* 0x000fe200078e0211 */
[----:B------:R-:W-:-:S04]  /*21e00*/  LEA R4, P6, R17, R2, 0x2 ;  /* 0x0000000211047211 */ /* 0x000fc800078c10ff */
[----:B------:R-:W-:Y:S01]  /*21e10*/  LEA.HI.X.SX32 R5, R17, R0, 0x2, P6 ;  /* 0x0000000011057211 */ /* 0x000fe200030f16ff */
[----:B------:R-:W-:Y:S01]  /*21e20*/  IMAD R17, R204, 0x2, R3 ;  /* 0x00000002cc117824 */ /* 0x000fe200078e0203 */
[----:B-1----:R-:W-:-:S04]  /*21e30*/  LEA R12, P6, R3, R2, 0x2 ;  /* 0x00000002030c7211 */ /* 0x002fc800078c10ff */
[----:B------:R-:W-:Y:S02]  /*21e40*/  LEA.HI.X.SX32 R13, R3, R0, 0x2, P6 ;  /* 0x00000000030d7211 */ /* 0x000fe400030f16ff */
[----:B------:R-:W-:Y:S01]  /*21e50*/  LEA R16, P6, R17, R2, 0x2 ;  /* 0x0000000211107211 */ /* 0x000fe200078c10ff */
[----:B------:R-:W-:-:S03]  /*21e60*/  IMAD R3, R204, 0x2, R17 ;  /* 0x00000002cc037824 */ /* 0x000fc600078e0211 */
[----:B------:R-:W-:Y:S01]  /*21e70*/  LEA.HI.X.SX32 R17, R17, R0, 0x2, P6 ;  /* 0x0000000011117211 */ /* 0x000fe200030f16ff */
[----:B--2---:R1:W-:Y:S01]  /*21e80*/  @P3 STG.E [R4.64], R62 ;  /* 0x0000003e04003986 */ /* 0x0043e2000c101906 */
[----:B------:R-:W-:-:S03]  /*21e90*/  ISETP.LT.AND P3, PT, R50, c[0x0][0x17c], !P0 ;  /* 0x00005f0032007a0c */ /* 0x000fc60004761270 */
[----:B------:R-:W2:Y:S04]  /*21ea0*/  LDL.LU R50, [R1+0x7f8] ;  /* 0x0007f80001327983 */ /* 0x000ea80000300800 */
[----:B----4-:R4:W-:Y:S01]  /*21eb0*/  @P1 STG.E [R12.64], R58 ;  /* 0x0000003a0c001986 */ /* 0x0109e2000c101906 */
[----:B------:R-:W-:-:S03]  /*21ec0*/  ISETP.LT.AND P1, PT, R46, c[0x0][0x17c], !P0 ;  /* 0x00005f002e007a0c */ /* 0x000fc60004721270 */
[----:B-----5:R5:W-:Y:S01]  /*21ed0*/  @P5 STG.E [R16.64], R54 ;  /* 0x0000003610005986 */ /* 0x020be2000c101906 */
[----:B------:R-:W-:-:S03]  /*21ee0*/  ISETP.LT.AND P5, PT, R42, c[0x0][0x17c], !P0 ;  /* 0x00005f002a007a0c */ /* 0x000fc600047a1270 */
[----:B------:R-:W5:Y:S04]  /*21ef0*/  LDL.LU R46, [R1+0x7f4] ;  /* 0x0007f400012e7983 */ /* 0x000f680000300800 */
[----:B------:R-:W5:Y:S01]  /*21f00*/  LDL.LU R42, [R1+0x7f0] ;  /* 0x0007f000012a7983 */ /* 0x000f620000300800 */
[----:B---3--:R-:W-:Y:S01]  /*21f10*/  LEA R8, P6, R3, R2, 0x2 ;  /* 0x0000000203087211 */ /* 0x008fe200078c10ff */
[----:B------:R-:W-:-:S03]  /*21f20*/  IMAD R21, R204, 0x2, R3 ;  /* 0x00000002cc157824 */ /* 0x000fc600078e0203 */
[----:B------:R-:W-:Y:S01]  /*21f30*/  LEA.HI.X.SX32 R9, R3, R0, 0x2, P6 ;  /* 0x0000000003097211 */ /* 0x000fe200030f16ff */
[----:B------:R-:W-:Y:S01]  /*21f40*/  IMAD R3, R204, 0x2, R21 ;  /* 0x00000002cc037824 */ /* 0x000fe200078e0215 */
[----:B-1----:R-:W-:-:S04]  /*21f50*/  LEA R4, P6, R21, R2, 0x2 ;  /* 0x0000000215047211 */ /* 0x002fc800078c10ff */
[----:B------:R-:W-:Y:S02]  /*21f60*/  LEA.HI.X.SX32 R5, R21, R0, 0x2, P6 ;  /* 0x0000000015057211 */ /* 0x000fe400030f16ff */
[----:B----4-:R-:W-:-:S04]  /*21f70*/  LEA R12, P6, R3, R2, 0x2 ;  /* 0x00000002030c7211 */ /* 0x010fc800078c10ff */
[----:B------:R-:W-:Y:S01]  /*21f80*/  LEA.HI.X.SX32 R13, R3, R0, 0x2, P6 ;  /* 0x00000000030d7211 */ /* 0x000fe200030f16ff */
[----:B--2---:R1:W-:Y:S01]  /*21f90*/  @P2 STG.E [R8.64], R50 ;  /* 0x0000003208002986 */ /* 0x0043e2000c101906 */
[----:B------:R-:W-:-:S03]  /*21fa0*/  ISETP.LT.AND P2, PT, R38, c[0x0][0x17c], !P0 ;  /* 0x00005f0026007a0c */ /* 0x000fc60004741270 */
[----:B------:R-:W2:Y:S04]  /*21fb0*/  LDL.LU R38, [R1+0x7ec] ;  /* 0x0007ec0001267983 */ /* 0x000ea80000300800 */
[----:B-----5:R3:W-:Y:S01]  /*21fc0*/  @P4 STG.E [R4.64], R46 ;  /* 0x0000002e04004986 */ /* 0x0207e2000c101906 */
[----:B------:R-:W-:-:S03]  /*21fd0*/  ISETP.LT.AND P4, PT, R34, c[0x0][0x17c], !P0 ;  /* 0x00005f0022007a0c */ /* 0x000fc60004781270 */
[----:B------:R4:W-:Y:S01]  /*21fe0*/  @P3 STG.E [R12.64], R42 ;  /* 0x0000002a0c003986 */ /* 0x0009e2000c101906 */
        /* <DEDUP_REMOVED lines=8> */
[----:B-1----:R-:W-:-:S04]  /*22070*/  LEA R8, P6, R3, R2, 0x2 ;  /* 0x0000000203087211 */ /* 0x002fc800078c10ff */
        /* <DEDUP_REMOVED lines=55> */
[C---:B------:R-:W-:Y:S01]  /*223f0*/  LEA R10, P6, R3.reuse, R2, 0x2 ;  /* 0x00000002030a7211 */ /* 0x040fe200078c10ff */
[----:B--2---:R1:W-:Y:S03]  /*22400*/  @P3 STG.E [R8.64], R67 ;  /* 0x0000004308003986 */ /* 0x0043e6000c101906 */
[----:B---3--:R-:W-:Y:S02]  /*22410*/  LEA.HI.X.SX32 R11, R3, R0, 0x2, P6 ;  /* 0x00000000030b7211 */ /* 0x008fe400030f16ff */
        /* <DEDUP_REMOVED lines=16> */
[----:B--2---:R-:W-:Y:S03]  /*22520*/  @P2 STG.E [R6.64], R55 ;  /* 0x0000003706002986 */ /* 0x004fe6000c101906 */
[----:B------:R-:W-:Y:S02]  /*22530*/  LEA.HI.X.SX32 R5, R13, R0, 0x2, P6 ;  /* 0x000000000d057211 */ /* 0x000fe400030f16ff */
[----:B------:R-:W-:Y:S02]  /*22540*/  ISETP.LT.AND P2, PT, R43, c[0x0][0x17c], !P0 ;  /* 0x00005f002b007a0c */ /* 0x000fe40004741270 */
[----:B------:R-:W2:Y:S04]  /*22550*/  LDL.LU R43, [R1+0x7b0] ;  /* 0x0007b000012b7983 */ /* 0x000ea80000300800 */
[----:B-----5:R1:W-:Y:S01]  /*22560*/  @P4 STG.E [R8.64], R51 ;  /* 0x0000003308004986 */ /* 0x0203e2000c101906 */
[----:B------:R-:W-:-:S03]  /*22570*/  ISETP.LT.AND P4, PT, R35, c[0x0][0x17c], !P0 ;  /* 0x00005f0023007a0c */ /* 0x000fc60004781270 */
[----:B----4-:R-:W-:Y:S01]  /*22580*/  @P3 STG.E [R4.64], R47 ;  /* 0x0000002f04003986 */ /* 0x010fe2000c101906 */
[----:B------:R-:W-:-:S03]  /*22590*/  ISETP.LT.AND P3, PT, R39, c[0x0][0x17c], !P0 ;  /* 0x00005f0027007a0c */ /* 0x000fc60004761270 */
[----:B------:R-:W3:Y:S04]  /*225a0*/  LDL.LU R35, [R1+0x7ac] ;  /* 0x0007ac0001237983 */ /* 0x000ee80000300800 */
[----:B------:R-:W4:Y:S01]  /*225b0*/  LDL.LU R39, [R1+0x7a8] ;  /* 0x0007a80001277983 */ /* 0x000f220000300800 */
[----:B------:R-:W-:-:S04]  /*225c0*/  IMAD R3, R204, 0x2, R13 ;  /* 0x00000002cc037824 */ /* 0x000fc800078e020d */
[----:B------:R-:W-:Y:S01]  /*225d0*/  IMAD R13, R204, 0x2, R3 ;  /* 0x00000002cc0d7824 */ /* 0x000fe200078e0203 */
[----:B------:R-:W-:-:S04]  /*225e0*/  LEA R10, P6, R3, R2, 0x2 ;  /* 0x00000002030a7211 */ /* 0x000fc800078c10ff */
[----:B------:R-:W-:Y:S01]  /*225f0*/  LEA.HI.X.SX32 R11, R3, R0, 0x2, P6 ;  /* 0x00000000030b7211 */ /* 0x000fe200030f16ff */
[----:B------:R-:W-:Y:S01]  /*22600*/  IMAD R3, R204, 0x2, R13 ;  /* 0x00000002cc037824 */ /* 0x000fe200078e020d */
[----:B------:R-:W-:-:S04]  /*22610*/  LEA R12, P6, R13, R2, 0x2 ;  /* 0x000000020d0c7211 */ /* 0x000fc800078c10ff */
[----:B------:R-:W-:Y:S02]  /*22620*/  LEA.HI.X.SX32 R13, R13, R0, 0x2, P6 ;  /* 0x000000000d0d7211 */ /* 0x000fe400030f16ff */
[----:B------:R-:W-:Y:S01]  /*22630*/  LEA R16, P6, R3, R2, 0x2 ;  /* 0x0000000203107211 */ /* 0x000fe200078c10ff */
[----:B--2---:R-:W-:Y:S01]  /*22640*/  @P1 STG.E [R10.64], R43 ;  /* 0x0000002b0a001986 */ /* 0x004fe2000c101906 */
[----:B------:R-:W-:Y:S02]  /*22650*/  ISETP.LT.AND P1, PT, R23, c[0x0][0x17c], !P0 ;  /* 0x00005f0017007a0c */ /* 0x000fe40004721270 */
[----:B------:R-:W-:Y:S01]  /*22660*/  LEA.HI.X.SX32 R17, R3, R0, 0x2, P6 ;  /* 0x0000000003117211 */ /* 0x000fe200030f16ff */
[----:B------:R-:W2:Y:S04]  /*22670*/  LDL.LU R23, [R1+0x7a4] ;  /* 0x0007a40001177983 */ /* 0x000ea80000300800 */
[----:B------:R-:W5:Y:S04]  /*22680*/  LDL.LU R224, [R1+0x1c8] ;  /* 0x0001c80001e07983 */ /* 0x000f680000300800 */
[----:B----4-:R-:W-:Y:S01]  /*22690*/  @P5 STG.E [R12.64], R39 ;  /* 0x000000270c005986 */ /* 0x010fe2000c101906 */
[----:B------:R-:W-:-:S03]  /*226a0*/  ISETP.LT.AND P5, PT, R31, c[0x0][0x17c], !P0 ;  /* 0x00005f001f007a0c */ /* 0x000fc600047a1270 */
[----:B------:R-:W4:Y:S04]  /*226b0*/  LDL.LU R31, [R1+0x7a0] ;  /* 0x0007a000011f7983 */ /* 0x000f280000300800 */
[----:B---3--:R3:W-:Y:S01]  /*226c0*/  @P2 STG.E [R16.64], R35 ;  /* 0x0000002310002986 */ /* 0x0087e2000c101906 */
[----:B------:R-:W-:-:S03]  /*226d0*/  ISETP.LT.AND P2, PT, R27, c[0x0][0x17c], !P0 ;  /* 0x00005f001b007a0c */ /* 0x000fc60004741270 */
[----:B------:R-:W2:Y:S04]  /*226e0*/  LDL.LU R241, [R1+0x1d0] ;  /* 0x0001d00001f17983 */ /* 0x000ea80000300800 */
[----:B------:R-:W2:Y:S01]  /*226f0*/  LDL.LU R27, [R1+0x79c] ;  /* 0x00079c00011b7983 */ /* 0x000ea20000300800 */
[----:B-1----:R-:W-:-:S03]  /*22700*/  IMAD R9, R204, 0x2, R3 ;  /* 0x00000002cc097824 */ /* 0x002fc600078e0203 */
[----:B------:R-:W3:Y:S01]  /*22710*/  LDL.LU R120, [R1+0x1d4] ;  /* 0x0001d40001787983 */ /* 0x000ee20000300800 */
[----:B------:R-:W-:Y:S01]  /*22720*/  IMAD R3, R204, 0x2, R9 ;  /* 0x00000002cc037824 */ /* 0x000fe200078e0209 */
[C---:B------:R-:W-:Y:S02]  /*22730*/  LEA R20, P6, R9.reuse, R2, 0x2 ;  /* 0x0000000209147211 */ /* 0x040fe400078c10ff */
[----:B------:R-:W3:Y:S02]  /*22740*/  LDL.LU R217, [R1+0x1d8] ;  /* 0x0001d80001d97983 */ /* 0x000ee40000300800 */
[----:B------:R-:W-:Y:S02]  /*22750*/  LEA.HI.X.SX32 R21, R9, R0, 0x2, P6 ;  /* 0x0000000009157211 */ /* 0x000fe400030f16ff */
[----:B------:R-:W-:-:S04]  /*22760*/  LEA R24, P6, R3, R2, 0x2 ;  /* 0x0000000203187211 */ /* 0x000fc800078c10ff */
[----:B------:R-:W-:Y:S01]  /*22770*/  LEA.HI.X.SX32 R25, R3, R0, 0x2, P6 ;  /* 0x0000000003197211 */ /* 0x000fe200030f16ff */
[----:B------:R-:W1:Y:S04]  /*22780*/  S2R R247, SR_TID.X ;  /* 0x0000000000f77919 */ /* 0x000e680000002100 */
[----:B----4-:R-:W-:Y:S01]  /*22790*/  @P4 STG.E [R20.64], R31 ;  /* 0x0000001f14004986 */ /* 0x010fe2000c101906 */
[----:B-----5:R-:W-:-:S03]  /*227a0*/  ISETP.LT.AND P4, PT, R224, c[0x0][0x17c], !P0 ;  /* 0x00005f00e0007a0c */ /* 0x020fc60004781270 */
[----:B------:R-:W4:Y:S04]  /*227b0*/  LDL.LU R224, [R1+0x1e0] ;  /* 0x0001e00001e07983 */ /* 0x000f280000300800 */
[----:B--2---:R-:W-:Y:S01]  /*227c0*/  @P3 STG.E [R24.64], R27 ;  /* 0x0000001b18003986 */ /* 0x004fe2000c101906 */
[----:B------:R-:W-:-:S03]  /*227d0*/  ISETP.LT.AND P3, PT, R19, c[0x0][0x17c], !P0 ;  /* 0x00005f0013007a0c */ /* 0x000fc60004761270 */
[----:B------:R-:W2:Y:S01]  /*227e0*/  LDL.LU R19, [R1+0x798] ;  /* 0x0007980001137983 */ /* 0x000ea20000300800 */
[C---:B------:R-:W-:Y:S01]  /*227f0*/  IMAD R29, R204.reuse, 0x2, R3 ;  /* 0x00000002cc1d7824 */ /* 0x040fe200078e0203 */
[C---:B-1----:R-:W-:Y:S01]  /*22800*/  LOP3.LUT R228, R247.reuse, 0x7f, RZ, 0xc0, !PT ;  /* 0x0000007ff7e47812 */ /* 0x042fe200078ec0ff */
[----:B------:R-:W-:Y:S02]  /*22810*/  IMAD.SHL.U32 R232, R247, 0x1000, RZ ;  /* 0x00001000f7e87824 */ /* 0x000fe400078e00ff */
[----:B------:R-:W-:Y:S01]  /*22820*/  IMAD R3, R204, 0x2, R29 ;  /* 0x00000002cc037824 */ /* 0x000fe200078e021d */
[----:B------:R-:W-:Y:S01]  /*22830*/  LEA R32, P6, R29, R2, 0x2 ;  /* 0x000000021d207211 */ /* 0x000fe200078c10ff */
[C---:B------:R-:W-:Y:S02]  /*22840*/  IMAD.SHL.U32 R245, R247.reuse, 0x1000, RZ ;  /* 0x00001000f7f57824 */ /* 0x040fe400078e00ff */
[----:B------:R-:W-:Y:S01]  /*22850*/  IMAD.SHL.U32 R244, R247, 0x1000, RZ ;  /* 0x00001000f7f47824 */ /* 0x000fe200078e00ff */
[----:B------:R-:W-:Y:S01]  /*22860*/  LEA.HI.X.SX32 R33, R29, R0, 0x2, P6 ;  /* 0x000000001d217211 */ /* 0x000fe200030f16ff */
[----:B------:R-:W-:Y:S01]  /*22870*/  IMAD.SHL.U32 R247, R247, 0x1000, RZ ;  /* 0x00001000f7f77824 */ /* 0x000fe200078e00ff */
[----:B------:R-:W-:-:S02]  /*22880*/  LEA R34, P6, R3, R2, 0x2 ;  /* 0x0000000203227211 */ /* 0x000fc400078c10ff */
[----:B------:R-:W-:Y:S02]  /*22890*/  LOP3.LUT R232, R232, 0x6000, RZ, 0xc0, !PT ;  /* 0x00006000e8e87812 */ /* 0x000fe400078ec0ff */
[----:B------:R-:W-:Y:S02]  /*228a0*/  LOP3.LUT R245, R245, 0x6000, RZ, 0xc0, !PT ;  /* 0x00006000f5f57812 */ /* 0x000fe400078ec0ff */
[----:B------:R-:W-:Y:S02]  /*228b0*/  LOP3.LUT R244, R244, 0x6000, RZ, 0xc0, !PT ;  /* 0x00006000f4f47812 */ /* 0x000fe400078ec0ff */
[----:B------:R-:W-:Y:S02]  /*228c0*/  LOP3.LUT R247, R247, 0x6000, RZ, 0xc0, !PT ;  /* 0x00006000f7f77812 */ /* 0x000fe400078ec0ff */
[----:B---3--:R-:W-:Y:S01]  /*228d0*/  LEA.HI.X.SX32 R35, R3, R0, 0x2, P6 ;  /* 0x0000000003237211 */ /* 0x008fe200030f16ff */
[C---:B------:R-:W-:Y:S01]  /*228e0*/  IMAD R232, R228.reuse, 0x10, R232 ;  /* 0x00000010e4e87824 */ /* 0x040fe200078e02e8 */
[----:B------:R1:W-:Y:S01]  /*228f0*/  @P1 STG.E [R32.64], R23 ;  /* 0x0000001720001986 */ /* 0x0003e2000c101906 */
[C---:B------:R-:W-:Y:S01]  /*22900*/  IMAD R245, R228.reuse, 0x10, R245 ;  /* 0x00000010e4f57824 */ /* 0x040fe200078e02f5 */
[----:B------:R-:W-:Y:S01]  /*22910*/  ISETP.LT.AND P1, PT, R241, c[0x0][0x17c], !P0 ;  /* 0x00005f00f1007a0c */ /* 0x000fe20004721270 */
[C---:B------:R-:W-:Y:S01]  /*22920*/  IMAD R244, R228.reuse, 0x10, R244 ;  /* 0x00000010e4f47824 */ /* 0x040fe200078e02f4 */
[----:B------:R-:W3:Y:S01]  /*22930*/  LDS.128 R4, [R232] ;  /* 0x00000000e8047984 */ /* 0x000ee20000000c00 */
[----:B------:R-:W-:-:S03]  /*22940*/  IMAD R247, R228, 0x10, R247 ;  /* 0x00000010e4f77824 */ /* 0x000fc600078e02f7 */
[----:B------:R-:W5:Y:S04]  /*22950*/  LDL.LU R228, [R1+0x1e4] ;  /* 0x0001e40001e47983 */ /* 0x000f680000300800 */
[----:B------:R-:W5:Y:S01]  /*22960*/  LDL.LU R241, [R1+0x1ec] ;  /* 0x0001ec0001f17983 */ /* 0x000f620000300800 */
[----:B------:R-:W-:Y:S01]  /*22970*/  LOP3.LUT R245, R245, 0x20, RZ, 0x3c, !PT ;  /* 0x00000020f5f57812 */ /* 0x000fe200078e3cff */
[----:B------:R-:W-:Y:S02]  /*22980*/  IMAD R17, R204, 0x2, R3 ;  /* 0x00000002cc117824 */ /* 0x000fe400078e0203 */
[----:B------:R-:W-:Y:S04]  /*22990*/  LDS.128 R20, [R232+0x800] ;  /* 0x00080000e8147984 */ /* 0x000fe80000000c00 */
[----:B------:R-:W1:Y:S01]  /*229a0*/  LDS.128 R8, [R245] ;  /* 0x00000000f5087984 */ /* 0x000e620000000c00 */
[----:B------:R-:W-:-:S03]  /*229b0*/  LOP3.LUT R244, R244, 0x40, RZ, 0x3c, !PT ;  /* 0x00000040f4f47812 */ /* 0x000fc600078e3cff */
[----:B------:R-:W-:Y:S04]  /*229c0*/  LDS.128 R40, [R232+0x1000] ;  /* 0x00100000e8287984 */ /* 0x000fe80000000c00 */
[----:B--2---:R-:W-:Y:S01]  /*229d0*/  @P5 STG.E [R34.64], R19 ;  /* 0x0000001322005986 */ /* 0x004fe2000c101906 */
[----:B------:R-:W-:-:S03]  /*229e0*/  ISETP.LT.AND P5, PT, R120, c[0x0][0x17c], !P0 ;  /* 0x00005f0078007a0c */ /* 0x000fc600047a1270 */
[----:B------:R-:W2:Y:S01]  /*229f0*/  LDL.LU R120, [R1+0x1f0] ;  /* 0x0001f00001787983 */ /* 0x000ea20000300800 */
[----:B------:R-:W-:-:S03]  /*22a00*/  LOP3.LUT R247, R247, 0x60, RZ, 0x3c, !PT ;  /* 0x00000060f7f77812 */ /* 0x000fc600078e3cff */
[----:B------:R-:W5:Y:S04]  /*22a10*/  LDS.128 R12, [R244] ;  /* 0x00000000f40c7984 */ /* 0x000f680000000c00 */
[----:B------:R-:W5:Y:S01]  /*22a20*/  LDS.128 R28, [R247] ;  /* 0x00000000f71c7984 */ /* 0x000f620000000c00 */
[C---:B------:R-:W-:Y:S01]  /*22a30*/  LEA R36, P6, R17.reuse, R2, 0x2 ;  /* 0x0000000211247211 */ /* 0x040fe200078c10ff */
[C---:B------:R-:W-:Y:S02]  /*22a40*/  IMAD R3, R204.reuse, 0x2, R17 ;  /* 0x00000002cc037824 */ /* 0x040fe400078e0211 */
[----:B------:R-:W2:Y:S01]  /*22a50*/  LDS.128 R24, [R245+0x800] ;  /* 0x00080000f5187984 */ /* 0x000ea20000000c00 */
[----:B------:R-:W-:Y:S02]  /*22a60*/  LEA.HI.X.SX32 R37, R17, R0, 0x2, P6 ;  /* 0x0000000011257211 */ /* 0x000fe400030f16ff */
[C---:B------:R-:W-:Y:S01]  /*22a70*/  LEA R38, P6, R3.reuse, R2, 0x2 ;  /* 0x0000000203267211 */ /* 0x040fe200078c10ff */
[----:B-1----:R-:W-:Y:S01]  /*22a80*/  IMAD R33, R204, 0x2, R3 ;  /* 0x00000002cc217824 */ /* 0x002fe200078e0203 */
[----:B------:R-:W1:Y:S02]  /*22a90*/  LDS.128 R16, [R244+0x800] ;  /* 0x00080000f4107984 */ /* 0x000e640000000c00 */
[----:B------:R-:W-:-:S02]  /*22aa0*/  LEA.HI.X.SX32 R39, R3, R0, 0x2, P6 ;  /* 0x0000000003277211 */ /* 0x000fc400030f16ff */
[----:B---3--:R-:W-:Y:S01]  /*22ab0*/  @P2 STG.E [R36.64], R4 ;  /* 0x0000000424002986 */ /* 0x008fe2000c101906 */
[----:B------:R-:W-:Y:S01]  /*22ac0*/  ISETP.LT.AND P2, PT, R217, c[0x0][0x17c], !P0 ;  /* 0x00005f00d9007a0c */ /* 0x000fe20004741270 */
[----:B------:R-:W-:Y:S01]  /*22ad0*/  IMAD R3, R204, 0x2, R33 ;  /* 0x00000002cc037824 */ /* 0x000fe200078e0221 */
[----:B------:R-:W-:Y:S01]  /*22ae0*/  LEA R44, P6, R33, R2, 0x2 ;  /* 0x00000002212c7211 */ /* 0x000fe200078c10ff */
[----:B------:R-:W-:Y:S01]  /*22af0*/  @P4 STG.E [R38.64], R8 ;  /* 0x0000000826004986 */ /* 0x000fe2000c101906 */
[----:B----4-:R-:W-:-:S03]  /*22b00*/  ISETP.LT.AND P4, PT, R224, c[0x0][0x17c], !P0 ;  /* 0x00005f00e0007a0c */ /* 0x010fc60004781270 */
[----:B------:R-:W3:Y:S01]  /*22b10*/  LDL.LU R217, [R1+0x1f4] ;  /* 0x0001f40001d97983 */ /* 0x000ee20000300800 */
[----:B------:R-:W-:-:S03]  /*22b20*/  LEA.HI.X.SX32 R45, R33, R0, 0x2, P6 ;  /* 0x00000000212d7211 */ /* 0x000fc600030f16ff */
[----:B------:R-:W4:Y:S01]  /*22b30*/  LDL.LU R224, [R1+0x1f8] ;  /* 0x0001f80001e07983 */ /* 0x000f220000300800 */
[C---:B------:R-:W-:Y:S01]  /*22b40*/  LEA R48, P6, R3.reuse, R2, 0x2 ;  /* 0x0000000203307211 */ /* 0x040fe200078c10ff */
[----:B------:R-:W-:Y:S02]  /*22b50*/  IMAD R47, R204, 0x2, R3 ;  /* 0x00000002cc2f7824 */ /* 0x000fe400078e0203 */
[----:B------:R-:W1:Y:S01]  /*22b60*/  LDS.128 R32, [R247+0x800] ;  /* 0x00080000f7207984 */ /* 0x000e620000000c00 */
[----:B------:R-:W-:Y:S02]  /*22b70*/  LEA.HI.X.SX32 R49, R3, R0, 0x2, P6 ;  /* 0x0000000003317211 */ /* 0x000fe400030f16ff */
[C---:B------:R-:W-:Y:S01]  /*22b80*/  LEA R52, P6, R47.reuse, R2, 0x2 ;  /* 0x000000022f347211 */ /* 0x040fe200078c10ff */
[----:B------:R-:W1:Y:S03]  /*22b90*/  LDS.128 R36, [R245+0x1000] ;  /* 0x00100000f5247984 */ /* 0x000e660000000c00 */
[----:B------:R-:W-:Y:S01]  /*22ba0*/  LEA.HI.X.SX32 R53, R47, R0, 0x2, P6 ;  /* 0x000000002f357211 */ /* 0x000fe200030f16ff */
[----:B-----5:R-:W-:Y:S01]  /*22bb0*/  @P3 STG.E [R44.64], R12 ;  /* 0x0000000c2c003986 */ /* 0x020fe2000c101906 */
[----:B------:R-:W-:-:S03]  /*22bc0*/  ISETP.LT.AND P3, PT, R228, c[0x0][0x17c], !P0 ;  /* 0x00005f00e4007a0c */ /* 0x000fc60004761270 */
[----:B------:R-:W-:Y:S01]  /*22bd0*/  @P1 STG.E [R48.64], R28 ;  /* 0x0000001c30001986 */ /* 0x000fe2000c101906 */
[----:B------:R-:W-:-:S03]  /*22be0*/  ISETP.LT.AND P1, PT, R241, c[0x0][0x17c], !P0 ;  /* 0x00005f00f1007a0c */ /* 0x000fc60004721270 */
[----:B------:R-:W5:Y:S04]  /*22bf0*/  LDL.LU R228, [R1+0x1fc] ;  /* 0x0001fc0001e47983 */ /* 0x000f680000300800 */
[----:B------:R-:W-:Y:S04]  /*22c00*/  @P5 STG.E [R52.64], R20 ;  /* 0x0000001434005986 */ /* 0x000fe8000c101906 */
[----:B------:R-:W3:Y:S01]  /*22c10*/  LDL.LU R241, [R1+0x200] ;  /* 0x0002000001f17983 */ /* 0x000ee20000300800 */
[----:B------:R-:W-:-:S03]  /*22c20*/  IMAD R3, R204, 0x2, R47 ;  /* 0x00000002cc037824 */ /* 0x000fc600078e022f */
[----:B------:R1:W-:Y:S04]  /*22c30*/  LDS.128 R56, [R245+0x1800] ;  /* 0x00180000f5387984 */ /* 0x0003e80000000c00 */
[----:B------:R-:W-:Y:S01]  /*22c40*/  LDS.128 R52, [R232+0x1800] ;  /* 0x00180000e8347984 */ /* 0x000fe20000000c00 */
[----:B--2---:R-:W-:-:S03]  /*22c50*/  ISETP.LT.AND P5, PT, R120, c[0x0][0x17c], !P0 ;  /* 0x00005f0078007a0c */ /* 0x004fc600047a1270 */
[----:B------:R-:W2:Y:S04]  /*22c60*/  LDS.128 R44, [R244+0x1000] ;  /* 0x00100000f42c7984 */ /* 0x000ea80000000c00 */
[----:B------:R-:W2:Y:S01]  /*22c70*/  LDL.LU R120, [R1+0x204] ;  /* 0x0002040001787983 */ /* 0x000ea20000300800 */
[----:B------:R-:W-:Y:S01]  /*22c80*/  LEA R60, P6, R3, R2, 0x2 ;  /* 0x00000002033c7211 */ /* 0x000fe200078c10ff */
[----:B------:R-:W-:-:S03]  /*22c90*/  IMAD R51, R204, 0x2, R3 ;  /* 0x00000002cc337824 */ /* 0x000fc600078e0203 */
[----:B------:R-:W-:Y:S02]  /*22ca0*/  LEA.HI.X.SX32 R61, R3, R0, 0x2, P6 ;  /* 0x00000000033d7211 */ /* 0x000fe400030f16ff */
[----:B------:R-:W-:Y:S01]  /*22cb0*/  LEA R62, P6, R51, R2, 0x2 ;  /* 0x00000002333e7211 */ /* 0x000fe200078c10ff */
[----:B------:R-:W-:-:S03]  /*22cc0*/  IMAD R3, R204, 0x2, R51 ;  /* 0x00000002cc037824 */ /* 0x000fc600078e0233 */
[----:B------:R-:W-:Y:S01]  /*22cd0*/  LEA.HI.X.SX32 R63, R51, R0, 0x2, P6 ;  /* 0x00000000333f7211 */ /* 0x000fe200030f16ff */
[----:B------:R-:W-:Y:S01]  /*22ce0*/  @P2 STG.E [R60.64], R24 ;  /* 0x000000183c002986 */ /* 0x000fe2000c101906 */
[C---:B------:R-:W-:Y:S01]  /*22cf0*/  LEA R68, P6, R3.reuse, R2, 0x2 ;  /* 0x0000000203447211 */ /* 0x040fe200078c10ff */
[C---:B------:R-:W-:Y:S02]  /*22d00*/  IMAD R65, R204.reuse, 0x2, R3 ;  /* 0x00000002cc417824 */ /* 0x040fe400078e0203 */
[----:B-1----:R-:W-:Y:S01]  /*22d10*/  @P4 STG.E [R62.64], R16 ;  /* 0x000000103e004986 */ /* 0x002fe2000c101906 */
[----:B------:R-:W-:Y:S01]  /*22d20*/  LEA.HI.X.SX32 R69, R3, R0, 0x2, P6 ;  /* 0x0000000003457211 */ /* 0x000fe200030f16ff */
[----:B------:R-:W-:Y:S01]  /*22d30*/  IMAD R3, R204, 0x2, R65 ;  /* 0x00000002cc037824 */ /* 0x000fe200078e0241 */
[----:B------:R-:W-:Y:S01]  /*22d40*/  LEA R70, P6, R65, R2, 0x2 ;  /* 0x0000000241467211 */ /* 0x000fe200078c10ff */
[----:B------:R1:W-:Y:S04]  /*22d50*/  LDS.128 R60, [R244+0x1800] ;  /* 0x00180000f43c7984 */ /* 0x0003e80000000c00 */
[----:B------:R-:W2:Y:S01]  /*22d60*/  LDS.128 R48, [R247+0x1000] ;  /* 0x00100000f7307984 */ /* 0x000ea20000000c00 */
[----:B----4-:R-:W-:-:S03]  /*22d70*/  ISETP.LT.AND P4, PT, R224, c[0x0][0x17c], !P0 ;  /* 0x00005f00e0007a0c */ /* 0x010fc60004781270 */
[----:B------:R-:W4:Y:S01]  /*22d80*/  LDL.LU R224, [R1+0x208] ;  /* 0x0002080001e07983 */ /* 0x000f220000300800 */
[----:B------:R-:W-:Y:S01]  /*22d90*/  LEA.HI.X.SX32 R71, R65, R0, 0x2, P6 ;  /* 0x0000000041477211 */ /* 0x000fe200030f16ff */
[C---:B------:R-:W-:Y:S01]  /*22da0*/  IMAD R75, R204.reuse, 0x2, R3 ;  /* 0x00000002cc4b7824 */ /* 0x040fe200078e0203 */
[C---:B------:R-:W-:Y:S01]  /*22db0*/  LEA R72, P6, R3.reuse, R2, 0x2 ;  /* 0x0000000203487211 */ /* 0x040fe200078c10ff */
[----:B------:R-:W-:Y:S03]  /*22dc0*/  @P3 STG.E [R68.64], R32 ;  /* 0x0000002044003986 */ /* 0x000fe6000c101906 */
[----:B------:R-:W-:Y:S01]  /*22dd0*/  LEA.HI.X.SX32 R73, R3, R0, 0x2, P6 ;  /* 0x0000000003497211 */ /* 0x000fe200030f16ff */
[----:B------:R-:W-:Y:S01]  /*22de0*/  @P1 STG.E [R70.64], R40 ;  /* 0x0000002846001986 */ /* 0x000fe2000c101906 */
[----:B------:R-:W-:Y:S01]  /*22df0*/  LEA R74, P1, R75, R2, 0x2 ;  /* 0x000000024b4a7211 */ /* 0x000fe200078210ff */
[----:B------:R-:W-:-:S02]  /*22e00*/  IMAD R3, R204, 0x2, R75 ;  /* 0x00000002cc037824 */ /* 0x000fc400078e024b */
[----:B------:R-:W4:Y:S01]  /*22e10*/  LDL.LU R245, [R1+0x20c] ;  /* 0x00020c0001f57983 */ /* 0x000f220000300800 */
[----:B------:R-:W-:-:S03]  /*22e20*/  LEA.HI.X.SX32 R75, R75, R0, 0x2, P1 ;  /* 0x000000004b4b7211 */ /* 0x000fc600008f16ff */
[----:B------:R3:W2:Y:S04]  /*22e30*/  LDS.128 R64, [R247+0x1800] ;  /* 0x00180000f7407984 */ /* 0x0006a80000000c00 */
[----:B-1----:R-:W4:Y:S04]  /*22e40*/  LDL.LU R244, [R1+0x210] ;  /* 0x0002100001f47983 */ /* 0x002f280000300800 */
[----:B------:R1:W-:Y:S01]  /*22e50*/  @P5 STG.E [R72.64], R36 ;  /* 0x0000002448005986 */ /* 0x0003e2000c101906 */
[----:B---3--:R-:W-:-:S03]  /*22e60*/  ISETP.LT.AND P5, PT, R241, c[0x0][0x17c], !P0 ;  /* 0x00005f00f1007a0c */ /* 0x008fc600047a1270 */
[----:B------:R-:W3:Y:S04]  /*22e70*/  LDL.LU R247, [R1+0x214] ;  /* 0x0002140001f77983 */ /* 0x000ee80000300800 */
[----:B------:R-:W3:Y:S01]  /*22e80*/  LDL.LU R241, [R1+0x218] ;  /* 0x0002180001f17983 */ /* 0x000ee20000300800 */
[----:B--2---:R-:W-:-:S03]  /*22e90*/  ISETP.LT.AND P1, PT, R120, c[0x0][0x17c], !P0 ;  /* 0x00005f0078007a0c */ /* 0x004fc60004721270 */
[----:B------:R-:W2:Y:S01]  /*22ea0*/  LDL.LU R120, [R1+0x21c] ;  /* 0x00021c0001787983 */ /* 0x000ea20000300800 */
[----:B------:R-:W-:Y:S01]  /*22eb0*/  ISETP.LT.AND P2, PT, R217, c[0x0][0x17c], !P0 ;  /* 0x00005f00d9007a0c */ /* 0x000fe20004741270 */
[----:B------:R-:W-:Y:S01]  /*22ec0*/  IMAD R77, R204, 0x2, R3 ;  /* 0x00000002cc4d7824 */ /* 0x000fe200078e0203 */
[C---:B------:R-:W-:Y:S02]  /*22ed0*/  LEA R68, P6, R3.reuse, R2, 0x2 ;  /* 0x0000000203447211 */ /* 0x040fe400078c10ff */
[----:B-----5:R-:W-:Y:S02]  /*22ee0*/  ISETP.LT.AND P3, PT, R228, c[0x0][0x17c], !P0 ;  /* 0x00005f00e4007a0c */ /* 0x020fe40004761270 */
[----:B------:R-:W-:Y:S01]  /*22ef0*/  LEA.HI.X.SX32 R69, R3, R0, 0x2, P6 ;  /* 0x0000000003457211 */ /* 0x000fe200030f16ff */
[----:B------:R-:W-:-:S06]  /*22f00*/  IMAD R3, R204, 0x2, R77 ;  /* 0x00000002cc037824 */ /* 0x000fcc00078e024d */
[----:B------:R5:W-:Y:S01]  /*22f10*/  @P2 STG.E [R74.64], R44 ;  /* 0x0000002c4a002986 */ /* 0x000be2000c101906 */
[-C--:B------:R-:W-:Y:S02]  /*22f20*/  LEA R70, P2, R77, R2.reuse, 0x2 ;  /* 0x000000024d467211 */ /* 0x080fe400078410ff */
[----:B-1----:R-:W-:Y:S01]  /*22f30*/  LEA R72, P6, R3, R2, 0x2 ;  /* 0x0000000203487211 */ /* 0x002fe200078c10ff */
[----:B------:R1:W-:Y:S01]  /*22f40*/  @P4 STG.E [R68.64], R48 ;  /* 0x0000003044004986 */ /* 0x0003e2000c101906 */
[-C--:B------:R-:W-:Y:S01]  /*22f50*/  LEA.HI.X.SX32 R71, R77, R0.reuse, 0x2, P2 ;  /* 0x000000004d477211 */ /* 0x080fe200010f16ff */
[----:B------:R-:W-:Y:S01]  /*22f60*/  IMAD R77, R204, 0x2, R3 ;  /* 0x00000002cc4d7824 */ /* 0x000fe200078e0203 */
[----:B------:R-:W-:-:S03]  /*22f70*/  LEA.HI.X.SX32 R73, R3, R0, 0x2, P6 ;  /* 0x0000000003497211 */ /* 0x000fc600030f16ff */
[----:B------:R1:W-:Y:S01]  /*22f80*/  @P3 STG.E [R70.64], R52 ;  /* 0x0000003446003986 */ /* 0x0003e2000c101906 */
[----:B----4-:R-:W-:-:S03]  /*22f90*/  ISETP.LT.AND P4, PT, R224, c[0x0][0x17c], !P0 ;  /* 0x00005f00e0007a0c */ /* 0x010fc60004781270 */
[----:B------:R-:W4:Y:S01]  /*22fa0*/  LDL.LU R224, [R1+0x220] ;  /* 0x0002200001e07983 */ /* 0x000f220000300800 */
[----:B------:R-:W-:Y:S01]  /*22fb0*/  IMAD R3, R204, 0x2, R77 ;  /* 0x00000002cc037824 */ /* 0x000fe200078e024d */
[----:B-----5:R-:W-:-:S04]  /*22fc0*/  LEA R74, P3, R77, R2, 0x2 ;  /* 0x000000024d4a7211 */ /* 0x020fc800078610ff */
[----:B------:R-:W-:Y:S01]  /*22fd0*/  LEA.HI.X.SX32 R75, R77, R0, 0x2, P3 ;  /* 0x000000004d4b7211 */ /* 0x000fe200018f16ff */
[----:B------:R-:W-:Y:S01]  /*22fe0*/  IMAD R77, R204, 0x2, R3 ;  /* 0x00000002cc4d7824 */ /* 0x000fe200078e0203 */
[C---:B-1----:R-:W-:Y:S01]  /*22ff0*/  LEA R68, P6, R3.reuse, R2, 0x2 ;  /* 0x0000000203447211 */ /* 0x042fe200078c10ff */
[----:B------:R1:W-:Y:S03]  /*23000*/  @P5 STG.E [R72.64], R56 ;  /* 0x0000003848005986 */ /* 0x0003e6000c101906 */
[----:B------:R-:W-:Y:S01]  /*23010*/  LEA.HI.X.SX32 R69, R3, R0, 0x2, P6 ;  /* 0x0000000003457211 */ /* 0x000fe200030f16ff */
[----:B------:R5:W-:Y:S01]  /*23020*/  @P1 STG.E [R74.64], R60 ;  /* 0x0000003c4a001986 */ /* 0x000be2000c101906 */
[----:B------:R-:W-:Y:S02]  /*23030*/  LEA R70, P1, R77, R2, 0x2 ;  /* 0x000000024d467211 */ /* 0x000fe400078210ff */
[----:B------:R-:W-:Y:S01]  /*23040*/  ISETP.LT.AND P2, PT, R245, c[0x0][0x17c], !P0 ;  /* 0x00005f00f5007a0c */ /* 0x000fe20004741270 */
[----:B------:R1:W-:Y:S01]  /*23050*/  @P4 STG.E [R68.64], R64 ;  /* 0x0000004044004986 */ /* 0x0003e2000c101906 */
[----:B------:R-:W-:-:S03]  /*23060*/  ISETP.LT.AND P5, PT, R244, c[0x0][0x17c], !P0 ;  /* 0x00005f00f4007a0c */ /* 0x000fc600047a1270 */
[----:B------:R-:W4:Y:S01]  /*23070*/  LDL.LU R245, [R1+0x224] ;  /* 0x0002240001f57983 */ /* 0x000f220000300800 */
[----:B------:R-:W-:-:S03]  /*23080*/  LEA.HI.X.SX32 R71, R77, R0, 0x2, P1 ;  /* 0x000000004d477211 */ /* 0x000fc600008f16ff */
[----:B------:R-:W4:Y:S01]  /*23090*/  LDL.LU R244, [R1+0x228] ;  /* 0x0002280001f47983 */ /* 0x000f220000300800 */
[----:B---3--:R-:W-:-:S03]  /*230a0*/  ISETP.LT.AND P3, PT, R247, c[0x0][0x17c], !P0 ;  /* 0x00005f00f7007a0c */ /* 0x008fc60004761270 */
[----:B------:R-:W3:Y:S01]  /*230b0*/  LDL.LU R247, [R1+0x22c] ;  /* 0x00022c0001f77983 */ /* 0x000ee20000300800 */
[----:B------:R-:W-:-:S03]  /*230c0*/  ISETP.LT.AND P4, PT, R241, c[0x0][0x17c], !P0 ;  /* 0x00005f00f1007a0c */ /* 0x000fc60004781270 */
[----:B------:R-:W3:Y:S01]  /*230d0*/  LDL.LU R241, [R1+0x230] ;  /* 0x0002300001f17983 */ /* 0x000ee20000300800 */
[----:B--2---:R-:W-:-:S03]  /*230e0*/  ISETP.LT.AND P1, PT, R120, c[0x0][0x17c], !P0 ;  /* 0x00005f0078007a0c */ /* 0x004fc60004721270 */
[----:B------:R-:W2:Y:S01]  /*230f0*/  LDL.LU R120, [R1+0x234] ;  /* 0x0002340001787983 */ /* 0x000ea20000300800 */
[----:B------:R-:W-:-:S04]  /*23100*/  IMAD R3, R204, 0x2, R77 ;  /* 0x00000002cc037824 */ /* 0x000fc800078e024d */
[C---:B------:R-:W-:Y:S01]  /*23110*/  IMAD R77, R204.reuse, 0x2, R3 ;  /* 0x00000002cc4d7824 */ /* 0x040fe200078e0203 */
[C---:B-1----:R-:W-:Y:S01]  /*23120*/  LEA R72, P6, R3.reuse, R2, 0x2 ;  /* 0x0000000203487211 */ /* 0x042fe200078c10ff */
[----:B------:R1:W-:Y:S03]  /*23130*/  @P2 STG.E [R70.64], R5 ;  /* 0x0000000546002986 */ /* 0x0003e6000c101906 */
[----:B------:R-:W-:Y:S01]  /*23140*/  LEA.HI.X.SX32 R73, R3, R0, 0x2, P6 ;  /* 0x0000000003497211 */ /* 0x000fe200030f16ff */
[----:B------:R-:W-:Y:S01]  /*23150*/  IMAD R3, R204, 0x2, R77 ;  /* 0x00000002cc037824 */ /* 0x000fe200078e024d */
[----:B-----5:R-:W-:-:S03]  /*23160*/  LEA R74, P2, R77, R2, 0x2 ;  /* 0x000000024d4a7211 */ /* 0x020fc600078410ff */
[----:B------:R5:W-:Y:S01]  /*23170*/  @P5 STG.E [R72.64], R9 ;  /* 0x0000000948005986 */ /* 0x000be2000c101906 */
[----:B------:R-:W-:Y:S01]  /*23180*/  LEA.HI.X.SX32 R75, R77, R0, 0x2, P2 ;  /* 0x000000004d4b7211 */ /* 0x000fe200010f16ff */
[----:B------:R-:W-:Y:S01]  /*23190*/  IMAD R77, R204, 0x2, R3 ;  /* 0x00000002cc4d7824 */ /* 0x000fe200078e0203 */
[----:B------:R-:W-:-:S03]  /*231a0*/  LEA R68, P6, R3, R2, 0x2 ;  /* 0x0000000203447211 */ /* 0x000fc600078c10ff */
[----:B------:R4:W-:Y:S01]  /*231b0*/  @P3 STG.E [R74.64], R13 ;  /* 0x0000000d4a003986 */ /* 0x0009e2000c101906 */
[----:B------:R-:W-:Y:S01]  /*231c0*/  LEA.HI.X.SX32 R69, R3, R0, 0x2, P6 ;  /* 0x0000000003457211 */ /* 0x000fe200030f16ff */
[----:B------:R-:W-:Y:S01]  /*231d0*/  IMAD R3, R204, 0x2, R77 ;  /* 0x00000002cc037824 */ /* 0x000fe200078e024d */
[----:B----4-:R-:W-:Y:S02]  /*231e0*/  ISETP.LT.AND P5, PT, R224, c[0x0][0x17c], !P0 ;  /* 0x00005f00e0007a0c */ /* 0x010fe400047a1270 */
[----:B------:R-:W4:Y:S01]  /*231f0*/  LDL.LU R224, [R1+0x238] ;  /* 0x0002380001e07983 */ /* 0x000f220000300800 */
[-C--:B------:R-:W-:Y:S01]  /*23200*/  LEA R4, P3, R77, R2.reuse, 0x2 ;  /* 0x000000024d047211 */ /* 0x080fe200078610ff */
[----:B-1----:R-:W-:Y:S01]  /*23210*/  IMAD R71, R204, 0x2, R3 ;  /* 0x00000002cc477824 */ /* 0x002fe200078e0203 */
[----:B------:R-:W-:Y:S02]  /*23220*/  LEA R8, P6, R3, R2, 0x2 ;  /* 0x0000000203087211 */ /* 0x000fe400078c10ff */
[-C--:B------:R-:W-:Y:S01]  /*23230*/  LEA.HI.X.SX32 R5, R77, R0.reuse, 0x2, P3 ;  /* 0x000000004d057211 */ /* 0x080fe200018f16ff */
[----:B------:R1:W-:Y:S01]  /*23240*/  @P4 STG.E [R68.64], R29 ;  /* 0x0000001d44004986 */ /* 0x0003e2000c101906 */
[----:B-----5:R-:W-:-:S03]  /*23250*/  LEA.HI.X.SX32 R9, R3, R0, 0x2, P6 ;  /* 0x0000000003097211 */ /* 0x020fc600030f16ff */
[----:B------:R5:W-:Y:S01]  /*23260*/  @P1 STG.E [R4.64], R21 ;  /* 0x0000001504001986 */ /* 0x000be2000c101906 */
[----:B------:R-:W-:-:S03]  /*23270*/  LEA R12, P1, R71, R2, 0x2 ;  /* 0x00000002470c7211 */ /* 0x000fc600078210ff */
[----:B------:R1:W-:Y:S01]  /*23280*/  @P5 STG.E [R8.64], R25 ;  /* 0x0000001908005986 */ /* 0x0003e2000c101906 */
[----:B------:R-:W-:Y:S02]  /*23290*/  LEA.HI.X.SX32 R13, R71, R0, 0x2, P1 ;  /* 0x00000000470d7211 */ /* 0x000fe400008f16ff */
[----:B------:R-:W-:Y:S02]  /*232a0*/  ISETP.LT.AND P2, PT, R245, c[0x0][0x17c], !P0 ;  /* 0x00005f00f5007a0c */ /* 0x000fe40004741270 */
[----:B------:R-:W4:Y:S01]  /*232b0*/  LDL.LU R245, [R1+0x23c] ;  /* 0x00023c0001f57983 */ /* 0x000f220000300800 */
[----:B------:R-:W-:-:S03]  /*232c0*/  ISETP.LT.AND P4, PT, R244, c[0x0][0x17c], !P0 ;  /* 0x00005f00f4007a0c */ /* 0x000fc60004781270 */
        /* <DEDUP_REMOVED lines=8> */
[C---:B-1----:R-:W-:Y:S01]  /*23350*/  IMAD R69, R204.reuse, 0x2, R3 ;  /* 0x00000002cc457824 */ /* 0x042fe200078e0203 */
[C---:B------:R-:W-:Y:S01]  /*23360*/  LEA R28, P6, R3.reuse, R2, 0x2 ;  /* 0x00000002031c7211 */ /* 0x040fe200078c10ff */
[----:B------:R1:W-:Y:S03]  /*23370*/  @P2 STG.E [R12.64], R17 ;  /* 0x000000110c002986 */ /* 0x0003e6000c101906 */
[----:B------:R-:W-:Y:S01]  /*23380*/  LEA.HI.X.SX32 R29, R3, R0, 0x2, P6 ;  /* 0x00000000031d7211 */ /* 0x000fe200030f16ff */
[----:B------:R-:W-:Y:S01]  /*23390*/  IMAD R3, R204, 0x2, R69 ;  /* 0x00000002cc037824 */ /* 0x000fe200078e0245 */
[----:B-----5:R-:W-:-:S03]  /*233a0*/  LEA R4, P2, R69, R2, 0x2 ;  /* 0x0000000245047211 */ /* 0x020fc600078410ff */
[----:B------:R-:W-:Y:S01]  /*233b0*/  @P4 STG.E [R28.64], R33 ;  /* 0x000000211c004986 */ /* 0x000fe2000c101906 */
        /* <DEDUP_REMOVED lines=8> */
[-C--:B-1----:R-:W-:Y:S02]  /*23440*/  LEA R12, P3, R21, R2.reuse, 0x2 ;  /* 0x00000002150c7211 */ /* 0x082fe400078610ff */
[----:B------:R-:W-:Y:S02]  /*23450*/  LEA R16, P6, R3, R2, 0x2 ;  /* 0x0000000203107211 */ /* 0x000fe400078c10ff */
[-C--:B------:R-:W-:Y:S01]  /*23460*/  LEA.HI.X.SX32 R13, R21, R0.reuse, 0x2, P3 ;  /* 0x00000000150d7211 */ /* 0x080fe200018f16ff */
[----:B------:R-:W-:Y:S01]  /*23470*/  IMAD R21, R204, 0x2, R3 ;  /* 0x00000002cc157824 */ /* 0x000fe200078e0203 */
[----:B------:R1:W-:Y:S01]  /*23480*/  @P5 STG.E [R8.64], R37 ;  /* 0x0000002508005986 */ /* 0x0003e2000c101906 */
[----:B------:R-:W-:-:S03]  /*23490*/  LEA.HI.X.SX32 R17, R3, R0, 0x2, P6 ;  /* 0x0000000003117211 */ /* 0x000fc600030f16ff */
[----:B------:R1:W-:Y:S01]  /*234a0*/  @P1 STG.E [R12.64], R45 ;  /* 0x0000002d0c001986 */ /* 0x0003e2000c101906 */
[----:B-----5:R-:W-:-:S03]  /*234b0*/  LEA R4, P1, R21, R2, 0x2 ;  /* 0x0000000215047211 */ /* 0x020fc600078210ff */
        /* <DEDUP_REMOVED lines=18> */
[----:B------:R-:W-:-:S03]  /*235e0*/  LEA R12, P2, R21, R2, 0x2 ;  /* 0x00000002150c7211 */ /* 0x000fc600078410ff */
[----:B------:R1:W-:Y:S01]  /*235f0*/  @P5 STG.E [R8.64], R57 ;  /* 0x0000003908005986 */ /* 0x0003e2000c101906 */
[----:B------:R-:W-:Y:S01]  /*23600*/  LEA.HI.X.SX32 R13, R21, R0, 0x2, P2 ;  /* 0x00000000150d7211 */ /* 0x000fe200010f16ff */
[----:B------:R-:W-:Y:S01]  /*23610*/  IMAD R21, R204, 0x2, R3 ;  /* 0x00000002cc157824 */ /* 0x000fe200078e0203 */
[----:B-----5:R-:W-:-:S03]  /*23620*/  LEA R16, P6, R3, R2, 0x2 ;  /* 0x0000000203107211 */ /* 0x020fc600078c10ff */
        /* <DEDUP_REMOVED lines=104> */
[----:B------:R-:W-:Y:S01]  /*23cb0*/  @P4 STG.E [R16.64], R66 ;  /* 0x0000004210004986 */ /* 0x000fe2000c101906 */
[----:B------:R-:W-:Y:S01]  /*23cc0*/  LEA.HI.X.SX32 R5, R21, R0, 0x2, P2 ;  /* 0x0000000015057211 */ /* 0x000fe200010f16ff */
[----:B------:R-:W-:Y:S01]  /*23cd0*/  IMAD R21, R204, 0x2, R3 ;  /* 0x00000002cc157824 */ /* 0x000fe200078e0203 */
[----:B-----5:R-:W-:-:S03]  /*23ce0*/  LEA R8, P6, R3, R2, 0x2 ;  /* 0x0000000203087211 */ /* 0x020fc600078c10ff */
[----:B------:R5:W-:Y:S01]  /*23cf0*/  @P3 STG.E [R4.64], R7 ;  /* 0x0000000704003986 */ /* 0x000be2000c101906 */
[----:B------:R-:W-:Y:S02]  /*23d00*/  LEA.HI.X.SX32 R9, R3, R0, 0x2, P6 ;  /* 0x0000000003097211 */ /* 0x000fe400030f16ff */
[----:B----4-:R-:W-:Y:S02]  /*23d10*/  ISETP.LT.AND P4, PT, R224, c[0x0][0x17c], !P0 ;  /* 0x00005f00e0007a0c */ /* 0x010fe40004781270 */
[----:B------:R-:W4:Y:S01]  /*23d20*/  LDL.LU R224, [R1+0x2b0] ;  /* 0x0002b00001e07983 */ /* 0x000f220000300800 */
[----:B-1----:R-:W-:Y:S01]  /*23d30*/  LEA R12, P3, R21, R2, 0x2 ;  /* 0x00000002150c7211 */ /* 0x002fe200078610ff */
[----:B------:R-:W-:-:S03]  /*23d40*/  IMAD R3, R204, 0x2, R21 ;  /* 0x00000002cc037824 */ /* 0x000fc600078e0215 */
[----:B------:R-:W-:Y:S01]  /*23d50*/  LEA.HI.X.SX32 R13, R21, R0, 0x2, P3 ;  /* 0x00000000150d7211 */ /* 0x000fe200018f16ff */
[----:B------:R-:W-:Y:S01]  /*23d60*/  IMAD R21, R204, 0x2, R3 ;  /* 0x00000002cc157824 */ /* 0x000fe200078e0203 */
[----:B------:R1:W-:Y:S04]  /*23d70*/  @P5 STG.E [R8.64], R11 ;  /* 0x0000000b08005986 */ /* 0x0003e8000c101906 */
[----:B------:R1:W-:Y:S01]  /*23d80*/  @P1 STG.E [R12.64], R15 ;  /* 0x0000000f0c001986 */ /* 0x0003e2000c101906 */
[----:B-----5:R-:W-:-:S04]  /*23d90*/  LEA R4, P1, R21, R2, 0x2 ;  /* 0x0000000215047211 */ /* 0x020fc800078210ff */
[----:B------:R-:W-:Y:S02]  /*23da0*/  LEA.HI.X.SX32 R5, R21, R0, 0x2, P1 ;  /* 0x0000000015057211 */ /* 0x000fe400008f16ff */
[----:B------:R-:W-:Y:S02]  /*23db0*/  ISETP.LT.AND P2, PT, R245, c[0x0][0x17c], !P0 ;  /* 0x00005f00f5007a0c */ /* 0x000fe40004741270 */
[----:B------:R-:W5:Y:S01]  /*23dc0*/  LDL.LU R245, [R1+0x2b4] ;  /* 0x0002b40001f57983 */ /* 0x000f620000300800 */
[----:B------:R-:W-:-:S03]  /*23dd0*/  ISETP.LT.AND P5, PT, R244, c[0x0][0x17c], !P0 ;  /* 0x00005f00f4007a0c */ /* 0x000fc600047a1270 */
[----:B------:R-:W5:Y:S01]  /*23de0*/  LDL.LU R244, [R1+0x2b8] ;  /* 0x0002b80001f47983 */ /* 0x000f620000300800 */
[----:B---3--:R-:W-:-:S03]  /*23df0*/  ISETP.LT.AND P3, PT, R247, c[0x0][0x17c], !P0 ;  /* 0x00005f00f7007a0c */ /* 0x008fc60004761270 */
[----:B------:R-:W3:Y:S01]  /*23e00*/  LDL.LU R247, [R1+0x2bc] ;  /* 0x0002bc0001f77983 */ /* 0x000ee20000300800 */
[----:B--2---:R-:W-:-:S03]  /*23e10*/  ISETP.LT.AND P1, PT, R120, c[0x0][0x17c], !P0 ;  /* 0x00005f0078007a0c */ /* 0x004fc60004721270 */
[----:B------:R-:W2:Y:S01]  /*23e20*/  LDL.LU R120, [R1+0x2c0] ;  /* 0x0002c00001787983 */ /* 0x000ea20000300800 */
[----:B------:R-:W-:-:S04]  /*23e30*/  LEA R16, P6, R3, R2, 0x2 ;  /* 0x0000000203107211 */ /* 0x000fc800078c10ff */
[----:B------:R-:W-:Y:S01]  /*23e40*/  LEA.HI.X.SX32 R17, R3, R0, 0x2, P6 ;  /* 0x0000000003117211 */ /* 0x000fe200030f16ff */
[----:B------:R-:W-:-:S04]  /*23e50*/  IMAD R3, R204, 0x2, R21 ;  /* 0x00000002cc037824 */ /* 0x000fc800078e0215 */
[C---:B-1----:R-:W-:Y:S01]  /*23e60*/  IMAD R9, R204.reuse, 0x2, R3 ;  /* 0x00000002cc097824 */ /* 0x042fe200078e0203 */
[C---:B------:R-:W-:Y:S01]  /*23e70*/  LEA R6, P6, R3.reuse, R2, 0x2 ;  /* 0x0000000203067211 */ /* 0x040fe200078c10ff */
[----:B------:R-:W-:Y:S03]  /*23e80*/  @P4 STG.E [R16.64], R31 ;  /* 0x0000001f10004986 */ /* 0x000fe6000c101906 */
[----:B------:R-:W-:Y:S01]  /*23e90*/  LEA.HI.X.SX32 R7, R3, R0, 0x2, P6 ;  /* 0x0000000003077211 */ /* 0x000fe200030f16ff */
[C---:B------:R-:W-:Y:S01]  /*23ea0*/  IMAD R3, R204.reuse, 0x2, R9 ;  /* 0x00000002cc037824 */ /* 0x040fe200078e0209 */
[----:B------:R1:W-:Y:S01]  /*23eb0*/  @P2 STG.E [R4.64], R23 ;  /* 0x0000001704002986 */ /* 0x0003e2000c101906 */
[-C--:B------:R-:W-:Y:S02]  /*23ec0*/  LEA R8, P2, R9, R2.reuse, 0x2 ;  /* 0x0000000209087211 */ /* 0x080fe400078410ff */
[----:B------:R-:W-:Y:S01]  /*23ed0*/  IMAD R13, R204, 0x2, R3 ;  /* 0x00000002cc0d7824 */ /* 0x000fe200078e0203 */
[----:B------:R-:W-:-:S02]  /*23ee0*/  LEA R10, P6, R3, R2, 0x2 ;  /* 0x00000002030a7211 */ /* 0x000fc400078c10ff */
[-C--:B------:R-:W-:Y:S02]  /*23ef0*/  LEA.HI.X.SX32 R9, R9, R0.reuse, 0x2, P2 ;  /* 0x0000000009097211 */ /* 0x080fe400010f16ff */
[----:B------:R-:W-:Y:S01]  /*23f00*/  LEA.HI.X.SX32 R11, R3, R0, 0x2, P6 ;  /* 0x00000000030b7211 */ /* 0x000fe200030f16ff */
[----:B------:R-:W-:Y:S01]  /*23f10*/  IMAD R3, R204, 0x2, R13 ;  /* 0x00000002cc037824 */ /* 0x000fe200078e020d */
[----:B------:R4:W-:Y:S01]  /*23f20*/  @P5 STG.E [R6.64], R27 ;  /* 0x0000001b06005986 */ /* 0x0009e2000c101906 */
[----:B------:R-:W-:-:S03]  /*23f30*/  ISETP.LT.AND P4, PT, R241, c[0x0][0x17c], !P0 ;  /* 0x00005f00f1007a0c */ /* 0x000fc60004781270 */
[----:B------:R4:W-:Y:S01]  /*23f40*/  @P3 STG.E [R8.64], R19 ;  /* 0x0000001308003986 */ /* 0x0009e2000c101906 */
[C---:B-1----:R-:W-:Y:S01]  /*23f50*/  LEA R4, P3, R13.reuse, R2, 0x2 ;  /* 0x000000020d047211 */ /* 0x042fe200078610ff */
[----:B------:R-:W-:Y:S01]  /*23f60*/  IMAD R15, R204, 0x2, R3 ;  /* 0x00000002cc0f7824 */ /* 0x000fe200078e0203 */
[----:B----4-:R-:W-:Y:S02]  /*23f70*/  ISETP.LT.AND P2, PT, R224, c[0x0][0x17c], !P0 ;  /* 0x00005f00e0007a0c */ /* 0x010fe40004741270 */
[----:B------:R-:W-:Y:S01]  /*23f80*/  LEA.HI.X.SX32 R5, R13, R0, 0x2, P3 ;  /* 0x000000000d057211 */ /* 0x000fe200018f16ff */
[----:B------:R-:W-:Y:S01]  /*23f90*/  IMAD R13, R204, 0x2, R15 ;  /* 0x00000002cc0d7824 */ /* 0x000fe200078e020f */
[----:B------:R-:W-:-:S03]  /*23fa0*/  LEA R6, P6, R3, R2, 0x2 ;  /* 0x0000000203067211 */ /* 0x000fc600078c10ff */
[----:B------:R-:W-:Y:S01]  /*23fb0*/  IMAD R17, R204, 0x2, R13 ;  /* 0x00000002cc117824 */ /* 0x000fe200078e020d */
[----:B------:R-:W-:-:S03]  /*23fc0*/  LEA.HI.X.SX32 R7, R3, R0, 0x2, P6 ;  /* 0x0000000003077211 */ /* 0x000fc600030f16ff */
[C---:B------:R-:W-:Y:S01]  /*23fd0*/  IMAD R3, R204.reuse, 0x2, R17 ;  /* 0x00000002cc037824 */ /* 0x040fe200078e0211 */
[----:B------:R1:W-:Y:S03]  /*23fe0*/  @P4 STG.E [R10.64], R35 ;  /* 0x000000230a004986 */ /* 0x0003e6000c101906 */
[----:B------:R-:W-:Y:S01]  /*23ff0*/  IMAD R19, R204, 0x2, R3 ;  /* 0x00000002cc137824 */ /* 0x000fe200078e0203 */
[----:B------:R4:W-:Y:S01]  /*24000*/  @P1 STG.E [R4.64], R43 ;  /* 0x0000002b04001986 */ /* 0x0009e2000c101906 */
[----:B------:R-:W-:-:S03]  /*24010*/  LEA R8, P1, R15, R2, 0x2 ;  /* 0x000000020f087211 */ /* 0x000fc600078210ff */
[----:B------:R2:W-:Y:S01]  /*24020*/  @P2 STG.E [R6.64], R39 ;  /* 0x0000002706002986 */ /* 0x0005e2000c101906 */
[----:B------:R-:W-:Y:S01]  /*24030*/  LEA.HI.X.SX32 R9, R15, R0, 0x2, P1 ;  /* 0x000000000f097211 */ /* 0x000fe200008f16ff */
[----:B------:R-:W-:Y:S01]  /*24040*/  IMAD R21, R204, 0x2, R19 ;  /* 0x00000002cc157824 */ /* 0x000fe200078e0213 */
[-C--:B------:R-:W-:Y:S02]  /*24050*/  LEA R12, P6, R17, R2.reuse, 0x2 ;  /* 0x00000002110c7211 */ /* 0x080fe400078c10ff */
[-C--:B-1----:R-:W-:Y:S02]  /*24060*/  LEA R10, P2, R13, R2.reuse, 0x2 ;  /* 0x000000020d0a7211 */ /* 0x082fe400078410ff */
[----:B------:R-:W-:Y:S02]  /*24070*/  LEA R14, P1, R3, R2, 0x2 ;  /* 0x00000002030e7211 */ /* 0x000fe400078210ff */
[----:B-----5:R-:W-:Y:S02]  /*24080*/  ISETP.LT.AND P5, PT, R245, c[0x0][0x17c], !P0 ;  /* 0x00005f00f5007a0c */ /* 0x020fe400047a1270 */
[----:B------:R-:W-:-:S02]  /*24090*/  ISETP.LT.AND P4, PT, R244, c[0x0][0x17c], !P0 ;  /* 0x00005f00f4007a0c */ /* 0x000fc40004781270 */
[-C--:B------:R-:W-:Y:S02]  /*240a0*/  LEA.HI.X.SX32 R11, R13, R0.reuse, 0x2, P2 ;  /* 0x000000000d0b7211 */ /* 0x080fe400010f16ff */
[----:B---3--:R-:W-:Y:S02]  /*240b0*/  ISETP.LT.AND P3, PT, R247, c[0x0][0x17c], !P0 ;  /* 0x00005f00f7007a0c */ /* 0x008fe40004761270 */
[----:B------:R-:W-:Y:S02]  /*240c0*/  LEA.HI.X.SX32 R13, R17, R0, 0x2, P6 ;  /* 0x00000000110d7211 */ /* 0x000fe400030f16ff */
[----:B----4-:R-:W-:Y:S02]  /*240d0*/  LEA R4, P6, R21, R2, 0x2 ;  /* 0x0000000215047211 */ /* 0x010fe400078c10ff */
[----:B------:R-:W-:Y:S02]  /*240e0*/  LEA.HI.X.SX32 R15, R3, R0, 0x2, P1 ;  /* 0x00000000030f7211 */ /* 0x000fe400008f16ff */
[----:B------:R-:W-:-:S02]  /*240f0*/  ISETP.LT.AND P1, PT, R251, c[0x0][0x17c], !P0 ;  /* 0x00005f00fb007a0c */ /* 0x000fc40004721270 */
[----:B------:R-:W-:Y:S02]  /*24100*/  LEA.HI.X.SX32 R5, R21, R0, 0x2, P6 ;  /* 0x0000000015057211 */ /* 0x000fe400030f16ff */
[C---:B------:R-:W-:Y:S01]  /*24110*/  LEA R2, P6, R19.reuse, R2, 0x2 ;  /* 0x0000000213027211 */ /* 0x040fe200078c10ff */
[----:B------:R1:W-:Y:S03]  /*24120*/  @P5 STG.E [R8.64], R47 ;  /* 0x0000002f08005986 */ /* 0x0003e6000c101906 */
[----:B------:R-:W-:Y:S01]  /*24130*/  LEA.HI.X.SX32 R3, R19, R0, 0x2, P6 ;  /* 0x0000000013037211 */ /* 0x000fe200030f16ff */
[----:B------:R1:W-:Y:S04]  /*24140*/  @P4 STG.E [R10.64], R51 ;  /* 0x000000330a004986 */ /* 0x0003e8000c101906 */
[----:B------:R1:W-:Y:S01]  /*24150*/  @P3 STG.E [R12.64], R55 ;  /* 0x000000370c003986 */ /* 0x0003e2000c101906 */
[----:B--2---:R-:W-:-:S02]  /*24160*/  ISETP.LT.AND P2, PT, R120, c[0x0][0x17c], !P0 ;  /* 0x00005f0078007a0c */ /* 0x004fc40004741270 */
[----:B------:R-:W-:-:S11]  /*24170*/  ISETP.LT.AND P0, PT, R200, c[0x0][0x17c], !P0 ;  /* 0x00005f00c8007a0c */ /* 0x000fd60004701270 */
[----:B------:R1:W-:Y:S04]  /*24180*/  @P2 STG.E [R14.64], R59 ;  /* 0x0000003b0e002986 */ /* 0x0003e8000c101906 */
[----:B------:R1:W-:Y:S01]  /*24190*/  @P1 STG.E [R2.64], R63 ;  /* 0x0000003f02001986 */ /* 0x0003e2000c101906 */
[----:B------:R-:W-:Y:S05]  /*241a0*/  @!P0 EXIT ;  /* 0x000000000000894d */ /* 0x000fea0003800000 */
[----:B------:R-:W-:Y:S01]  /*241b0*/  STG.E [R4.64], R67 ;  /* 0x0000004304007986 */ /* 0x000fe2000c101906 */
[----:B------:R-:W-:Y:S05]  /*241c0*/  EXIT ;  /* 0x000000000000794d */ /* 0x000fea0003800000 */
.L_x_2:
[----:B------:R-:W-:-:S00]  /*241d0*/  BRA `(.L_x_2) ;  /* 0xfffffff000007947 */ /* 0x000fc0000383ffff */
[----:B------:R-:W-:-:S00]  /*241e0*/  NOP ;  /* 0x0000000000007918 */ /* 0x000fc00000000000 */
        /* <DEDUP_REMOVED lines=9> */
.L_x_3:


//--------------------- .nv.shared.matmul_kernel  --------------------------
	.section	.nv.shared.matmul_kernel,"aw",@nobits
	.sectionflags	@""
	.align	16
